	.target	sm_80

	.elftype	@"ET_EXEC"


//--------------------- .note.nv.tkinfo           --------------------------
	.section	.note.nv.tkinfo,"",@"SHT_NOTE"
	.sectionflags	@"SHF_NOTE_NV_TKINFO"
	.tkinfo
        /*0018*/ 	.word	0x00000002
        /*0030*/ 	.string	""
        /*0030*/ 	.string	"ptxas"
        /*0030*/ 	.string	"Cuda compilation tools, release 13.0, V13.0.88"
        /*0030*/ 	.string	"Build cuda_13.0.r13.0/compiler.36424714_0"
        /*0030*/ 	.string	"-v  -suppress-debug-info  -lineinfo  -arch sm_80 "



//--------------------- .note.nv.cuinfo           --------------------------
	.section	.note.nv.cuinfo,"",@"SHT_NOTE"
	.sectionflags	@"SHF_NOTE_NV_CUINFO"
        /*0018*/ 	.short	0x0002
        /*001a*/ 	.short	0x0050
        /*001c*/ 	.short	0x0082
	.zero		2


//--------------------- .nv.info                  --------------------------
	.section	.nv.info,"",@"SHT_CUDA_INFO"
	.align	4


	//----- nvinfo : EIATTR_REGCOUNT
	.align		4
        /*0000*/ 	.byte	0x04, 0x2f
        /*0002*/ 	.short	(.L_1 - .L_0)
	.align		4
.L_0:
        /*0004*/ 	.word	index@(matmul_kernel)
        /*0008*/ 	.word	0x00000020


	//----- nvinfo : EIATTR_FRAME_SIZE
	.align		4
.L_1:
        /*000c*/ 	.byte	0x04, 0x11
        /*000e*/ 	.short	(.L_3 - .L_2)
	.align		4
.L_2:
        /*0010*/ 	.word	index@(matmul_kernel)
        /*0014*/ 	.word	0x00006a78


	//----- nvinfo : EIATTR_MIN_STACK_SIZE
	.align		4
.L_3:
        /*0018*/ 	.byte	0x04, 0x12
        /*001a*/ 	.short	(.L_5 - .L_4)
	.align		4
.L_4:
        /*001c*/ 	.word	index@(matmul_kernel)
        /*0020*/ 	.word	0x00006a78
.L_5:


//--------------------- .nv.info.matmul_kernel    --------------------------
	.section	.nv.info.matmul_kernel,"",@"SHT_CUDA_INFO"
	.sectionflags	@""
	.align	4


	//----- nvinfo : EIATTR_CUDA_API_VERSION
	.align		4
        /*0000*/ 	.byte	0x04, 0x37
        /*0002*/ 	.short	(.L_7 - .L_6)
.L_6:
        /*0004*/ 	.word	0x00000082


	//----- nvinfo : EIATTR_SW2861232_WAR
	.align		4
.L_7:
        /*0008*/ 	.byte	0x01, 0x35
	.zero		2


	//----- nvinfo : EIATTR_PARAM_CBANK
	.align		4
        /*000c*/ 	.byte	0x04, 0x0a
        /*000e*/ 	.short	(.L_9 - .L_8)
	.align		4
.L_8:
        /*0010*/ 	.word	index@(.nv.constant0.matmul_kernel)
        /*0014*/ 	.short	0x0160
        /*0016*/ 	.short	0x0050


	//----- nvinfo : EIATTR_CBANK_PARAM_SIZE
	.align		4
.L_9:
        /*0018*/ 	.byte	0x03, 0x19
        /*001a*/ 	.short	0x0050


	//----- nvinfo : EIATTR_KPARAM_INFO
	.align		4
        /*001c*/ 	.byte	0x04, 0x17
        /*001e*/ 	.short	(.L_11 - .L_10)
.L_10:
        /*0020*/ 	.word	0x00000000
        /*0024*/ 	.short	0x000d
        /*0026*/ 	.short	0x0048
        /*0028*/ 	.byte	0x00, 0xf4, 0x21, 0x00


	//----- nvinfo : EIATTR_KPARAM_INFO
	.align		4
.L_11:
        /*002c*/ 	.byte	0x04, 0x17
        /*002e*/ 	.short	(.L_13 - .L_12)
.L_12:
        /*0030*/ 	.word	0x00000000
        /*0034*/ 	.short	0x000c
        /*0036*/ 	.short	0x0040
        /*0038*/ 	.byte	0x00, 0xf4, 0x21, 0x00


	//----- nvinfo : EIATTR_KPARAM_INFO
	.align		4
.L_13:
        /*003c*/ 	.byte	0x04, 0x17
        /*003e*/ 	.short	(.L_15 - .L_14)
.L_14:
        /*0040*/ 	.word	0x00000000
        /*0044*/ 	.short	0x000b
        /*0046*/ 	.short	0x0038
        /*0048*/ 	.byte	0x00, 0xf0, 0x11, 0x00


	//----- nvinfo : EIATTR_KPARAM_INFO
	.align		4
.L_15:
        /*004c*/ 	.byte	0x04, 0x17
        /*004e*/ 	.short	(.L_17 - .L_16)
.L_16:
        /*0050*/ 	.word	0x00000000
        /*0054*/ 	.short	0x000a
        /*0056*/ 	.short	0x0034
        /*0058*/ 	.byte	0x00, 0xf0, 0x11, 0x00


	//----- nvinfo : EIATTR_KPARAM_INFO
	.align		4
.L_17:
        /*005c*/ 	.byte	0x04, 0x17
        /*005e*/ 	.short	(.L_19 - .L_18)
.L_18:
        /*0060*/ 	.word	0x00000000
        /*0064*/ 	.short	0x0009
        /*0066*/ 	.short	0x0030
        /*0068*/ 	.byte	0x00, 0xf0, 0x11, 0x00


	//----- nvinfo : EIATTR_KPARAM_INFO
	.align		4
.L_19:
        /*006c*/ 	.byte	0x04, 0x17
        /*006e*/ 	.short	(.L_21 - .L_20)
.L_20:
        /*0070*/ 	.word	0x00000000
        /*0074*/ 	.short	0x0008
        /*0076*/ 	.short	0x002c
        /*0078*/ 	.byte	0x00, 0xf0, 0x11, 0x00


	//----- nvinfo : EIATTR_KPARAM_INFO
	.align		4
.L_21:
        /*007c*/ 	.byte	0x04, 0x17
        /*007e*/ 	.short	(.L_23 - .L_22)
.L_22:
        /*0080*/ 	.word	0x00000000
        /*0084*/ 	.short	0x0007
        /*0086*/ 	.short	0x0028
        /*0088*/ 	.byte	0x00, 0xf0, 0x11, 0x00


	//----- nvinfo : EIATTR_KPARAM_INFO
	.align		4
.L_23:
        /*008c*/ 	.byte	0x04, 0x17
        /*008e*/ 	.short	(.L_25 - .L_24)
.L_24:
        /*0090*/ 	.word	0x00000000
        /*0094*/ 	.short	0x0006
        /*0096*/ 	.short	0x0024
        /*0098*/ 	.byte	0x00, 0xf0, 0x11, 0x00


	//----- nvinfo : EIATTR_KPARAM_INFO
	.align		4
.L_25:
        /*009c*/ 	.byte	0x04, 0x17
        /*009e*/ 	.short	(.L_27 - .L_26)
.L_26:
        /*00a0*/ 	.word	0x00000000
        /*00a4*/ 	.short	0x0005
        /*00a6*/ 	.short	0x0020
        /*00a8*/ 	.byte	0x00, 0xf0, 0x11, 0x00


	//----- nvinfo : EIATTR_KPARAM_INFO
	.align		4
.L_27:
        /*00ac*/ 	.byte	0x04, 0x17
        /*00ae*/ 	.short	(.L_29 - .L_28)
.L_28:
        /*00b0*/ 	.word	0x00000000
        /*00b4*/ 	.short	0x0004
        /*00b6*/ 	.short	0x001c
        /*00b8*/ 	.byte	0x00, 0xf0, 0x11, 0x00


	//----- nvinfo : EIATTR_KPARAM_INFO
	.align		4
.L_29:
        /*00bc*/ 	.byte	0x04, 0x17
        /*00be*/ 	.short	(.L_31 - .L_30)
.L_30:
        /*00c0*/ 	.word	0x00000000
        /*00c4*/ 	.short	0x0003
        /*00c6*/ 	.short	0x0018
        /*00c8*/ 	.byte	0x00, 0xf0, 0x11, 0x00


	//----- nvinfo : EIATTR_KPARAM_INFO
	.align		4
.L_31:
        /*00cc*/ 	.byte	0x04, 0x17
        /*00ce*/ 	.short	(.L_33 - .L_32)
.L_32:
        /*00d0*/ 	.word	0x00000000
        /*00d4*/ 	.short	0x0002
        /*00d6*/ 	.short	0x0010
        /*00d8*/ 	.byte	0x00, 0xf4, 0x21, 0x00


	//----- nvinfo : EIATTR_KPARAM_INFO
	.align		4
.L_33:
        /*00dc*/ 	.byte	0x04, 0x17
        /*00de*/ 	.short	(.L_35 - .L_34)
.L_34:
        /*00e0*/ 	.word	0x00000000
        /*00e4*/ 	.short	0x0001
        /*00e6*/ 	.short	0x0008
        /*00e8*/ 	.byte	0x00, 0xf4, 0x21, 0x00


	//----- nvinfo : EIATTR_KPARAM_INFO
	.align		4
.L_35:
        /*00ec*/ 	.byte	0x04, 0x17
        /*00ee*/ 	.short	(.L_37 - .L_36)
.L_36:
        /*00f0*/ 	.word	0x00000000
        /*00f4*/ 	.short	0x0000
        /*00f6*/ 	.short	0x0000
        /*00f8*/ 	.byte	0x00, 0xf4, 0x21, 0x00


	//----- nvinfo : EIATTR_MAXREG_COUNT
	.align		4
.L_37:
        /*00fc*/ 	.byte	0x03, 0x1b
        /*00fe*/ 	.short	0x00ff


	//----- nvinfo : EIATTR_NUM_BARRIERS
	.align		4
        /*0100*/ 	.byte	0x02, 0x4c
        /*0102*/ 	.byte	0x01
	.zero		1


	//----- nvinfo : EIATTR_ANNOTATIONS
	.align		4
        /*0104*/ 	.byte	0x04, 0x55
        /*0106*/ 	.short	(.L_39 - .L_38)


	//   ....[0]....
.L_38:
        /*0108*/ 	.word	0x00000001
        /*010c*/ 	.byte	0x00, 0x05, 0x00, 0x00, 0x01, 0x00, 0x00, 0x00, 0x10, 0x05, 0x00, 0x00, 0x01, 0x00, 0x00, 0x00
        /* <DEDUP_REMOVED lines=2064> */
        /*821c*/ 	.byte	0x40, 0xf2, 0x01, 0x00, 0x01, 0x00, 0x00, 0x00, 0xf0, 0xf2, 0x01, 0x00


	//----- nvinfo : EIATTR_MERCURY_ISA_VERSION
	.align		4
.L_39:
        /*8228*/ 	.byte	0x03, 0x5f
        /*822a*/ 	.short	0x0000


	//----- nvinfo : EIATTR_EXIT_INSTR_OFFSETS
	.align		4
        /*822c*/ 	.byte	0x04, 0x1c
        /*822e*/ 	.short	(.L_41 - .L_40)


	//   ....[0]....
.L_40:
        /*8230*/ 	.word	0x000884f0


	//   ....[1]....
        /*8234*/ 	.word	0x00088520


	//----- nvinfo : EIATTR_REQNTID
	.align		4
.L_41:
        /*8238*/ 	.byte	0x04, 0x10
        /*823a*/ 	.short	(.L_43 - .L_42)
.L_42:
        /*823c*/ 	.word	0x00000100
        /*8240*/ 	.word	0x00000001
        /*8244*/ 	.word	0x00000001
.L_43:


//--------------------- .nv.callgraph             --------------------------
	.section	.nv.callgraph,"",@"SHT_CUDA_CALLGRAPH"
	.align	4
	.sectionentsize	8
	.align		4
        /*0000*/ 	.word	0x00000000
	.align		4
        /*0004*/ 	.word	0xffffffff
	.align		4
        /*0008*/ 	.word	0x00000000
	.align		4
        /*000c*/ 	.word	0xfffffffe
	.align		4
        /*0010*/ 	.word	0x00000000
	.align		4
        /*0014*/ 	.word	0xfffffffd
	.align		4
        /*0018*/ 	.word	0x00000000
	.align		4
        /*001c*/ 	.word	0xfffffffc


//--------------------- .nv.rel.action            --------------------------
	.section	.nv.rel.action,"",@"SHT_CUDA_RELOCINFO"
	.align	8
	.sectionentsize	8
        /*0000*/ 	.byte	0x73, 0x00, 0x00, 0x00, 0x00, 0x00, 0x00, 0x00, 0x00, 0x00, 0x00, 0x11, 0x25, 0x00, 0x05, 0x36


//--------------------- .nv.constant0.matmul_kernel --------------------------
	.section	.nv.constant0.matmul_kernel,"a",@progbits
	.sectionflags	@""
	.align	4
.nv.constant0.matmul_kernel:
	.zero		432


//--------------------- .text.matmul_kernel       --------------------------
	.section	.text.matmul_kernel,"ax",@progbits
	.sectioninfo	@"SHI_REGISTERS=32"
	.align	128
        .global         matmul_kernel
        .type           matmul_kernel,@function
        .size           matmul_kernel,(.L_x_5 - matmul_kernel)
        .other          matmul_kernel,@"STO_CUDA_ENTRY STV_DEFAULT"
matmul_kernel:
.text.matmul_kernel:
[----:B------:R-:W-:-:S03]  /*0000*/  IMAD.MOV.U32 R1, RZ, RZ, c[0x0][0x28] ;  /* 0x00000a00ff017624 */ /* 0x000fc600078e00ff */
[----:B------:R-:W-:Y:S01]  /*0010*/  IMAD.MOV.U32 R7, RZ, RZ, 0x1ff ;  /* 0x000001ffff077424 */ /* 0x000fe200078e00ff */
[----:B------:R-:W0:Y:S01]  /*0020*/  S2R R12, SR_TID.X ;  /* 0x00000000000c7919 */ /* 0x000e220000002100 */
[----:B------:R-:W-:Y:S01]  /*0030*/  IADD3 R1, R1, -0x6a78, RZ ;  /* 0xffff958801017810 */ /* 0x000fe20007ffe0ff */
[----:B------:R-:W-:Y:S02]  /*0040*/  ULDC.64 UR6, c[0x0][0x118] ;  /* 0x0000460000067ab9 */ /* 0x000fe40000000a00 */
[----:B------:R-:W-:-:S04]  /*0050*/  IADD3 R0, R7, c[0x0][0x17c], RZ ;  /* 0x00005f0007007a10 */ /* 0x000fc80007ffe0ff */
[----:B------:R-:W-:-:S04]  /*0060*/  SHF.R.S32.HI R3, RZ, 0x1f, R0 ;  /* 0x0000001fff037819 */ /* 0x000fc80000011400 */
[----:B------:R-:W-:-:S04]  /*0070*/  LEA.HI R3, R3, R0, RZ, 0x9 ;  /* 0x0000000003037211 */ /* 0x000fc800078f48ff */
[----:B------:R-:W-:Y:S02]  /*0080*/  SHF.R.S32.HI R0, RZ, 0x9, R3 ;  /* 0x00000009ff007819 */ /* 0x000fe40000011403 */
[----:B------:R-:W1:Y:S03]  /*0090*/  S2R R3, SR_CTAID.X ;  /* 0x0000000000037919 */ /* 0x000e660000002500 */
[----:B------:R-:W-:Y:S01]  /*00a0*/  IMAD.SHL.U32 R0, R0, 0x8, RZ ;  /* 0x0000000800007824 */ /* 0x000fe200078e00ff */
[----:B0-----:R-:W-:-:S04]  /*00b0*/  LOP3.LUT R14, R12, 0xff, RZ, 0xc0, !PT ;  /* 0x000000ff0c0e7812 */ /* 0x001fc800078ec0ff */
[-C--:B------:R-:W-:Y:S02]  /*00c0*/  IABS R9, R0.reuse ;  /* 0x0000000000097213 */ /* 0x080fe40000000000 */
[----:B------:R-:W-:Y:S02]  /*00d0*/  IABS R10, R0 ;  /* 0x00000000000a7213 */ /* 0x000fe40000000000 */
[----:B------:R-:W0:Y:S01]  /*00e0*/  I2F.RP R2, R9 ;  /* 0x0000000900027306 */ /* 0x000e220000209400 */
[----:B-1----:R-:W-:-:S07]  /*00f0*/  IABS R8, R3 ;  /* 0x0000000300087213 */ /* 0x002fce0000000000 */
[----:B0-----:R-:W0:Y:S02]  /*0100*/  MUFU.RCP R2, R2 ;  /* 0x0000000200027308 */ /* 0x001e240000001000 */
[----:B0-----:R-:W-:Y:S01]  /*0110*/  IADD3 R4, R2, 0xffffffe, RZ ;  /* 0x0ffffffe02047810 */ /* 0x001fe20007ffe0ff */
[----:B------:R-:W-:-:S05]  /*0120*/  IMAD.MOV R2, RZ, RZ, -R10 ;  /* 0x000000ffff027224 */ /* 0x000fca00078e0a0a */
[----:B------:R0:W1:Y:S02]  /*0130*/  F2I.FTZ.U32.TRUNC.NTZ R5, R4 ;  /* 0x0000000400057305 */ /* 0x000064000021f000 */
[----:B0-----:R-:W-:Y:S02]  /*0140*/  IMAD.MOV.U32 R4, RZ, RZ, RZ ;  /* 0x000000ffff047224 */ /* 0x001fe400078e00ff */
[----:B-1----:R-:W-:-:S04]  /*0150*/  IMAD.MOV R6, RZ, RZ, -R5 ;  /* 0x000000ffff067224 */ /* 0x002fc800078e0a05 */
[----:B------:R-:W-:Y:S02]  /*0160*/  IMAD R11, R6, R9, RZ ;  /* 0x00000009060b7224 */ /* 0x000fe400078e02ff */
[----:B------:R-:W-:Y:S02]  /*0170*/  IMAD.MOV.U32 R6, RZ, RZ, R8 ;  /* 0x000000ffff067224 */ /* 0x000fe400078e0008 */
[----:B------:R-:W-:-:S06]  /*0180*/  IMAD.HI.U32 R5, R5, R11, R4 ;  /* 0x0000000b05057227 */ /* 0x000fcc00078e0004 */
[----:B------:R-:W-:-:S04]  /*0190*/  IMAD.HI.U32 R5, R5, R6, RZ ;  /* 0x0000000605057227 */ /* 0x000fc800078e00ff */
[----:B------:R-:W-:-:S05]  /*01a0*/  IMAD R2, R5, R2, R6 ;  /* 0x0000000205027224 */ /* 0x000fca00078e0206 */
[----:B------:R-:W-:-:S13]  /*01b0*/  ISETP.GT.U32.AND P1, PT, R9, R2, PT ;  /* 0x000000020900720c */ /* 0x000fda0003f24070 */
[----:B------:R-:W-:Y:S01]  /*01c0*/  @!P1 IMAD.IADD R2, R2, 0x1, -R9 ;  /* 0x0000000102029824 */ /* 0x000fe200078e0a09 */
[----:B------:R-:W-:Y:S02]  /*01d0*/  @!P1 IADD3 R5, R5, 0x1, RZ ;  /* 0x0000000105059810 */ /* 0x000fe40007ffe0ff */
[----:B------:R-:W-:Y:S02]  /*01e0*/  ISETP.NE.AND P1, PT, R0, RZ, PT ;  /* 0x000000ff0000720c */ /* 0x000fe40003f25270 */
[----:B------:R-:W-:Y:S02]  /*01f0*/  ISETP.GE.U32.AND P0, PT, R2, R9, PT ;  /* 0x000000090200720c */ /* 0x000fe40003f06070 */
[----:B------:R-:W-:-:S04]  /*0200*/  LOP3.LUT R2, R3, R0, RZ, 0x3c, !PT ;  /* 0x0000000003027212 */ /* 0x000fc800078e3cff */
[----:B------:R-:W-:Y:S02]  /*0210*/  ISETP.GE.AND P2, PT, R2, RZ, PT ;  /* 0x000000ff0200720c */ /* 0x000fe40003f46270 */
[----:B------:R-:W-:-:S05]  /*0220*/  IADD3 R2, R7, c[0x0][0x178], RZ ;  /* 0x00005e0007027a10 */ /* 0x000fca0007ffe0ff */
[----:B------:R-:W-:-:S05]  /*0230*/  @P0 IADD3 R5, R5, 0x1, RZ ;  /* 0x0000000105050810 */ /* 0x000fca0007ffe0ff */
[----:B------:R-:W-:Y:S01]  /*0240*/  IMAD.MOV.U32 R6, RZ, RZ, R5 ;  /* 0x000000ffff067224 */ /* 0x000fe200078e0005 */
[----:B------:R-:W-:-:S03]  /*0250*/  SHF.R.S32.HI R5, RZ, 0x1f, R2 ;  /* 0x0000001fff057819 */ /* 0x000fc60000011402 */
[----:B------:R-:W-:Y:S01]  /*0260*/  @!P2 IMAD.MOV R6, RZ, RZ, -R6 ;  /* 0x000000ffff06a224 */ /* 0x000fe200078e0a06 */
[----:B------:R-:W-:Y:S02]  /*0270*/  @!P1 LOP3.LUT R6, RZ, R0, RZ, 0x33, !PT ;  /* 0x00000000ff069212 */ /* 0x000fe400078e33ff */
[----:B------:R-:W-:-:S03]  /*0280*/  LEA.HI R5, R5, R2, RZ, 0x9 ;  /* 0x0000000205057211 */ /* 0x000fc600078f48ff */
[----:B------:R-:W-:Y:S02]  /*0290*/  IMAD.SHL.U32 R4, R6, 0x8, RZ ;  /* 0x0000000806047824 */ /* 0x000fe400078e00ff */
[----:B------:R-:W-:-:S03]  /*02a0*/  IMAD.MOV R6, RZ, RZ, -R6 ;  /* 0x000000ffff067224 */ /* 0x000fc600078e0a06 */
[----:B------:R-:W-:Y:S01]  /*02b0*/  LEA.HI.SX32 R2, R5, -R4, 0x17 ;  /* 0x8000000405027211 */ /* 0x000fe200078fbaff */
[----:B------:R-:W-:Y:S02]  /*02c0*/  IMAD R13, R0, R6, R3 ;  /* 0x00000006000d7224 */ /* 0x000fe400078e0203 */
[----:B------:R-:W-:Y:S01]  /*02d0*/  IMAD.MOV.U32 R6, RZ, RZ, RZ ;  /* 0x000000ffff067224 */ /* 0x000fe200078e00ff */
[----:B------:R-:W-:Y:S02]  /*02e0*/  IMNMX R2, R2, 0x8, PT ;  /* 0x0000000802027817 */ /* 0x000fe40003800200 */
[----:B------:R-:W-:Y:S02]  /*02f0*/  IABS R11, R13 ;  /* 0x0000000d000b7213 */ /* 0x000fe40000000000 */
[----:B------:R-:W-:-:S04]  /*0300*/  IABS R9, R2 ;  /* 0x0000000200097213 */ /* 0x000fc80000000000 */
[----:B------:R-:W0:Y:S08]  /*0310*/  I2F.RP R5, R9 ;  /* 0x0000000900057306 */ /* 0x000e300000209400 */
[----:B0-----:R-:W0:Y:S02]  /*0320*/  MUFU.RCP R5, R5 ;  /* 0x0000000500057308 */ /* 0x001e240000001000 */
[----:B0-----:R-:W-:-:S06]  /*0330*/  IADD3 R7, R5, 0xffffffe, RZ ;  /* 0x0ffffffe05077810 */ /* 0x001fcc0007ffe0ff */
[----:B------:R-:W0:Y:S02]  /*0340*/  F2I.FTZ.U32.TRUNC.NTZ R7, R7 ;  /* 0x0000000700077305 */ /* 0x000e24000021f000 */
[----:B0-----:R-:W-:-:S04]  /*0350*/  IMAD.MOV R8, RZ, RZ, -R7 ;  /* 0x000000ffff087224 */ /* 0x001fc800078e0a07 */
[----:B------:R-:W-:-:S04]  /*0360*/  IMAD.MOV.U32 R0, RZ, RZ, R8 ;  /* 0x000000ffff007224 */ /* 0x000fc800078e0008 */
[----:B------:R-:W-:Y:S01]  /*0370*/  IMAD R3, R0, R9, RZ ;  /* 0x0000000900037224 */ /* 0x000fe200078e02ff */
[----:B------:R-:W-:-:S03]  /*0380*/  IABS R0, R2 ;  /* 0x0000000200007213 */ /* 0x000fc60000000000 */
[----:B------:R-:W-:-:S04]  /*0390*/  IMAD.HI.U32 R6, R7, R3, R6 ;  /* 0x0000000307067227 */ /* 0x000fc800078e0006 */
[----:B------:R-:W-:Y:S02]  /*03a0*/  IMAD.MOV R0, RZ, RZ, -R0 ;  /* 0x000000ffff007224 */ /* 0x000fe400078e0a00 */
        /* <DEDUP_REMOVED lines=8> */
[----:B------:R-:W-:Y:S01]  /*0430*/  ISETP.GE.AND P2, PT, R0, RZ, PT ;  /* 0x000000ff0000720c */ /* 0x000fe20003f46270 */
[----:B------:R-:W-:-:S06]  /*0440*/  IMAD.MOV.U32 R0, RZ, RZ, 0x3f ;  /* 0x0000003fff007424 */ /* 0x000fcc00078e00ff */
[----:B------:R-:W-:-:S06]  /*0450*/  @P0 IADD3 R6, R6, 0x1, RZ ;  /* 0x0000000106060810 */ /* 0x000fcc0007ffe0ff */
[----:B------:R-:W-:Y:S01]  /*0460*/  @!P2 IMAD.MOV R6, RZ, RZ, -R6 ;  /* 0x000000ffff06a224 */ /* 0x000fe200078e0a06 */
[----:B------:R-:W-:-:S05]  /*0470*/  @!P1 LOP3.LUT R6, RZ, R2, RZ, 0x33, !PT ;  /* 0x00000002ff069212 */ /* 0x000fca00078e33ff */
[----:B------:R-:W-:Y:S02]  /*0480*/  IMAD.MOV R3, RZ, RZ, -R6 ;  /* 0x000000ffff037224 */ /* 0x000fe400078e0a06 */
[----:B------:R-:W-:Y:S02]  /*0490*/  IMAD.SHL.U32 R28, R6, 0x200, RZ ;  /* 0x00000200061c7824 */ /* 0x000fe400078e00ff */
[----:B------:R-:W-:Y:S01]  /*04a0*/  IMAD R3, R2, R3, R13 ;  /* 0x0000000302037224 */ /* 0x000fe200078e020d */
[----:B------:R-:W-:-:S03]  /*04b0*/  IADD3 R2, R0, c[0x0][0x180], RZ ;  /* 0x0000600000027a10 */ /* 0x000fc60007ffe0ff */
[----:B------:R-:W-:Y:S01]  /*04c0*/  IMAD.IADD R3, R4, 0x1, R3 ;  /* 0x0000000104037824 */ /* 0x000fe200078e0203 */
[----:B------:R-:W-:-:S03]  /*04d0*/  ISETP.GT.AND P0, PT, R2, 0x3f, PT ;  /* 0x0000003f0200780c */ /* 0x000fc60003f04270 */
[----:B------:R-:W-:-:S05]  /*04e0*/  IMAD R0, R3, 0x200, R14 ;  /* 0x0000020003007824 */ /* 0x000fca00078e020e */
[----:B------:R-:W-:Y:S01]  /*04f0*/  IADD3 R29, R0, 0x100, RZ ;  /* 0x00000100001d7810 */ /* 0x000fe20007ffe0ff */
[----:B------:R0:W-:Y:S04]  /*0500*/  STL [R1+0x1624], R0 ;  /* 0x0016240001007387 */ /* 0x0001e80000100800 */
[----:B------:R0:W-:Y:S01]  /*0510*/  STL [R1+0x1628], R29 ;  /* 0x0016281d01007387 */ /* 0x0001e20000100800 */
[----:B------:R-:W-:Y:S05]  /*0520*/  @P0 BRA `(.L_x_0) ;  /* 0x00001f9000000947 */ /* 0x000fea0003800000 */
[C---:B------:R-:W-:Y:S01]  /*0530*/  IMAD.SHL.U32 R2, R12.reuse, 0x20, RZ ;  /* 0x000000200c027824 */ /* 0x040fe200078e00ff */
[----:B------:R-:W-:Y:S01]  /*0540*/  CS2R R24, SRZ ;  /* 0x0000000000187805 */ /* 0x000fe2000001ff00 */
[----:B0-----:R-:W-:Y:S01]  /*0550*/  IMAD.SHL.U32 R0, R12, 0x2, RZ ;  /* 0x000000020c007824 */ /* 0x001fe200078e00ff */
[----:B------:R-:W-:Y:S01]  /*0560*/  CS2R R26, SRZ ;  /* 0x00000000001a7805 */ /* 0x000fe2000001ff00 */
[----:B------:R-:W-:Y:S01]  /*0570*/  CS2R R20, SRZ ;  /* 0x0000000000147805 */ /* 0x000fe2000001ff00 */
[----:B------:R0:W-:Y:S01]  /*0580*/  STL [R1+0x1ee8], R2 ;  /* 0x001ee80201007387 */ /* 0x0001e20000100800 */
[----:B------:R-:W-:Y:S01]  /*0590*/  CS2R R22, SRZ ;  /* 0x0000000000167805 */ /* 0x000fe2000001ff00 */
[----:B------:R-:W-:Y:S01]  /*05a0*/  CS2R R16, SRZ ;  /* 0x0000000000107805 */ /* 0x000fe2000001ff00 */
[----:B------:R-:W-:Y:S01]  /*05b0*/  CS2R R18, SRZ ;  /* 0x0000000000127805 */ /* 0x000fe2000001ff00 */
[----:B------:R0:W-:Y:S01]  /*05c0*/  STL [R1+0x1ee4], R0 ;  /* 0x001ee40001007387 */ /* 0x0001e20000100800 */
[----:B------:R-:W-:Y:S01]  /*05d0*/  CS2R R12, SRZ ;  /* 0x00000000000c7805 */ /* 0x000fe2000001ff00 */
[----:B------:R-:W-:Y:S01]  /*05e0*/  CS2R R14, SRZ ;  /* 0x00000000000e7805 */ /* 0x000fe2000001ff00 */
[----:B------:R-:W-:Y:S01]  /*05f0*/  CS2R R8, SRZ ;  /* 0x0000000000087805 */ /* 0x000fe2000001ff00 */
[----:B------:R0:W-:Y:S01]  /*0600*/  STL [R1], RZ ;  /* 0x000000ff01007387 */ /* 0x0001e20000100800 */
[----:B------:R-:W-:Y:S01]  /*0610*/  CS2R R10, SRZ ;  /* 0x00000000000a7805 */ /* 0x000fe2000001ff00 */
[----:B------:R-:W-:Y:S01]  /*0620*/  CS2R R4, SRZ ;  /* 0x0000000000047805 */ /* 0x000fe2000001ff00 */
[----:B------:R-:W-:Y:S01]  /*0630*/  CS2R R6, SRZ ;  /* 0x0000000000067805 */ /* 0x000fe2000001ff00 */
[----:B------:R0:W-:Y:S04]  /*0640*/  STL [R1+0x4], RZ ;  /* 0x000004ff01007387 */ /* 0x0001e80000100800 */
        /* <DEDUP_REMOVED lines=485> */
[----:B------:R0:W-:Y:S01]  /*24a0*/  STL [R1+0xeac], RZ ;  /* 0x000eacff01007387 */ /* 0x0001e20000100800 */
[----:B------:R-:W-:Y:S05]  /*24b0*/  BRA `(.L_x_1) ;  /* 0x0006a57000007947 */ /* 0x000fea0003800000 */
.L_x_0:
[----:B------:R-:W-:Y:S01]  /*24c0*/  IMAD.MOV.U32 R19, RZ, RZ, R0 ;  /* 0x000000ffff137224 */ /* 0x000fe200078e0000 */
[----:B0-----:R-:W-:Y:S01]  /*24d0*/  IABS R0, c[0x0][0x178] ;  /* 0x00005e0000007a13 */ /* 0x001fe20000000000 */
[----:B------:R-:W0:Y:S01]  /*24e0*/  S2R R11, SR_TID.X ;  /* 0x00000000000b7919 */ /* 0x000e220000002100 */
[----:B------:R-:W-:-:S02]  /*24f0*/  IABS R10, c[0x0][0x17c] ;  /* 0x00005f00000a7a13 */ /* 0x000fc40000000000 */
[----:B------:R-:W1:Y:S01]  /*2500*/  I2F.RP R3, R0 ;  /* 0x0000000000037306 */ /* 0x000e620000209400 */
[----:B------:R-:W-:Y:S01]  /*2510*/  IABS R8, R29 ;  /* 0x0000001d00087213 */ /* 0x000fe20000000000 */
[----:B------:R-:W-:Y:S06]  /*2520*/  STL [R1+0x1eec], R28 ;  /* 0x001eec1c01007387 */ /* 0x000fec0000100800 */
[----:B------:R-:W2:Y:S08]  /*2530*/  I2F.RP R6, R10 ;  /* 0x0000000a00067306 */ /* 0x000eb00000209400 */
[----:B-1----:R-:W1:Y:S01]  /*2540*/  MUFU.RCP R3, R3 ;  /* 0x0000000300037308 */ /* 0x002e620000001000 */
[----:B0-----:R-:W-:-:S07]  /*2550*/  IMAD.SHL.U32 R16, R11, 0x2, RZ ;  /* 0x000000020b107824 */ /* 0x001fce00078e00ff */
[----:B--2---:R-:W0:Y:S01]  /*2560*/  MUFU.RCP R6, R6 ;  /* 0x0000000600067308 */ /* 0x004e220000001000 */
[----:B------:R-:W-:Y:S01]  /*2570*/  STL [R1+0x1ee4], R16 ;  /* 0x001ee41001007387 */ /* 0x000fe20000100800 */
[----:B-1----:R-:W-:Y:S02]  /*2580*/  IADD3 R4, R3, 0xffffffe, RZ ;  /* 0x0ffffffe03047810 */ /* 0x002fe40007ffe0ff */
[----:B------:R-:W-:-:S04]  /*2590*/  SHF.R.U32.HI R3, RZ, 0x6, R11 ;  /* 0x00000006ff037819 */ /* 0x000fc8000001160b */
[----:B------:R1:W2:Y:S01]  /*25a0*/  F2I.FTZ.U32.TRUNC.NTZ R5, R4 ;  /* 0x0000000400057305 */ /* 0x0002a2000021f000 */
[----:B------:R-:W-:Y:S02]  /*25b0*/  SGXT.U32 R3, R3, 0x2 ;  /* 0x000000020303781a */ /* 0x000fe40000000000 */
[----:B0-----:R-:W-:Y:S02]  /*25c0*/  IADD3 R14, R6, 0xffffffe, RZ ;  /* 0x0ffffffe060e7810 */ /* 0x001fe40007ffe0ff */
[----:B------:R-:W-:-:S03]  /*25d0*/  IABS R6, R19 ;  /* 0x0000001300067213 */ /* 0x000fc60000000000 */
[----:B------:R0:W3:Y:S01]  /*25e0*/  F2I.FTZ.U32.TRUNC.NTZ R15, R14 ;  /* 0x0000000e000f7305 */ /* 0x0000e2000021f000 */
[----:B-1----:R-:W-:Y:S01]  /*25f0*/  IMAD.MOV.U32 R4, RZ, RZ, RZ ;  /* 0x000000ffff047224 */ /* 0x002fe200078e00ff */
[----:B------:R-:W-:-:S04]  /*2600*/  LOP3.LUT R12, R28, R3, RZ, 0xfc, !PT ;  /* 0x000000031c0c7212 */ /* 0x000fc800078efcff */
[----:B------:R-:W-:Y:S01]  /*2610*/  IABS R23, R12 ;  /* 0x0000000c00177213 */ /* 0x000fe20000000000 */
[----:B--2---:R-:W-:Y:S01]  /*2620*/  IMAD.MOV R7, RZ, RZ, -R5 ;  /* 0x000000ffff077224 */ /* 0x004fe200078e0a05 */
[C---:B------:R-:W-:Y:S01]  /*2630*/  LOP3.LUT R13, R12.reuse, 0x1fc, RZ, 0xfc, !PT ;  /* 0x000001fc0c0d7812 */ /* 0x040fe200078efcff */
[----:B0-----:R-:W-:Y:S01]  /*2640*/  IMAD.MOV.U32 R14, RZ, RZ, RZ ;  /* 0x000000ffff0e7224 */ /* 0x001fe200078e00ff */
[C---:B------:R-:W-:Y:S01]  /*2650*/  LOP3.LUT R18, R12.reuse, 0x1e4, RZ, 0xfc, !PT ;  /* 0x000001e40c127812 */ /* 0x040fe200078efcff */
[----:B------:R-:W-:Y:S01]  /*2660*/  IMAD R7, R7, R0, RZ ;  /* 0x0000000007077224 */ /* 0x000fe200078e02ff */
[----:B------:R-:W-:Y:S02]  /*2670*/  ISETP.GE.AND P4, PT, R13, RZ, PT ;  /* 0x000000ff0d00720c */ /* 0x000fe40003f86270 */
[C---:B------:R-:W-:Y:S01]  /*2680*/  LOP3.LUT R25, R12.reuse, 0x40, RZ, 0xfc, !PT ;  /* 0x000000400c197812 */ /* 0x040fe200078efcff */
[----:B---3--:R-:W-:Y:S01]  /*2690*/  IMAD.MOV R9, RZ, RZ, -R15 ;  /* 0x000000ffff097224 */ /* 0x008fe200078e0a0f */
[----:B------:R-:W-:Y:S01]  /*26a0*/  LOP3.LUT R26, R12, 0x34, RZ, 0xfc, !PT ;  /* 0x000000340c1a7812 */ /* 0x000fe200078efcff */
[----:B------:R-:W-:Y:S01]  /*26b0*/  IMAD.HI.U32 R5, R5, R7, R4 ;  /* 0x0000000705057227 */ /* 0x000fe200078e0004 */
[----:B------:R-:W-:-:S03]  /*26c0*/  LOP3.LUT R4, R16, 0x10, RZ, 0xc0, !PT ;  /* 0x0000001010047812 */ /* 0x000fc600078ec0ff */
[----:B------:R-:W-:Y:S01]  /*26d0*/  IMAD R7, R9, R10, RZ ;  /* 0x0000000a09077224 */ /* 0x000fe200078e02ff */
[----:B------:R-:W-:Y:S01]  /*26e0*/  SHF.R.S32.HI R9, RZ, 0x1f, R2 ;  /* 0x0000001fff097819 */ /* 0x000fe20000011402 */
[----:B------:R-:W-:-:S03]  /*26f0*/  IMAD.HI.U32 R3, R5, R6, RZ ;  /* 0x0000000605037227 */ /* 0x000fc600078e00ff */
[----:B------:R-:W-:Y:S01]  /*2700*/  LEA.HI R9, R9, R2, RZ, 0x6 ;  /* 0x0000000209097211 */ /* 0x000fe200078f30ff */
[----:B------:R-:W-:-:S04]  /*2710*/  IMAD.HI.U32 R5, R5, R8, RZ ;  /* 0x0000000805057227 */ /* 0x000fc800078e00ff */
[----:B------:R-:W-:Y:S01]  /*2720*/  IMAD.HI.U32 R14, R15, R7, R14 ;  /* 0x000000070f0e7227 */ /* 0x000fe200078e000e */
[----:B------:R-:W-:Y:S01]  /*2730*/  SHF.R.U32.HI R7, RZ, 0x2, R11 ;  /* 0x00000002ff077819 */ /* 0x000fe2000001160b */
[----:B------:R0:W-:Y:S01]  /*2740*/  STL [R1+0x6d4], R9 ;  /* 0x0006d40901007387 */ /* 0x0001e20000100800 */
[----:B------:R-:W-:Y:S01]  /*2750*/  LOP3.LUT R15, R12, 0x1f8, RZ, 0xfc, !PT ;  /* 0x000001f80c0f7812 */ /* 0x000fe200078efcff */
[----:B------:R-:W-:Y:S01]  /*2760*/  IMAD.MOV R3, RZ, RZ, -R3 ;  /* 0x000000ffff037224 */ /* 0x000fe200078e0a03 */
[----:B------:R-:W-:Y:S01]  /*2770*/  LOP3.LUT R2, R4, 0x20, R7, 0xf8, !PT ;  /* 0x0000002004027812 */ /* 0x000fe200078ef807 */
[----:B------:R-:W-:Y:S01]  /*2780*/  IMAD.MOV R5, RZ, RZ, -R5 ;  /* 0x000000ffff057224 */ /* 0x000fe200078e0a05 */
[----:B------:R-:W-:Y:S01]  /*2790*/  IABS R27, R15 ;  /* 0x0000000f001b7213 */ /* 0x000fe20000000000 */
[C---:B------:R-:W-:Y:S01]  /*27a0*/  IMAD R7, R0.reuse, R3, R6 ;  /* 0x0000000300077224 */ /* 0x040fe200078e0206 */
[----:B------:R-:W-:Y:S01]  /*27b0*/  LOP3.LUT R6, R11, 0x7, RZ, 0xc0, !PT ;  /* 0x000000070b067812 */ /* 0x000fe200078ec0ff */
[----:B------:R-:W-:Y:S01]  /*27c0*/  IMAD R3, R0, R5, R8 ;  /* 0x0000000500037224 */ /* 0x000fe200078e0208 */
[----:B------:R-:W-:Y:S01]  /*27d0*/  IABS R8, R13 ;  /* 0x0000000d00087213 */ /* 0x000fe20000000000 */
[----:B------:R-:W-:Y:S01]  /*27e0*/  IMAD.HI.U32 R4, R14, R23, RZ ;  /* 0x000000170e047227 */ /* 0x000fe200078e00ff */
[----:B------:R-:W-:-:S02]  /*27f0*/  ISETP.GT.U32.AND P0, PT, R0, R7, PT ;  /* 0x000000070000720c */ /* 0x000fc40003f04070 */
[----:B------:R-:W-:Y:S01]  /*2800*/  ISETP.GT.U32.AND P1, PT, R0, R3, PT ;  /* 0x000000030000720c */ /* 0x000fe20003f24070 */
[----:B------:R-:W-:Y:S02]  /*2810*/  IMAD.MOV R4, RZ, RZ, -R4 ;  /* 0x000000ffff047224 */ /* 0x000fe400078e0a04 */
[----:B------:R-:W-:Y:S02]  /*2820*/  IMAD.SHL.U32 R5, R11, 0x20, RZ ;  /* 0x000000200b057824 */ /* 0x000fe400078e00ff */
[----:B------:R-:W-:Y:S02]  /*2830*/  IMAD R23, R10, R4, R23 ;  /* 0x000000040a177224 */ /* 0x000fe400078e0217 */
[C---:B------:R-:W-:Y:S01]  /*2840*/  IMAD R11, R6.reuse, 0x410, RZ ;  /* 0x00000410060b7824 */ /* 0x040fe200078e02ff */
[----:B------:R1:W-:Y:S01]  /*2850*/  STL [R1+0x1ee8], R5 ;  /* 0x001ee80501007387 */ /* 0x0003e20000100800 */
[----:B0-----:R-:W-:Y:S01]  /*2860*/  IMAD.SHL.U32 R9, R6, 0x10, RZ ;  /* 0x0000001006097824 */ /* 0x001fe200078e00ff */
[----:B------:R-:W-:Y:S01]  /*2870*/  ISETP.GT.U32.AND P2, PT, R10, R23, PT ;  /* 0x000000170a00720c */ /* 0x000fe20003f44070 */
[--C-:B------:R-:W-:Y:S01]  /*2880*/  @!P0 IMAD.IADD R7, R7, 0x1, -R0.reuse ;  /* 0x0000000107078824 */ /* 0x100fe200078e0a00 */
[----:B------:R-:W-:Y:S01]  /*2890*/  ISETP.GE.AND P0, PT, R19, RZ, PT ;  /* 0x000000ff1300720c */ /* 0x000fe20003f06270 */
[----:B------:R-:W-:Y:S01]  /*28a0*/  @!P1 IMAD.IADD R3, R3, 0x1, -R0 ;  /* 0x0000000103039824 */ /* 0x000fe200078e0a00 */
[----:B------:R-:W-:-:S02]  /*28b0*/  LOP3.LUT R2, R11, R2, RZ, 0x3c, !PT ;  /* 0x000000020b027212 */ /* 0x000fc400078e3cff */
[C---:B------:R-:W-:Y:S02]  /*28c0*/  ISETP.GT.U32.AND P3, PT, R0.reuse, R7, PT ;  /* 0x000000070000720c */ /* 0x040fe40003f64070 */
[----:B------:R-:W-:Y:S01]  /*28d0*/  ISETP.GT.U32.AND P5, PT, R0, R3, PT ;  /* 0x000000030000720c */ /* 0x000fe20003fa4070 */
[----:B------:R0:W-:Y:S01]  /*28e0*/  STL [R1+0x1d4], R2 ;  /* 0x0001d40201007387 */ /* 0x0001e20000100800 */
[----:B-1----:R-:W-:Y:S02]  /*28f0*/  LOP3.LUT R5, R5, 0xc00, RZ, 0xc0, !PT ;  /* 0x00000c0005057812 */ /* 0x002fe400078ec0ff */
[----:B------:R-:W-:Y:S01]  /*2900*/  LOP3.LUT R9, R9, 0x30, R16, 0x78, !PT ;  /* 0x0000003009097812 */ /* 0x000fe200078e7810 */
[----:B------:R-:W-:Y:S01]  /*2910*/  @!P2 IMAD.IADD R23, R23, 0x1, -R10 ;  /* 0x000000011717a824 */ /* 0x000fe200078e0a0a */
[----:B------:R-:W-:Y:S01]  /*2920*/  ISETP.GE.AND P1, PT, R15, RZ, PT ;  /* 0x000000ff0f00720c */ /* 0x000fe20003f26270 */
[----:B------:R-:W-:Y:S01]  /*2930*/  IMAD R4, R6, 0x80, R5 ;  /* 0x0000008006047824 */ /* 0x000fe200078e0205 */
[----:B------:R-:W-:Y:S01]  /*2940*/  LOP3.LUT R15, R12, 0x1e0, RZ, 0xfc, !PT ;  /* 0x000001e00c0f7812 */ /* 0x000fe200078efcff */
[----:B------:R-:W-:Y:S01]  /*2950*/  IMAD.MOV.U32 R5, RZ, RZ, R8 ;  /* 0x000000ffff057224 */ /* 0x000fe200078e0008 */
[----:B------:R-:W-:Y:S01]  /*2960*/  ISETP.GT.U32.AND P6, PT, R10, R23, PT ;  /* 0x000000170a00720c */ /* 0x000fe20003fc4070 */
[----:B------:R-:W-:Y:S01]  /*2970*/  IMAD.HI.U32 R8, R14, R27, RZ ;  /* 0x0000001b0e087227 */ /* 0x000fe200078e00ff */
[----:B0-----:R-:W-:-:S03]  /*2980*/  LOP3.LUT R2, R12, 0x1f4, RZ, 0xfc, !PT ;  /* 0x000001f40c027812 */ /* 0x001fc600078efcff */
[----:B------:R-:W-:Y:S01]  /*2990*/  @!P5 IMAD.IADD R3, R3, 0x1, -R0 ;  /* 0x000000010303d824 */ /* 0x000fe200078e0a00 */
[----:B------:R-:W-:Y:S01]  /*29a0*/  ISETP.GE.AND P5, PT, R29, RZ, PT ;  /* 0x000000ff1d00720c */ /* 0x000fe20003fa6270 */
[----:B------:R-:W-:Y:S01]  /*29b0*/  IMAD.HI.U32 R6, R14, R5, RZ ;  /* 0x000000050e067227 */ /* 0x000fe200078e00ff */
[----:B------:R-:W-:Y:S02]  /*29c0*/  ISETP.GE.AND P2, PT, R2, RZ, PT ;  /* 0x000000ff0200720c */ /* 0x000fe40003f46270 */
[----:B------:R-:W-:Y:S01]  /*29d0*/  LOP3.LUT R29, R12, 0x3c, RZ, 0xfc, !PT ;  /* 0x0000003c0c1d7812 */ /* 0x000fe200078efcff */
[----:B------:R-:W-:Y:S02]  /*29e0*/  IMAD.MOV R6, RZ, RZ, -R6 ;  /* 0x000000ffff067224 */ /* 0x000fe400078e0a06 */
[----:B------:R-:W-:Y:S02]  /*29f0*/  IMAD.MOV R8, RZ, RZ, -R8 ;  /* 0x000000ffff087224 */ /* 0x000fe400078e0a08 */
[----:B------:R-:W-:-:S02]  /*2a00*/  IMAD R5, R10, R6, R5 ;  /* 0x000000060a057224 */ /* 0x000fc400078e0205 */
[C---:B------:R-:W-:Y:S02]  /*2a10*/  IMAD R27, R10.reuse, R8, R27 ;  /* 0x000000080a1b7224 */ /* 0x040fe400078e021b */
[----:B------:R-:W-:Y:S01]  /*2a20*/  @!P5 IMAD.MOV R3, RZ, RZ, -R3 ;  /* 0x000000ffff03d224 */ /* 0x000fe200078e0a03 */
[C---:B------:R-:W-:Y:S01]  /*2a30*/  ISETP.GT.U32.AND P5, PT, R10.reuse, R5, PT ;  /* 0x000000050a00720c */ /* 0x040fe20003fa4070 */
[----:B------:R-:W-:Y:S01]  /*2a40*/  @!P3 IMAD.IADD R7, R7, 0x1, -R0 ;  /* 0x000000010707b824 */ /* 0x000fe200078e0a00 */
[----:B------:R-:W-:Y:S01]  /*2a50*/  ISETP.NE.AND P3, PT, RZ, c[0x0][0x178], PT ;  /* 0x00005e00ff007a0c */ /* 0x000fe20003f65270 */
[----:B------:R-:W-:Y:S01]  /*2a60*/  @!P6 IMAD.IADD R23, R23, 0x1, -R10 ;  /* 0x000000011717e824 */ /* 0x000fe200078e0a0a */
[----:B------:R-:W-:Y:S01]  /*2a70*/  LOP3.LUT R0, RZ, c[0x0][0x178], RZ, 0x33, !PT ;  /* 0x00005e00ff007a12 */ /* 0x000fe200078e33ff */
[----:B------:R-:W-:Y:S01]  /*2a80*/  @!P0 IMAD.MOV R7, RZ, RZ, -R7 ;  /* 0x000000ffff078224 */ /* 0x000fe200078e0a07 */
[----:B------:R-:W-:Y:S01]  /*2a90*/  ISETP.GT.U32.AND P6, PT, R10, R27, PT ;  /* 0x0000001b0a00720c */ /* 0x000fe20003fc4070 */
[----:B------:R-:W-:Y:S01]  /*2aa0*/  IMAD.IADD R28, R4, 0x1, R9 ;  /* 0x00000001041c7824 */ /* 0x000fe200078e0209 */
[----:B------:R-:W-:-:S02]  /*2ab0*/  IABS R9, R2 ;  /* 0x0000000200097213 */ /* 0x000fc40000000000 */
[----:B------:R-:W-:Y:S02]  /*2ac0*/  LOP3.LUT R2, R12, 0x1f0, RZ, 0xfc, !PT ;  /* 0x000001f00c027812 */ /* 0x000fe400078efcff */
[C---:B------:R-:W-:Y:S01]  /*2ad0*/  SEL R4, R0.reuse, R7, !P3 ;  /* 0x0000000700047207 */ /* 0x040fe20005800000 */
[----:B------:R-:W-:Y:S01]  /*2ae0*/  @!P5 IMAD.IADD R5, R5, 0x1, -R10 ;  /* 0x000000010505d824 */ /* 0x000fe200078e0a0a */
[----:B------:R-:W-:Y:S01]  /*2af0*/  STL [R1+0x16c4], R28 ;  /* 0x0016c41c01007387 */ /* 0x000fe20000100800 */
[----:B------:R-:W-:Y:S02]  /*2b00*/  SEL R0, R0, R3, !P3 ;  /* 0x0000000300007207 */ /* 0x000fe40005800000 */
[----:B------:R-:W-:Y:S01]  /*2b10*/  ISETP.GE.AND P3, PT, R2, RZ, PT ;  /* 0x000000ff0200720c */ /* 0x000fe20003f66270 */
[----:B------:R-:W-:Y:S01]  /*2b20*/  STL [R1+0x1ef0], R28 ;  /* 0x001ef01c01007387 */ /* 0x000fe20000100800 */
[----:B------:R-:W-:Y:S01]  /*2b30*/  IABS R3, R2 ;  /* 0x0000000200037213 */ /* 0x000fe20000000000 */
[----:B------:R-:W-:Y:S01]  /*2b40*/  IMAD.HI.U32 R2, R14, R9, RZ ;  /* 0x000000090e027227 */ /* 0x000fe200078e00ff */
[----:B------:R-:W-:Y:S01]  /*2b50*/  ISETP.GT.U32.AND P5, PT, R10, R5, PT ;  /* 0x000000050a00720c */ /* 0x000fe20003fa4070 */
[----:B------:R0:W-:Y:S01]  /*2b60*/  STL [R1+0x1dc], R4 ;  /* 0x0001dc0401007387 */ /* 0x0001e20000100800 */
[----:B------:R-:W-:Y:S01]  /*2b70*/  ISETP.GE.AND P0, PT, R12, RZ, PT ;  /* 0x000000ff0c00720c */ /* 0x000fe20003f06270 */
[----:B------:R-:W-:-:S02]  /*2b80*/  IMAD.MOV R6, RZ, RZ, -R2 ;  /* 0x000000ffff067224 */ /* 0x000fc400078e0a02 */
[----:B------:R1:W-:Y:S01]  /*2b90*/  STL [R1+0x1e0], R0 ;  /* 0x0001e00001007387 */ /* 0x0003e20000100800 */
[----:B------:R-:W-:Y:S02]  /*2ba0*/  @!P6 IMAD.IADD R27, R27, 0x1, -R10 ;  /* 0x000000011b1be824 */ /* 0x000fe400078e0a0a */
[----:B------:R-:W-:Y:S01]  /*2bb0*/  IMAD.HI.U32 R2, R14, R3, RZ ;  /* 0x000000030e027227 */ /* 0x000fe200078e00ff */
[----:B0-----:R-:W-:-:S03]  /*2bc0*/  LOP3.LUT R4, R12, 0x1ec, RZ, 0xfc, !PT ;  /* 0x000001ec0c047812 */ /* 0x001fc600078efcff */
[C---:B------:R-:W-:Y:S01]  /*2bd0*/  IMAD R9, R10.reuse, R6, R9 ;  /* 0x000000060a097224 */ /* 0x040fe200078e0209 */
[----:B------:R-:W-:Y:S01]  /*2be0*/  ISETP.GT.U32.AND P6, PT, R10, R27, PT ;  /* 0x0000001b0a00720c */ /* 0x000fe20003fc4070 */
[----:B------:R-:W-:Y:S01]  /*2bf0*/  IMAD.MOV R2, RZ, RZ, -R2 ;  /* 0x000000ffff027224 */ /* 0x000fe200078e0a02 */
[----:B-1----:R-:W-:Y:S01]  /*2c00*/  LOP3.LUT R0, R12, 0x1e8, RZ, 0xfc, !PT ;  /* 0x000001e80c007812 */ /* 0x002fe200078efcff */
[----:B------:R-:W-:Y:S01]  /*2c10*/  @!P5 IMAD.IADD R5, R5, 0x1, -R10 ;  /* 0x000000010505d824 */ /* 0x000fe200078e0a0a */
[----:B------:R-:W-:Y:S01]  /*2c20*/  IABS R11, R4 ;  /* 0x00000004000b7213 */ /* 0x000fe20000000000 */
[C---:B------:R-:W-:Y:S01]  /*2c30*/  IMAD R6, R10.reuse, R2, R3 ;  /* 0x000000020a067224 */ /* 0x040fe200078e0203 */
[----:B------:R-:W-:Y:S01]  /*2c40*/  IABS R7, R0 ;  /* 0x0000000000077213 */ /* 0x000fe20000000000 */
[----:B------:R-:W-:Y:S01]  /*2c50*/  @!P0 IMAD.MOV R23, RZ, RZ, -R23 ;  /* 0x000000ffff178224 */ /* 0x000fe200078e0a17 */
[----:B------:R-:W-:Y:S01]  /*2c60*/  ISETP.GT.U32.AND P5, PT, R10, R9, PT ;  /* 0x000000090a00720c */ /* 0x000fe20003fa4070 */
[----:B------:R-:W-:Y:S01]  /*2c70*/  IMAD.HI.U32 R8, R14, R11, RZ ;  /* 0x0000000b0e087227 */ /* 0x000fe200078e00ff */
[----:B------:R-:W-:-:S02]  /*2c80*/  ISETP.GE.AND P0, PT, R4, RZ, PT ;  /* 0x000000ff0400720c */ /* 0x000fc40003f06270 */
[----:B------:R-:W-:Y:S01]  /*2c90*/  IABS R3, R18 ;  /* 0x0000001200037213 */ /* 0x000fe20000000000 */
[----:B------:R-:W-:Y:S01]  /*2ca0*/  IMAD.HI.U32 R2, R14, R7, RZ ;  /* 0x000000070e027227 */ /* 0x000fe200078e00ff */
[----:B------:R-:W-:Y:S03]  /*2cb0*/  STL [R1+0x2048], R23 ;  /* 0x0020481701007387 */ /* 0x000fe60000100800 */
[----:B------:R-:W-:Y:S02]  /*2cc0*/  IMAD.MOV R8, RZ, RZ, -R8 ;  /* 0x000000ffff087224 */ /* 0x000fe400078e0a08 */
[----:B------:R-:W-:Y:S02]  /*2cd0*/  IMAD.MOV R4, RZ, RZ, -R2 ;  /* 0x000000ffff047224 */ /* 0x000fe400078e0a02 */
[----:B------:R-:W-:Y:S02]  /*2ce0*/  IMAD R8, R10, R8, R11 ;  /* 0x000000080a087224 */ /* 0x000fe400078e020b */
[----:B------:R-:W-:Y:S01]  /*2cf0*/  IMAD.MOV.U32 R13, RZ, RZ, R5 ;  /* 0x000000ffff0d7224 */ /* 0x000fe200078e0005 */
[----:B------:R-:W-:Y:S01]  /*2d00*/  LOP3.LUT R5, R12, 0x1dc, RZ, 0xfc, !PT ;  /* 0x000001dc0c057812 */ /* 0x000fe200078efcff */
[----:B------:R-:W-:Y:S01]  /*2d10*/  IMAD R7, R10, R4, R7 ;  /* 0x000000040a077224 */ /* 0x000fe200078e0207 */
[----:B------:R-:W-:Y:S01]  /*2d20*/  LOP3.LUT R4, R12, 0x1d8, RZ, 0xfc, !PT ;  /* 0x000001d80c047812 */ /* 0x000fe200078efcff */
[--C-:B------:R-:W-:Y:S01]  /*2d30*/  @!P6 IMAD.IADD R27, R27, 0x1, -R10.reuse ;  /* 0x000000011b1be824 */ /* 0x100fe200078e0a0a */
[C---:B------:R-:W-:Y:S01]  /*2d40*/  ISETP.GT.U32.AND P6, PT, R10.reuse, R8, PT ;  /* 0x000000080a00720c */ /* 0x040fe20003fc4070 */
[----:B------:R-:W-:Y:S01]  /*2d50*/  @!P4 IMAD.MOV R13, RZ, RZ, -R13 ;  /* 0x000000ffff0dc224 */ /* 0x000fe200078e0a0d */
[C---:B------:R-:W-:Y:S01]  /*2d60*/  ISETP.GT.U32.AND P4, PT, R10.reuse, R6, PT ;  /* 0x000000060a00720c */ /* 0x040fe20003f84070 */
[----:B------:R-:W-:Y:S01]  /*2d70*/  @!P5 IMAD.IADD R9, R9, 0x1, -R10 ;  /* 0x000000010909d824 */ /* 0x000fe200078e0a0a */
[----:B------:R-:W-:Y:S01]  /*2d80*/  ISETP.GT.U32.AND P5, PT, R10, R7, PT ;  /* 0x000000070a00720c */ /* 0x000fe20003fa4070 */
[----:B------:R-:W-:Y:S01]  /*2d90*/  IMAD.HI.U32 R2, R14, R3, RZ ;  /* 0x000000030e027227 */ /* 0x000fe200078e00ff */
[----:B------:R0:W-:Y:S01]  /*2da0*/  STL [R1], R13 ;  /* 0x0000000d01007387 */ /* 0x0001e20000100800 */
[----:B------:R-:W-:-:S02]  /*2db0*/  IABS R17, R5 ;  /* 0x0000000500117213 */ /* 0x000fc40000000000 */
[----:B------:R-:W-:Y:S01]  /*2dc0*/  IMAD.MOV R2, RZ, RZ, -R2 ;  /* 0x000000ffff027224 */ /* 0x000fe200078e0a02 */
[----:B------:R-:W-:Y:S01]  /*2dd0*/  IABS R16, R4 ;  /* 0x0000000400107213 */ /* 0x000fe20000000000 */
[----:B------:R-:W-:Y:S02]  /*2de0*/  @!P1 IMAD.MOV R27, RZ, RZ, -R27 ;  /* 0x000000ffff1b9224 */ /* 0x000fe400078e0a1b */
[--C-:B------:R-:W-:Y:S02]  /*2df0*/  @!P6 IMAD.IADD R8, R8, 0x1, -R10.reuse ;  /* 0x000000010808e824 */ /* 0x100fe400078e0a0a */
[--C-:B------:R-:W-:Y:S01]  /*2e00*/  @!P4 IMAD.IADD R6, R6, 0x1, -R10.reuse ;  /* 0x000000010606c824 */ /* 0x100fe200078e0a0a */
[----:B0-----:R-:W-:Y:S01]  /*2e10*/  IABS R13, R15 ;  /* 0x0000000f000d7213 */ /* 0x001fe20000000000 */
[----:B------:R-:W-:Y:S01]  /*2e20*/  @!P5 IMAD.IADD R7, R7, 0x1, -R10 ;  /* 0x000000010707d824 */ /* 0x000fe200078e0a0a */
[C---:B------:R-:W-:Y:S01]  /*2e30*/  ISETP.GT.U32.AND P4, PT, R10.reuse, R9, PT ;  /* 0x000000090a00720c */ /* 0x040fe20003f84070 */
[C---:B------:R-:W-:Y:S01]  /*2e40*/  IMAD R2, R10.reuse, R2, R3 ;  /* 0x000000020a027224 */ /* 0x040fe200078e0203 */
[----:B------:R-:W-:Y:S01]  /*2e50*/  ISETP.GT.U32.AND P5, PT, R10, R8, PT ;  /* 0x000000080a00720c */ /* 0x000fe20003fa4070 */
[----:B------:R-:W-:Y:S01]  /*2e60*/  IMAD.HI.U32 R3, R14, R13, RZ ;  /* 0x0000000d0e037227 */ /* 0x000fe200078e00ff */
[C---:B------:R-:W-:Y:S01]  /*2e70*/  ISETP.GT.U32.AND P1, PT, R10.reuse, R7, PT ;  /* 0x000000070a00720c */ /* 0x040fe20003f24070 */
[----:B------:R0:W-:Y:S01]  /*2e80*/  STL [R1+0x204c], R27 ;  /* 0x00204c1b01007387 */ /* 0x0001e20000100800 */
[----:B------:R-:W-:Y:S01]  /*2e90*/  ISETP.GT.U32.AND P6, PT, R10, R6, PT ;  /* 0x000000060a00720c */ /* 0x000fe20003fc4070 */
[----:B------:R-:W-:-:S02]  /*2ea0*/  IMAD.MOV R3, RZ, RZ, -R3 ;  /* 0x000000ffff037224 */ /* 0x000fc400078e0a03 */
[----:B------:R-:W-:-:S04]  /*2eb0*/  IMAD.HI.U32 R11, R14, R17, RZ ;  /* 0x000000110e0b7227 */ /* 0x000fc800078e00ff */
[----:B------:R-:W-:Y:S01]  /*2ec0*/  IMAD R13, R10, R3, R13 ;  /* 0x000000030a0d7224 */ /* 0x000fe200078e020d */
[----:B------:R-:W-:Y:S01]  /*2ed0*/  LOP3.LUT R3, R12, 0x1d4, RZ, 0xfc, !PT ;  /* 0x000001d40c037812 */ /* 0x000fe200078efcff */
[--C-:B------:R-:W-:Y:S01]  /*2ee0*/  @!P4 IMAD.IADD R9, R9, 0x1, -R10.reuse ;  /* 0x000000010909c824 */ /* 0x100fe200078e0a0a */
[----:B------:R-:W-:Y:S01]  /*2ef0*/  ISETP.GT.U32.AND P4, PT, R10, R2, PT ;  /* 0x000000020a00720c */ /* 0x000fe20003f84070 */
[--C-:B------:R-:W-:Y:S01]  /*2f00*/  @!P5 IMAD.IADD R8, R8, 0x1, -R10.reuse ;  /* 0x000000010808d824 */ /* 0x100fe200078e0a0a */
[----:B------:R-:W-:Y:S01]  /*2f10*/  ISETP.GT.U32.AND P5, PT, R10, R13, PT ;  /* 0x0000000d0a00720c */ /* 0x000fe20003fa4070 */
[--C-:B------:R-:W-:Y:S01]  /*2f20*/  @!P1 IMAD.IADD R7, R7, 0x1, -R10.reuse ;  /* 0x0000000107079824 */ /* 0x100fe200078e0a0a */
[----:B------:R-:W-:Y:S01]  /*2f30*/  ISETP.GE.AND P1, PT, R18, RZ, PT ;  /* 0x000000ff1200720c */ /* 0x000fe20003f26270 */
[----:B------:R-:W-:Y:S01]  /*2f40*/  @!P6 IMAD.IADD R6, R6, 0x1, -R10 ;  /* 0x000000010606e824 */ /* 0x000fe200078e0a0a */
[----:B------:R-:W-:Y:S01]  /*2f50*/  IABS R18, R3 ;  /* 0x0000000300127213 */ /* 0x000fe20000000000 */
[----:B------:R-:W-:Y:S01]  /*2f60*/  IMAD.MOV.U32 R20, RZ, RZ, R9 ;  /* 0x000000ffff147224 */ /* 0x000fe200078e0009 */
[----:B------:R-:W-:Y:S01]  /*2f70*/  ISETP.GE.AND P6, PT, R0, RZ, PT ;  /* 0x000000ff0000720c */ /* 0x000fe20003fc6270 */
[----:B------:R-:W-:Y:S01]  /*2f80*/  IMAD.MOV R11, RZ, RZ, -R11 ;  /* 0x000000ffff0b7224 */ /* 0x000fe200078e0a0b */
[----:B0-----:R-:W-:Y:S01]  /*2f90*/  LOP3.LUT R27, R12, 0x20, RZ, 0xfc, !PT ;  /* 0x000000200c1b7812 */ /* 0x001fe200078efcff */
[----:B------:R-:W-:-:S02]  /*2fa0*/  IMAD.MOV.U32 R19, RZ, RZ, R6 ;  /* 0x000000ffff137224 */ /* 0x000fc400078e0006 */
[--C-:B------:R-:W-:Y:S01]  /*2fb0*/  @!P4 IMAD.IADD R2, R2, 0x1, -R10.reuse ;  /* 0x000000010202c824 */ /* 0x100fe200078e0a0a */
[----:B------:R-:W-:Y:S01]  /*2fc0*/  ISETP.GE.AND P4, PT, R15, RZ, PT ;  /* 0x000000ff0f00720c */ /* 0x000fe20003f86270 */
[----:B------:R-:W-:Y:S01]  /*2fd0*/  @!P5 IMAD.IADD R13, R13, 0x1, -R10 ;  /* 0x000000010d0dd824 */ /* 0x000fe200078e0a0a */
[----:B------:R-:W-:Y:S01]  /*2fe0*/  IABS R24, R27 ;  /* 0x0000001b00187213 */ /* 0x000fe20000000000 */
[----:B------:R-:W-:Y:S02]  /*2ff0*/  IMAD.MOV.U32 R15, RZ, RZ, R18 ;  /* 0x000000ffff0f7224 */ /* 0x000fe400078e0012 */
[----:B------:R-:W-:Y:S01]  /*3000*/  @!P2 IMAD.MOV R20, RZ, RZ, -R20 ;  /* 0x000000ffff14a224 */ /* 0x000fe200078e0a14 */
[----:B------:R-:W-:Y:S01]  /*3010*/  ISETP.GT.U32.AND P5, PT, R10, R13, PT ;  /* 0x0000000d0a00720c */ /* 0x000fe20003fa4070 */
[----:B------:R-:W-:Y:S01]  /*3020*/  IMAD.HI.U32 R9, R14, R15, RZ ;  /* 0x0000000f0e097227 */ /* 0x000fe200078e00ff */
[----:B------:R-:W-:Y:S02]  /*3030*/  ISETP.GT.U32.AND P2, PT, R10, R2, PT ;  /* 0x000000020a00720c */ /* 0x000fe40003f44070 */
[----:B------:R0:W-:Y:S01]  /*3040*/  STL [R1+0x70], R20 ;  /* 0x0000701401007387 */ /* 0x0001e20000100800 */
[----:B------:R-:W-:-:S02]  /*3050*/  IMAD.MOV R6, RZ, RZ, -R9 ;  /* 0x000000ffff067224 */ /* 0x000fc400078e0a09 */
[C---:B------:R-:W-:Y:S02]  /*3060*/  IMAD R17, R10.reuse, R11, R17 ;  /* 0x0000000b0a117224 */ /* 0x040fe400078e0211 */
[----:B------:R-:W-:Y:S02]  /*3070*/  IMAD R15, R10, R6, R15 ;  /* 0x000000060a0f7224 */ /* 0x000fe400078e020f */
[----:B------:R-:W-:-:S04]  /*3080*/  IMAD.HI.U32 R0, R14, R16, RZ ;  /* 0x000000100e007227 */ /* 0x000fc800078e00ff */
[----:B------:R-:W-:Y:S01]  /*3090*/  @!P3 IMAD.MOV R19, RZ, RZ, -R19 ;  /* 0x000000ffff13b224 */ /* 0x000fe200078e0a13 */
[C---:B------:R-:W-:Y:S01]  /*30a0*/  ISETP.GT.U32.AND P3, PT, R10.reuse, R17, PT ;  /* 0x000000110a00720c */ /* 0x040fe20003f64070 */
[----:B------:R-:W-:Y:S01]  /*30b0*/  @!P5 IMAD.IADD R13, R13, 0x1, -R10 ;  /* 0x000000010d0dd824 */ /* 0x000fe200078e0a0a */
[----:B------:R-:W-:Y:S01]  /*30c0*/  ISETP.GT.U32.AND P5, PT, R10, R15, PT ;  /* 0x0000000f0a00720c */ /* 0x000fe20003fa4070 */
[----:B------:R-:W-:Y:S01]  /*30d0*/  IMAD.MOV R0, RZ, RZ, -R0 ;  /* 0x000000ffff007224 */ /* 0x000fe200078e0a00 */
[----:B------:R-:W-:Y:S01]  /*30e0*/  STL [R1+0x8c], R19 ;  /* 0x00008c1301007387 */ /* 0x000fe20000100800 */
[----:B------:R-:W-:Y:S01]  /*30f0*/  @!P2 IMAD.IADD R2, R2, 0x1, -R10 ;  /* 0x000000010202a824 */ /* 0x000fe200078e0a0a */
[----:B------:R-:W-:Y:S01]  /*3100*/  ISETP.GE.AND P2, PT, R4, RZ, PT ;  /* 0x000000ff0400720c */ /* 0x000fe20003f46270 */
[----:B------:R-:W-:Y:S01]  /*3110*/  IMAD R16, R10, R0, R16 ;  /* 0x000000000a107224 */ /* 0x000fe200078e0210 */
[----:B------:R-:W-:Y:S01]  /*3120*/  LOP3.LUT R4, R12, 0x1cc, RZ, 0xfc, !PT ;  /* 0x000001cc0c047812 */ /* 0x000fe200078efcff */
[----:B------:R-:W-:Y:S01]  /*3130*/  @!P0 IMAD.MOV R8, RZ, RZ, -R8 ;  /* 0x000000ffff088224 */ /* 0x000fe200078e0a08 */
[----:B------:R-:W-:Y:S01]  /*3140*/  ISETP.GE.AND P0, PT, R5, RZ, PT ;  /* 0x000000ff0500720c */ /* 0x000fe20003f06270 */
[----:B------:R-:W-:Y:S01]  /*3150*/  @!P6 IMAD.MOV R7, RZ, RZ, -R7 ;  /* 0x000000ffff07e224 */ /* 0x000fe200078e0a07 */
[----:B------:R-:W-:Y:S01]  /*3160*/  ISETP.GT.U32.AND P6, PT, R10, R16, PT ;  /* 0x000000100a00720c */ /* 0x000fe20003fc4070 */
[----:B------:R-:W-:Y:S01]  /*3170*/  IMAD.MOV.U32 R5, RZ, RZ, R2 ;  /* 0x000000ffff057224 */ /* 0x000fe200078e0002 */
[C---:B------:R-:W-:Y:S01]  /*3180*/  LOP3.LUT R0, R12.reuse, 0x1d0, RZ, 0xfc, !PT ;  /* 0x000001d00c007812 */ /* 0x040fe200078efcff */
[--C-:B------:R-:W-:Y:S01]  /*3190*/  @!P3 IMAD.IADD R17, R17, 0x1, -R10.reuse ;  /* 0x000000011111b824 */ /* 0x100fe200078e0a0a */
[----:B------:R-:W-:Y:S01]  /*31a0*/  ISETP.GE.AND P3, PT, R3, RZ, PT ;  /* 0x000000ff0300720c */ /* 0x000fe20003f66270 */
[----:B------:R-:W-:Y:S01]  /*31b0*/  @!P1 IMAD.MOV R5, RZ, RZ, -R5 ;  /* 0x000000ffff059224 */ /* 0x000fe200078e0a05 */
[----:B------:R-:W-:Y:S01]  /*31c0*/  IABS R3, R4 ;  /* 0x0000000400037213 */ /* 0x000fe20000000000 */
[--C-:B------:R-:W-:Y:S01]  /*31d0*/  @!P5 IMAD.IADD R15, R15, 0x1, -R10.reuse ;  /* 0x000000010f0fd824 */ /* 0x100fe200078e0a0a */
[----:B------:R-:W-:Y:S01]  /*31e0*/  STL [R1+0x90], R8 ;  /* 0x0000900801007387 */ /* 0x000fe20000100800 */
[----:B------:R-:W-:Y:S01]  /*31f0*/  IABS R9, R0 ;  /* 0x0000000000097213 */ /* 0x000fe20000000000 */
[----:B0-----:R-:W-:Y:S01]  /*3200*/  IMAD.MOV.U32 R20, RZ, RZ, R13 ;  /* 0x000000ffff147224 */ /* 0x001fe200078e000d */
[----:B------:R-:W-:Y:S01]  /*3210*/  LOP3.LUT R2, R12, 0x1c4, RZ, 0xfc, !PT ;  /* 0x000001c40c027812 */ /* 0x000fe200078efcff */
[----:B------:R0:W-:Y:S01]  /*3220*/  STL [R1+0x9c], R7 ;  /* 0x00009c0701007387 */ /* 0x0001e20000100800 */
[----:B------:R-:W-:Y:S01]  /*3230*/  ISETP.GT.U32.AND P5, PT, R10, R15, PT ;  /* 0x0000000f0a00720c */ /* 0x000fe20003fa4070 */
[----:B------:R-:W-:Y:S01]  /*3240*/  @!P6 IMAD.IADD R16, R16, 0x1, -R10 ;  /* 0x000000011010e824 */ /* 0x000fe200078e0a0a */
[----:B------:R-:W-:Y:S01]  /*3250*/  ISETP.GT.U32.AND P6, PT, R10, R17, PT ;  /* 0x000000110a00720c */ /* 0x000fe20003fc4070 */
[----:B------:R1:W-:Y:S01]  /*3260*/  STL [R1+0x1d0], R5 ;  /* 0x0001d00501007387 */ /* 0x0003e20000100800 */
[----:B------:R-:W-:-:S02]  /*3270*/  IMAD.HI.U32 R6, R14, R9, RZ ;  /* 0x000000090e067227 */ /* 0x000fc400078e00ff */
[----:B------:R-:W-:Y:S02]  /*3280*/  ISETP.GT.U32.AND P1, PT, R10, R16, PT ;  /* 0x000000100a00720c */ /* 0x000fe40003f24070 */
[----:B------:R-:W-:Y:S01]  /*3290*/  IMAD.MOV R6, RZ, RZ, -R6 ;  /* 0x000000ffff067224 */ /* 0x000fe200078e0a06 */
[----:B0-----:R-:W-:Y:S01]  /*32a0*/  LOP3.LUT R7, R12, 0x1c8, RZ, 0xfc, !PT ;  /* 0x000001c80c077812 */ /* 0x001fe200078efcff */
[----:B------:R-:W-:Y:S02]  /*32b0*/  @!P4 IMAD.MOV R20, RZ, RZ, -R20 ;  /* 0x000000ffff14c224 */ /* 0x000fe400078e0a14 */
[----:B------:R-:W-:Y:S01]  /*32c0*/  IMAD R9, R10, R6, R9 ;  /* 0x000000060a097224 */ /* 0x000fe200078e0209 */
[----:B------:R-:W-:Y:S01]  /*32d0*/  IABS R11, R7 ;  /* 0x00000007000b7213 */ /* 0x000fe20000000000 */
[----:B-1----:R-:W-:Y:S01]  /*32e0*/  IMAD.HI.U32 R5, R14, R3, RZ ;  /* 0x000000030e057227 */ /* 0x002fe200078e00ff */
[----:B------:R-:W-:Y:S01]  /*32f0*/  IABS R6, R2 ;  /* 0x0000000200067213 */ /* 0x000fe20000000000 */
[----:B------:R-:W-:Y:S02]  /*3300*/  STL [R1+0xa4], R20 ;  /* 0x0000a41401007387 */ /* 0x000fe40000100800 */
[----:B------:R-:W-:-:S02]  /*3310*/  IMAD.MOV R5, RZ, RZ, -R5 ;  /* 0x000000ffff057224 */ /* 0x000fc400078e0a05 */
[--C-:B------:R-:W-:Y:S02]  /*3320*/  @!P5 IMAD.IADD R15, R15, 0x1, -R10.reuse ;  /* 0x000000010f0fd824 */ /* 0x100fe400078e0a0a */
[----:B------:R-:W-:Y:S01]  /*3330*/  IMAD R3, R10, R5, R3 ;  /* 0x000000050a037224 */ /* 0x000fe200078e0203 */
[----:B------:R-:W-:Y:S01]  /*3340*/  LOP3.LUT R5, R12, 0x1c0, RZ, 0xfc, !PT ;  /* 0x000001c00c057812 */ /* 0x000fe200078efcff */
[--C-:B------:R-:W-:Y:S01]  /*3350*/  @!P6 IMAD.IADD R17, R17, 0x1, -R10.reuse ;  /* 0x000000011111e824 */ /* 0x100fe200078e0a0a */
[----:B------:R-:W-:Y:S01]  /*3360*/  ISETP.GT.U32.AND P6, PT, R10, R9, PT ;  /* 0x000000090a00720c */ /* 0x000fe20003fc4070 */
[----:B------:R-:W-:Y:S01]  /*3370*/  @!P1 IMAD.IADD R16, R16, 0x1, -R10 ;  /* 0x0000000110109824 */ /* 0x000fe200078e0a0a */
[----:B------:R-:W-:Y:S01]  /*3380*/  ISETP.GT.U32.AND P5, PT, R10, R3, PT ;  /* 0x000000030a00720c */ /* 0x000fe20003fa4070 */
[----:B------:R-:W-:Y:S01]  /*3390*/  IMAD.HI.U32 R18, R14, R11, RZ ;  /* 0x0000000b0e127227 */ /* 0x000fe200078e00ff */
[----:B------:R-:W-:Y:S02]  /*33a0*/  IABS R8, R5 ;  /* 0x0000000500087213 */ /* 0x000fe40000000000 */
[----:B------:R-:W-:Y:S01]  /*33b0*/  ISETP.GE.AND P1, PT, R0, RZ, PT ;  /* 0x000000ff0000720c */ /* 0x000fe20003f26270 */
[----:B------:R-:W-:-:S04]  /*33c0*/  IMAD.HI.U32 R0, R14, R6, RZ ;  /* 0x000000060e007227 */ /* 0x000fc800078e00ff */
[----:B------:R-:W-:-:S04]  /*33d0*/  IMAD.HI.U32 R13, R14, R8, RZ ;  /* 0x000000080e0d7227 */ /* 0x000fc800078e00ff */
[--C-:B------:R-:W-:Y:S02]  /*33e0*/  @!P5 IMAD.IADD R3, R3, 0x1, -R10.reuse ;  /* 0x000000010303d824 */ /* 0x100fe400078e0a0a */
[----:B------:R-:W-:Y:S01]  /*33f0*/  @!P6 IMAD.IADD R9, R9, 0x1, -R10 ;  /* 0x000000010909e824 */ /* 0x000fe200078e0a0a */
[----:B------:R-:W-:Y:S01]  /*3400*/  ISETP.GE.AND P6, PT, R4, RZ, PT ;  /* 0x000000ff0400720c */ /* 0x000fe20003fc6270 */
[----:B------:R-:W-:Y:S01]  /*3410*/  IMAD.MOV R13, RZ, RZ, -R13 ;  /* 0x000000ffff0d7224 */ /* 0x000fe200078e0a0d */
[C---:B------:R-:W-:Y:S01]  /*3420*/  ISETP.GT.U32.AND P4, PT, R10.reuse, R3, PT ;  /* 0x000000030a00720c */ /* 0x040fe20003f84070 */
[----:B------:R-:W-:Y:S01]  /*3430*/  IMAD.MOV R18, RZ, RZ, -R18 ;  /* 0x000000ffff127224 */ /* 0x000fe200078e0a12 */
[C---:B------:R-:W-:Y:S01]  /*3440*/  ISETP.GT.U32.AND P5, PT, R10.reuse, R9, PT ;  /* 0x000000090a00720c */ /* 0x040fe20003fa4070 */
[----:B------:R-:W-:Y:S01]  /*3450*/  @!P2 IMAD.MOV R16, RZ, RZ, -R16 ;  /* 0x000000ffff10a224 */ /* 0x000fe200078e0a10 */
[----:B------:R-:W-:Y:S01]  /*3460*/  ISETP.GE.AND P2, PT, R7, RZ, PT ;  /* 0x000000ff0700720c */ /* 0x000fe20003f46270 */
[----:B------:R-:W-:Y:S01]  /*3470*/  IMAD R7, R10, R13, R8 ;  /* 0x0000000d0a077224 */ /* 0x000fe200078e0208 */
[----:B------:R-:W-:Y:S01]  /*3480*/  LOP3.LUT R4, R12, 0x1bc, RZ, 0xfc, !PT ;  /* 0x000001bc0c047812 */ /* 0x000fe200078efcff */
[----:B------:R-:W-:-:S02]  /*3490*/  IMAD.MOV R0, RZ, RZ, -R0 ;  /* 0x000000ffff007224 */ /* 0x000fc400078e0a00 */
[C---:B------:R-:W-:Y:S02]  /*34a0*/  IMAD R11, R10.reuse, R18, R11 ;  /* 0x000000120a0b7224 */ /* 0x040fe400078e020b */
[----:B------:R-:W-:Y:S02]  /*34b0*/  IMAD.MOV.U32 R19, RZ, RZ, R17 ;  /* 0x000000ffff137224 */ /* 0x000fe400078e0011 */
[----:B------:R-:W-:Y:S01]  /*34c0*/  @!P4 IMAD.IADD R3, R3, 0x1, -R10 ;  /* 0x000000010303c824 */ /* 0x000fe200078e0a0a */
[C---:B------:R-:W-:Y:S01]  /*34d0*/  ISETP.GT.U32.AND P4, PT, R10.reuse, R7, PT ;  /* 0x000000070a00720c */ /* 0x040fe20003f84070 */
[C---:B------:R-:W-:Y:S01]  /*34e0*/  IMAD R6, R10.reuse, R0, R6 ;  /* 0x000000000a067224 */ /* 0x040fe200078e0206 */
[----:B------:R-:W-:Y:S01]  /*34f0*/  IABS R0, R4 ;  /* 0x0000000400007213 */ /* 0x000fe20000000000 */
[----:B------:R-:W-:Y:S01]  /*3500*/  @!P0 IMAD.MOV R19, RZ, RZ, -R19 ;  /* 0x000000ffff138224 */ /* 0x000fe200078e0a13 */
[----:B------:R-:W-:Y:S01]  /*3510*/  ISETP.GT.U32.AND P0, PT, R10, R11, PT ;  /* 0x0000000b0a00720c */ /* 0x000fe20003f04070 */
[----:B------:R-:W-:Y:S01]  /*3520*/  @!P5 IMAD.IADD R9, R9, 0x1, -R10 ;  /* 0x000000010909d824 */ /* 0x000fe200078e0a0a */
[----:B------:R-:W-:Y:S01]  /*3530*/  ISETP.GE.AND P5, PT, R2, RZ, PT ;  /* 0x000000ff0200720c */ /* 0x000fe20003fa6270 */
[----:B------:R-:W-:Y:S01]  /*3540*/  @!P3 IMAD.MOV R15, RZ, RZ, -R15 ;  /* 0x000000ffff0fb224 */ /* 0x000fe200078e0a0f */
[----:B------:R-:W-:Y:S01]  /*3550*/  ISETP.GT.U32.AND P3, PT, R10, R6, PT ;  /* 0x000000060a00720c */ /* 0x000fe20003f64070 */
[----:B------:R-:W-:Y:S01]  /*3560*/  IMAD.MOV.U32 R13, RZ, RZ, R9 ;  /* 0x000000ffff0d7224 */ /* 0x000fe200078e0009 */
[----:B------:R-:W-:Y:S01]  /*3570*/  LOP3.LUT R2, R12, 0x1b8, RZ, 0xfc, !PT ;  /* 0x000001b80c027812 */ /* 0x000fe200078efcff */
[----:B------:R-:W-:Y:S01]  /*3580*/  STL [R1+0xac], R19 ;  /* 0x0000ac1301007387 */ /* 0x000fe20000100800 */
[----:B------:R-:W-:-:S02]  /*3590*/  IMAD.HI.U32 R8, R14, R0, RZ ;  /* 0x000000000e087227 */ /* 0x000fc400078e00ff */
[----:B------:R-:W-:Y:S01]  /*35a0*/  IABS R9, R2 ;  /* 0x0000000200097213 */ /* 0x000fe20000000000 */
[----:B------:R-:W-:Y:S01]  /*35b0*/  STL [R1+0x17c], R16 ;  /* 0x00017c1001007387 */ /* 0x000fe20000100800 */
[----:B------:R-:W-:Y:S02]  /*35c0*/  @!P1 IMAD.MOV R13, RZ, RZ, -R13 ;  /* 0x000000ffff0d9224 */ /* 0x000fe400078e0a0d */
[--C-:B------:R-:W-:Y:S01]  /*35d0*/  @!P4 IMAD.IADD R7, R7, 0x1, -R10.reuse ;  /* 0x000000010707c824 */ /* 0x100fe200078e0a0a */
[----:B------:R-:W-:Y:S01]  /*35e0*/  STL [R1+0x1c0], R15 ;  /* 0x0001c00f01007387 */ /* 0x000fe20000100800 */
[--C-:B------:R-:W-:Y:S01]  /*35f0*/  @!P0 IMAD.IADD R11, R11, 0x1, -R10.reuse ;  /* 0x000000010b0b8824 */ /* 0x100fe200078e0a0a */
[----:B------:R-:W-:Y:S01]  /*3600*/  ISETP.GE.AND P0, PT, R5, RZ, PT ;  /* 0x000000ff0500720c */ /* 0x000fe20003f06270 */
[----:B------:R-:W-:Y:S01]  /*3610*/  @!P3 IMAD.IADD R6, R6, 0x1, -R10 ;  /* 0x000000010606b824 */ /* 0x000fe200078e0a0a */
[----:B------:R0:W-:Y:S01]  /*3620*/  STL [R1+0x1c4], R13 ;  /* 0x0001c40d01007387 */ /* 0x0001e20000100800 */
[C---:B------:R-:W-:Y:S01]  /*3630*/  ISETP.GT.U32.AND P4, PT, R10.reuse, R7, PT ;  /* 0x000000070a00720c */ /* 0x040fe20003f84070 */
[----:B------:R-:W-:Y:S01]  /*3640*/  IMAD.MOV R8, RZ, RZ, -R8 ;  /* 0x000000ffff087224 */ /* 0x000fe200078e0a08 */
[----:B------:R-:W-:-:S02]  /*3650*/  ISETP.GT.U32.AND P3, PT, R10, R11, PT ;  /* 0x0000000b0a00720c */ /* 0x000fc40003f64070 */
[C---:B------:R-:W-:Y:S01]  /*3660*/  ISETP.GT.U32.AND P1, PT, R10.reuse, R6, PT ;  /* 0x000000060a00720c */ /* 0x040fe20003f24070 */
[----:B------:R-:W-:Y:S01]  /*3670*/  IMAD R0, R10, R8, R0 ;  /* 0x000000080a007224 */ /* 0x000fe200078e0200 */
[----:B------:R-:W-:Y:S01]  /*3680*/  LOP3.LUT R5, R12, 0x1b4, RZ, 0xfc, !PT ;  /* 0x000001b40c057812 */ /* 0x000fe200078efcff */
[----:B0-----:R-:W-:-:S03]  /*3690*/  IMAD.MOV.U32 R13, RZ, RZ, R3 ;  /* 0x000000ffff0d7224 */ /* 0x001fc600078e0003 */
[----:B------:R-:W-:Y:S01]  /*36a0*/  IABS R8, R5 ;  /* 0x0000000500087213 */ /* 0x000fe20000000000 */
[----:B------:R-:W-:-:S04]  /*36b0*/  IMAD.HI.U32 R3, R14, R9, RZ ;  /* 0x000000090e037227 */ /* 0x000fc800078e00ff */
[----:B------:R-:W-:Y:S02]  /*36c0*/  IMAD.MOV R3, RZ, RZ, -R3 ;  /* 0x000000ffff037224 */ /* 0x000fe400078e0a03 */
[--C-:B------:R-:W-:Y:S02]  /*36d0*/  @!P4 IMAD.IADD R7, R7, 0x1, -R10.reuse ;  /* 0x000000010707c824 */ /* 0x100fe400078e0a0a */
[----:B------:R-:W-:Y:S01]  /*36e0*/  IMAD R9, R10, R3, R9 ;  /* 0x000000030a097224 */ /* 0x000fe200078e0209 */
[----:B------:R-:W-:Y:S01]  /*36f0*/  LOP3.LUT R3, R12, 0x1ac, RZ, 0xfc, !PT ;  /* 0x000001ac0c037812 */ /* 0x000fe200078efcff */
[--C-:B------:R-:W-:Y:S01]  /*3700*/  @!P3 IMAD.IADD R11, R11, 0x1, -R10.reuse ;  /* 0x000000010b0bb824 */ /* 0x100fe200078e0a0a */
[----:B------:R-:W-:Y:S01]  /*3710*/  ISETP.GT.U32.AND P3, PT, R10, R0, PT ;  /* 0x000000000a00720c */ /* 0x000fe20003f64070 */
[----:B------:R-:W-:Y:S01]  /*3720*/  @!P1 IMAD.IADD R6, R6, 0x1, -R10 ;  /* 0x0000000106069824 */ /* 0x000fe200078e0a0a */
[----:B------:R-:W-:Y:S01]  /*3730*/  ISETP.GT.U32.AND P4, PT, R10, R9, PT ;  /* 0x000000090a00720c */ /* 0x000fe20003f84070 */
[----:B------:R-:W-:Y:S01]  /*3740*/  @!P6 IMAD.MOV R13, RZ, RZ, -R13 ;  /* 0x000000ffff0de224 */ /* 0x000fe200078e0a0d */
[----:B------:R-:W-:Y:S01]  /*3750*/  ISETP.GE.AND P1, PT, R2, RZ, PT ;  /* 0x000000ff0200720c */ /* 0x000fe20003f26270 */
[----:B------:R-:W-:Y:S01]  /*3760*/  IMAD.HI.U32 R15, R14, R8, RZ ;  /* 0x000000080e0f7227 */ /* 0x000fe200078e00ff */
[----:B------:R-:W-:-:S02]  /*3770*/  LOP3.LUT R2, R12, 0x1b0, RZ, 0xfc, !PT ;  /* 0x000001b00c027812 */ /* 0x000fc400078efcff */
[----:B------:R-:W-:Y:S01]  /*3780*/  ISETP.GE.AND P6, PT, R4, RZ, PT ;  /* 0x000000ff0400720c */ /* 0x000fe20003fc6270 */
[----:B------:R-:W-:Y:S01]  /*3790*/  IMAD.MOV.U32 R16, RZ, RZ, R11 ;  /* 0x000000ffff107224 */ /* 0x000fe200078e000b */
[----:B------:R-:W-:Y:S01]  /*37a0*/  IABS R4, R2 ;  /* 0x0000000200047213 */ /* 0x000fe20000000000 */
[----:B------:R-:W-:Y:S01]  /*37b0*/  IMAD.MOV R15, RZ, RZ, -R15 ;  /* 0x000000ffff0f7224 */ /* 0x000fe200078e0a0f */
[----:B------:R0:W-:Y:S01]  /*37c0*/  STL [R1+0x1cc], R13 ;  /* 0x0001cc0d01007387 */ /* 0x0001e20000100800 */
[--C-:B------:R-:W-:Y:S01]  /*37d0*/  @!P3 IMAD.IADD R0, R0, 0x1, -R10.reuse ;  /* 0x000000010000b824 */ /* 0x100fe200078e0a0a */
[----:B------:R-:W-:Y:S01]  /*37e0*/  ISETP.GE.AND P3, PT, R5, RZ, PT ;  /* 0x000000ff0500720c */ /* 0x000fe20003f66270 */
[----:B------:R-:W-:Y:S02]  /*37f0*/  @!P4 IMAD.IADD R9, R9, 0x1, -R10 ;  /* 0x000000010909c824 */ /* 0x000fe400078e0a0a */
[----:B------:R-:W-:Y:S01]  /*3800*/  @!P2 IMAD.MOV R16, RZ, RZ, -R16 ;  /* 0x000000ffff10a224 */ /* 0x000fe200078e0a10 */
[----:B------:R-:W-:Y:S01]  /*3810*/  ISETP.GT.U32.AND P2, PT, R10, R0, PT ;  /* 0x000000000a00720c */ /* 0x000fe20003f44070 */
[----:B------:R-:W-:Y:S01]  /*3820*/  IMAD.HI.U32 R5, R14, R4, RZ ;  /* 0x000000040e057227 */ /* 0x000fe200078e00ff */
[----:B------:R-:W-:-:S02]  /*3830*/  ISETP.GT.U32.AND P4, PT, R10, R9, PT ;  /* 0x000000090a00720c */ /* 0x000fc40003f84070 */
[----:B0-----:R-:W-:Y:S01]  /*3840*/  IABS R13, R3 ;  /* 0x00000003000d7213 */ /* 0x001fe20000000000 */
[C---:B------:R-:W-:Y:S01]  /*3850*/  IMAD R8, R10.reuse, R15, R8 ;  /* 0x0000000f0a087224 */ /* 0x040fe200078e0208 */
[----:B------:R-:W-:Y:S01]  /*3860*/  STL [R1+0x1c8], R16 ;  /* 0x0001c81001007387 */ /* 0x000fe20000100800 */
[----:B------:R-:W-:Y:S02]  /*3870*/  IMAD.MOV.U32 R11, RZ, RZ, R6 ;  /* 0x000000ffff0b7224 */ /* 0x000fe400078e0006 */
[----:B------:R-:W-:Y:S02]  /*3880*/  IMAD.MOV R5, RZ, RZ, -R5 ;  /* 0x000000ffff057224 */ /* 0x000fe400078e0a05 */
[----:B------:R-:W-:Y:S01]  /*3890*/  @!P5 IMAD.MOV R11, RZ, RZ, -R11 ;  /* 0x000000ffff0bd224 */ /* 0x000fe200078e0a0b */
[C---:B------:R-:W-:Y:S01]  /*38a0*/  ISETP.GT.U32.AND P5, PT, R10.reuse, R8, PT ;  /* 0x000000080a00720c */ /* 0x040fe20003fa4070 */
[----:B------:R-:W-:Y:S02]  /*38b0*/  IMAD R4, R10, R5, R4 ;  /* 0x000000050a047224 */ /* 0x000fe400078e0204 */
[----:B------:R-:W-:Y:S01]  /*38c0*/  IMAD.HI.U32 R6, R14, R13, RZ ;  /* 0x0000000d0e067227 */ /* 0x000fe200078e00ff */
[----:B------:R0:W-:Y:S03]  /*38d0*/  STL [R1+0x184], R11 ;  /* 0x0001840b01007387 */ /* 0x0001e60000100800 */
[----:B------:R-:W-:Y:S01]  /*38e0*/  @!P4 IMAD.IADD R9, R9, 0x1, -R10 ;  /* 0x000000010909c824 */ /* 0x000fe200078e0a0a */
[----:B------:R-:W-:Y:S01]  /*38f0*/  ISETP.GT.U32.AND P4, PT, R10, R4, PT ;  /* 0x000000040a00720c */ /* 0x000fe20003f84070 */
[----:B------:R-:W-:-:S02]  /*3900*/  IMAD.MOV R6, RZ, RZ, -R6 ;  /* 0x000000ffff067224 */ /* 0x000fc400078e0a06 */
[----:B------:R-:W-:Y:S01]  /*3910*/  @!P2 IMAD.IADD R0, R0, 0x1, -R10 ;  /* 0x000000010000a824 */ /* 0x000fe200078e0a0a */
[----:B------:R-:W-:Y:S01]  /*3920*/  ISETP.GE.AND P2, PT, R3, RZ, PT ;  /* 0x000000ff0300720c */ /* 0x000fe20003f46270 */
[----:B------:R-:W-:Y:S01]  /*3930*/  IMAD R13, R10, R6, R13 ;  /* 0x000000060a0d7224 */ /* 0x000fe200078e020d */
[----:B------:R-:W-:Y:S01]  /*3940*/  LOP3.LUT R6, R12, 0x1a4, RZ, 0xfc, !PT ;  /* 0x000001a40c067812 */ /* 0x000fe200078efcff */
[----:B------:R-:W-:Y:S02]  /*3950*/  IMAD.MOV.U32 R15, RZ, RZ, R0 ;  /* 0x000000ffff0f7224 */ /* 0x000fe400078e0000 */
[--C-:B------:R-:W-:Y:S01]  /*3960*/  @!P5 IMAD.IADD R8, R8, 0x1, -R10.reuse ;  /* 0x000000010808d824 */ /* 0x100fe200078e0a0a */
[----:B------:R-:W-:Y:S01]  /*3970*/  IABS R5, R6 ;  /* 0x0000000600057213 */ /* 0x000fe20000000000 */
[----:B------:R-:W-:Y:S01]  /*3980*/  @!P6 IMAD.MOV R15, RZ, RZ, -R15 ;  /* 0x000000ffff0fe224 */ /* 0x000fe200078e0a0f */
[C---:B------:R-:W-:Y:S01]  /*3990*/  ISETP.GT.U32.AND P6, PT, R10.reuse, R13, PT ;  /* 0x0000000d0a00720c */ /* 0x040fe20003fc4070 */
[----:B------:R-:W-:Y:S01]  /*39a0*/  @!P0 IMAD.MOV R7, RZ, RZ, -R7 ;  /* 0x000000ffff078224 */ /* 0x000fe200078e0a07 */
[----:B------:R-:W-:Y:S01]  /*39b0*/  ISETP.GT.U32.AND P5, PT, R10, R8, PT ;  /* 0x000000080a00720c */ /* 0x000fe20003fa4070 */
[----:B------:R-:W-:Y:S01]  /*39c0*/  @!P4 IMAD.IADD R4, R4, 0x1, -R10 ;  /* 0x000000010404c824 */ /* 0x000fe200078e0a0a */
[----:B------:R-:W-:Y:S01]  /*39d0*/  ISETP.GE.AND P0, PT, R2, RZ, PT ;  /* 0x000000ff0200720c */ /* 0x000fe20003f06270 */
[----:B0-----:R-:W-:Y:S01]  /*39e0*/  IMAD.MOV.U32 R11, RZ, RZ, R9 ;  /* 0x000000ffff0b7224 */ /* 0x001fe200078e0009 */
[----:B------:R0:W-:Y:S01]  /*39f0*/  STL [R1+0x1a8], R7 ;  /* 0x0001a80701007387 */ /* 0x0001e20000100800 */
[----:B------:R-:W-:-:S02]  /*3a00*/  LOP3.LUT R2, R12, 0x1a0, RZ, 0xfc, !PT ;  /* 0x000001a00c027812 */ /* 0x000fc400078efcff */
[----:B------:R-:W-:Y:S01]  /*3a10*/  ISETP.GT.U32.AND P4, PT, R10, R4, PT ;  /* 0x000000040a00720c */ /* 0x000fe20003f84070 */
[----:B------:R-:W-:Y:S01]  /*3a20*/  @!P1 IMAD.MOV R11, RZ, RZ, -R11 ;  /* 0x000000ffff0b9224 */ /* 0x000fe200078e0a0b */
[----:B------:R-:W-:Y:S01]  /*3a30*/  STL [R1+0x1bc], R15 ;  /* 0x0001bc0f01007387 */ /* 0x000fe20000100800 */
[----:B------:R-:W-:Y:S01]  /*3a40*/  IABS R0, R2 ;  /* 0x0000000200007213 */ /* 0x000fe20000000000 */
[--C-:B------:R-:W-:Y:S02]  /*3a50*/  @!P6 IMAD.IADD R13, R13, 0x1, -R10.reuse ;  /* 0x000000010d0de824 */ /* 0x100fe400078e0a0a */
[----:B------:R-:W-:Y:S01]  /*3a60*/  @!P5 IMAD.IADD R8, R8, 0x1, -R10 ;  /* 0x000000010808d824 */ /* 0x000fe200078e0a0a */
[----:B0-----:R-:W-:Y:S01]  /*3a70*/  LOP3.LUT R7, R12, 0x1a8, RZ, 0xfc, !PT ;  /* 0x000001a80c077812 */ /* 0x001fe200078efcff */
[----:B------:R0:W-:Y:S01]  /*3a80*/  STL [R1+0x1b8], R11 ;  /* 0x0001b80b01007387 */ /* 0x0001e20000100800 */
[----:B------:R-:W-:Y:S01]  /*3a90*/  ISETP.GE.AND P5, PT, R6, RZ, PT ;  /* 0x000000ff0600720c */ /* 0x000fe20003fa6270 */
[----:B------:R-:W-:Y:S01]  /*3aa0*/  IMAD.HI.U32 R6, R14, R5, RZ ;  /* 0x000000050e067227 */ /* 0x000fe200078e00ff */
[----:B------:R-:W-:-:S02]  /*3ab0*/  IABS R3, R7 ;  /* 0x0000000700037213 */ /* 0x000fc40000000000 */
[----:B------:R-:W-:Y:S01]  /*3ac0*/  ISETP.GT.U32.AND P6, PT, R10, R13, PT ;  /* 0x0000000d0a00720c */ /* 0x000fe20003fc4070 */
[----:B------:R-:W-:Y:S01]  /*3ad0*/  IMAD.MOV R6, RZ, RZ, -R6 ;  /* 0x000000ffff067224 */ /* 0x000fe200078e0a06 */
[----:B------:R-:W-:Y:S01]  /*3ae0*/  ISETP.GE.AND P1, PT, R7, RZ, PT ;  /* 0x000000ff0700720c */ /* 0x000fe20003f26270 */
[----:B------:R-:W-:-:S04]  /*3af0*/  IMAD.HI.U32 R9, R14, R3, RZ ;  /* 0x000000030e097227 */ /* 0x000fc800078e00ff */
[----:B0-----:R-:W-:Y:S02]  /*3b00*/  IMAD.MOV.U32 R11, RZ, RZ, R8 ;  /* 0x000000ffff0b7224 */ /* 0x001fe400078e0008 */
[----:B------:R-:W-:Y:S02]  /*3b10*/  IMAD.MOV R9, RZ, RZ, -R9 ;  /* 0x000000ffff097224 */ /* 0x000fe400078e0a09 */
[----:B------:R-:W-:Y:S02]  /*3b20*/  @!P4 IMAD.IADD R4, R4, 0x1, -R10 ;  /* 0x000000010404c824 */ /* 0x000fe400078e0a0a */
[----:B------:R-:W-:Y:S01]  /*3b30*/  @!P3 IMAD.MOV R11, RZ, RZ, -R11 ;  /* 0x000000ffff0bb224 */ /* 0x000fe200078e0a0b */
[----:B------:R-:W-:Y:S01]  /*3b40*/  ISETP.GE.AND P3, PT, R2, RZ, PT ;  /* 0x000000ff0200720c */ /* 0x000fe20003f66270 */
[C---:B------:R-:W-:Y:S02]  /*3b50*/  IMAD R3, R10.reuse, R9, R3 ;  /* 0x000000090a037224 */ /* 0x040fe400078e0203 */
[----:B------:R-:W-:Y:S01]  /*3b60*/  IMAD R2, R10, R6, R5 ;  /* 0x000000060a027224 */ /* 0x000fe200078e0205 */
[----:B------:R-:W-:Y:S01]  /*3b70*/  LOP3.LUT R5, R12, 0x194, RZ, 0xfc, !PT ;  /* 0x000001940c057812 */ /* 0x000fe200078efcff */
[----:B------:R-:W-:Y:S01]  /*3b80*/  IMAD.MOV.U32 R8, RZ, RZ, R4 ;  /* 0x000000ffff087224 */ /* 0x000fe200078e0004 */
[----:B------:R-:W-:Y:S01]  /*3b90*/  ISETP.GT.U32.AND P4, PT, R10, R3, PT ;  /* 0x000000030a00720c */ /* 0x000fe20003f84070 */
[----:B------:R-:W-:Y:S01]  /*3ba0*/  IMAD.HI.U32 R7, R14, R0, RZ ;  /* 0x000000000e077227 */ /* 0x000fe200078e00ff */
[----:B------:R-:W-:Y:S01]  /*3bb0*/  IABS R9, R5 ;  /* 0x0000000500097213 */ /* 0x000fe20000000000 */
[----:B------:R0:W-:Y:S01]  /*3bc0*/  STL [R1+0x1b0], R11 ;  /* 0x0001b00b01007387 */ /* 0x0001e20000100800 */
[----:B------:R-:W-:Y:S01]  /*3bd0*/  LOP3.LUT R6, R12, 0x190, RZ, 0xfc, !PT ;  /* 0x000001900c067812 */ /* 0x000fe200078efcff */
[----:B------:R-:W-:Y:S01]  /*3be0*/  @!P0 IMAD.MOV R8, RZ, RZ, -R8 ;  /* 0x000000ffff088224 */ /* 0x000fe200078e0a08 */
[----:B------:R-:W-:Y:S01]  /*3bf0*/  ISETP.GT.U32.AND P0, PT, R10, R2, PT ;  /* 0x000000020a00720c */ /* 0x000fe20003f04070 */
[----:B------:R-:W-:Y:S01]  /*3c00*/  IMAD.MOV R7, RZ, RZ, -R7 ;  /* 0x000000ffff077224 */ /* 0x000fe200078e0a07 */
[----:B------:R-:W-:Y:S01]  /*3c10*/  LOP3.LUT R4, R12, 0x198, RZ, 0xfc, !PT ;  /* 0x000001980c047812 */ /* 0x000fe200078efcff */
[----:B------:R-:W-:Y:S01]  /*3c20*/  @!P6 IMAD.IADD R13, R13, 0x1, -R10 ;  /* 0x000000010d0de824 */ /* 0x000fe200078e0a0a */
[----:B------:R1:W-:Y:S01]  /*3c30*/  STL [R1+0x1b4], R8 ;  /* 0x0001b40801007387 */ /* 0x0003e20000100800 */
[----:B------:R-:W-:Y:S01]  /*3c40*/  IMAD R0, R10, R7, R0 ;  /* 0x000000070a007224 */ /* 0x000fe200078e0200 */
[----:B------:R-:W-:Y:S01]  /*3c50*/  LOP3.LUT R7, R12, 0x19c, RZ, 0xfc, !PT ;  /* 0x0000019c0c077812 */ /* 0x000fe200078efcff */
[----:B------:R-:W-:Y:S01]  /*3c60*/  IMAD.MOV.U32 R16, RZ, RZ, R13 ;  /* 0x000000ffff107224 */ /* 0x000fe200078e000d */
[----:B0-----:R-:W-:Y:S01]  /*3c70*/  IABS R11, R6 ;  /* 0x00000006000b7213 */ /* 0x001fe20000000000 */
[----:B------:R-:W-:Y:S01]  /*3c80*/  @!P4 IMAD.IADD R3, R3, 0x1, -R10 ;  /* 0x000000010303c824 */ /* 0x000fe200078e0a0a */
[----:B------:R-:W-:Y:S01]  /*3c90*/  ISETP.GE.AND P6, PT, R7, RZ, PT ;  /* 0x000000ff0700720c */ /* 0x000fe20003fc6270 */
[----:B------:R-:W-:Y:S01]  /*3ca0*/  @!P2 IMAD.MOV R16, RZ, RZ, -R16 ;  /* 0x000000ffff10a224 */ /* 0x000fe200078e0a10 */
[----:B------:R-:W-:Y:S01]  /*3cb0*/  ISETP.GT.U32.AND P2, PT, R10, R0, PT ;  /* 0x000000000a00720c */ /* 0x000fe20003f44070 */
[----:B------:R-:W-:Y:S01]  /*3cc0*/  @!P0 IMAD.IADD R2, R2, 0x1, -R10 ;  /* 0x0000000102028824 */ /* 0x000fe200078e0a0a */
[----:B------:R-:W-:-:S02]  /*3cd0*/  ISETP.GT.U32.AND P4, PT, R10, R3, PT ;  /* 0x000000030a00720c */ /* 0x000fc40003f84070 */
[----:B------:R-:W-:Y:S01]  /*3ce0*/  IABS R7, R7 ;  /* 0x0000000700077213 */ /* 0x000fe20000000000 */
[----:B------:R0:W-:Y:S01]  /*3cf0*/  STL [R1+0x1ac], R16 ;  /* 0x0001ac1001007387 */ /* 0x0001e20000100800 */
[----:B------:R-:W-:Y:S02]  /*3d00*/  ISETP.GT.U32.AND P0, PT, R10, R2, PT ;  /* 0x000000020a00720c */ /* 0x000fe40003f04070 */
[----:B-1----:R-:W-:Y:S01]  /*3d10*/  IABS R8, R4 ;  /* 0x0000000400087213 */ /* 0x002fe20000000000 */
[----:B------:R-:W-:-:S04]  /*3d20*/  IMAD.HI.U32 R13, R14, R7, RZ ;  /* 0x000000070e0d7227 */ /* 0x000fc800078e00ff */
[--C-:B------:R-:W-:Y:S02]  /*3d30*/  @!P2 IMAD.IADD R0, R0, 0x1, -R10.reuse ;  /* 0x000000010000a824 */ /* 0x100fe400078e0a0a */
[----:B------:R-:W-:Y:S02]  /*3d40*/  IMAD.MOV R13, RZ, RZ, -R13 ;  /* 0x000000ffff0d7224 */ /* 0x000fe400078e0a0d */
[----:B------:R-:W-:Y:S01]  /*3d50*/  @!P4 IMAD.IADD R3, R3, 0x1, -R10 ;  /* 0x000000010303c824 */ /* 0x000fe200078e0a0a */
[----:B------:R-:W-:Y:S01]  /*3d60*/  ISETP.GT.U32.AND P2, PT, R10, R0, PT ;  /* 0x000000000a00720c */ /* 0x000fe20003f44070 */
[----:B0-----:R-:W-:Y:S01]  /*3d70*/  IMAD.HI.U32 R16, R14, R9, RZ ;  /* 0x000000090e107227 */ /* 0x001fe200078e00ff */
[----:B------:R-:W-:Y:S02]  /*3d80*/  ISETP.GE.AND P4, PT, R4, RZ, PT ;  /* 0x000000ff0400720c */ /* 0x000fe40003f86270 */
[----:B------:R-:W-:Y:S01]  /*3d90*/  LOP3.LUT R4, R12, 0x18c, RZ, 0xfc, !PT ;  /* 0x0000018c0c047812 */ /* 0x000fe200078efcff */
[----:B------:R-:W-:-:S02]  /*3da0*/  IMAD R7, R10, R13, R7 ;  /* 0x0000000d0a077224 */ /* 0x000fc400078e0207 */
[----:B------:R-:W-:Y:S02]  /*3db0*/  @!P0 IMAD.IADD R2, R2, 0x1, -R10 ;  /* 0x0000000102028824 */ /* 0x000fe400078e0a0a */
[----:B------:R-:W-:Y:S01]  /*3dc0*/  IMAD.MOV.U32 R18, RZ, RZ, R3 ;  /* 0x000000ffff127224 */ /* 0x000fe200078e0003 */
[----:B------:R-:W-:Y:S01]  /*3dd0*/  ISETP.GT.U32.AND P0, PT, R10, R7, PT ;  /* 0x000000070a00720c */ /* 0x000fe20003f04070 */
[----:B------:R-:W-:Y:S02]  /*3de0*/  IMAD.MOV R16, RZ, RZ, -R16 ;  /* 0x000000ffff107224 */ /* 0x000fe400078e0a10 */
[----:B------:R-:W-:Y:S02]  /*3df0*/  IMAD.MOV.U32 R17, RZ, RZ, R2 ;  /* 0x000000ffff117224 */ /* 0x000fe400078e0002 */
[----:B------:R-:W-:-:S04]  /*3e00*/  IMAD.HI.U32 R13, R14, R11, RZ ;  /* 0x0000000b0e0d7227 */ /* 0x000fc800078e00ff */
[----:B------:R-:W-:Y:S02]  /*3e10*/  @!P1 IMAD.MOV R18, RZ, RZ, -R18 ;  /* 0x000000ffff129224 */ /* 0x000fe400078e0a12 */
[----:B------:R-:W-:Y:S01]  /*3e20*/  @!P5 IMAD.MOV R17, RZ, RZ, -R17 ;  /* 0x000000ffff11d224 */ /* 0x000fe200078e0a11 */
[----:B------:R-:W-:Y:S01]  /*3e30*/  ISETP.GE.AND P5, PT, R5, RZ, PT ;  /* 0x000000ff0500720c */ /* 0x000fe20003fa6270 */
[----:B------:R-:W-:Y:S01]  /*3e40*/  IMAD R3, R10, R16, R9 ;  /* 0x000000100a037224 */ /* 0x000fe200078e0209 */
[----:B------:R0:W-:Y:S01]  /*3e50*/  STL [R1+0x1a4], R18 ;  /* 0x0001a41201007387 */ /* 0x0001e20000100800 */
[----:B------:R-:W-:Y:S01]  /*3e60*/  IMAD.HI.U32 R15, R14, R8, RZ ;  /* 0x000000080e0f7227 */ /* 0x000fe200078e00ff */
[C---:B------:R-:W-:Y:S02]  /*3e70*/  LOP3.LUT R5, R12.reuse, 0x188, RZ, 0xfc, !PT ;  /* 0x000001880c057812 */ /* 0x040fe400078efcff */
[----:B------:R1:W-:Y:S01]  /*3e80*/  STL [R1+0x1a0], R17 ;  /* 0x0001a01101007387 */ /* 0x0003e20000100800 */
[----:B------:R-:W-:Y:S01]  /*3e90*/  IMAD.MOV R13, RZ, RZ, -R13 ;  /* 0x000000ffff0d7224 */ /* 0x000fe200078e0a0d */
[----:B------:R-:W-:Y:S01]  /*3ea0*/  LOP3.LUT R9, R12, 0x184, RZ, 0xfc, !PT ;  /* 0x000001840c097812 */ /* 0x000fe200078efcff */
[----:B------:R-:W-:Y:S01]  /*3eb0*/  @!P2 IMAD.IADD R0, R0, 0x1, -R10 ;  /* 0x000000010000a824 */ /* 0x000fe200078e0a0a */
[----:B------:R-:W-:Y:S01]  /*3ec0*/  ISETP.GT.U32.AND P2, PT, R10, R3, PT ;  /* 0x000000030a00720c */ /* 0x000fe20003f44070 */
[----:B------:R-:W-:Y:S01]  /*3ed0*/  IMAD.MOV R15, RZ, RZ, -R15 ;  /* 0x000000ffff0f7224 */ /* 0x000fe200078e0a0f */
[----:B0-----:R-:W-:Y:S01]  /*3ee0*/  LOP3.LUT R18, R12, 0x168, RZ, 0xfc, !PT ;  /* 0x000001680c127812 */ /* 0x001fe200078efcff */
[C---:B------:R-:W-:Y:S01]  /*3ef0*/  IMAD R2, R10.reuse, R13, R11 ;  /* 0x0000000d0a027224 */ /* 0x040fe200078e020b */
[----:B------:R-:W-:Y:S01]  /*3f00*/  IABS R13, R5 ;  /* 0x00000005000d7213 */ /* 0x000fe20000000000 */
[C---:B------:R-:W-:Y:S01]  /*3f10*/  IMAD R8, R10.reuse, R15, R8 ;  /* 0x0000000f0a087224 */ /* 0x040fe200078e0208 */
[----:B------:R-:W-:Y:S01]  /*3f20*/  IABS R11, R4 ;  /* 0x00000004000b7213 */ /* 0x000fe20000000000 */
[----:B-1----:R-:W-:Y:S01]  /*3f30*/  IMAD.MOV.U32 R17, RZ, RZ, R0 ;  /* 0x000000ffff117224 */ /* 0x002fe200078e0000 */
[----:B------:R-:W-:Y:S01]  /*3f40*/  IABS R0, R9 ;  /* 0x0000000900007213 */ /* 0x000fe20000000000 */
[--C-:B------:R-:W-:Y:S01]  /*3f50*/  @!P0 IMAD.IADD R7, R7, 0x1, -R10.reuse ;  /* 0x0000000107078824 */ /* 0x100fe200078e0a0a */
[C---:B------:R-:W-:Y:S01]  /*3f60*/  ISETP.GT.U32.AND P1, PT, R10.reuse, R8, PT ;  /* 0x000000080a00720c */ /* 0x040fe20003f24070 */
[----:B------:R-:W-:Y:S01]  /*3f70*/  @!P3 IMAD.MOV R17, RZ, RZ, -R17 ;  /* 0x000000ffff11b224 */ /* 0x000fe200078e0a11 */
[C---:B------:R-:W-:Y:S01]  /*3f80*/  ISETP.GT.U32.AND P3, PT, R10.reuse, R2, PT ;  /* 0x000000020a00720c */ /* 0x040fe20003f64070 */
[----:B------:R-:W-:Y:S01]  /*3f90*/  @!P2 IMAD.IADD R3, R3, 0x1, -R10 ;  /* 0x000000010303a824 */ /* 0x000fe200078e0a0a */
[----:B------:R-:W-:Y:S01]  /*3fa0*/  ISETP.GT.U32.AND P0, PT, R10, R7, PT ;  /* 0x000000070a00720c */ /* 0x000fe20003f04070 */
[----:B------:R-:W-:Y:S01]  /*3fb0*/  IMAD.HI.U32 R15, R14, R11, RZ ;  /* 0x0000000b0e0f7227 */ /* 0x000fe200078e00ff */
[----:B------:R0:W-:Y:S01]  /*3fc0*/  STL [R1+0x19c], R17 ;  /* 0x00019c1101007387 */ /* 0x0001e20000100800 */
[----:B------:R-:W-:-:S02]  /*3fd0*/  IABS R19, R18 ;  /* 0x0000001200137213 */ /* 0x000fc40000000000 */
[----:B------:R-:W-:Y:S01]  /*3fe0*/  ISETP.GT.U32.AND P2, PT, R10, R3, PT ;  /* 0x000000030a00720c */ /* 0x000fe20003f44070 */
[----:B------:R-:W-:Y:S02]  /*3ff0*/  IMAD.MOV R15, RZ, RZ, -R15 ;  /* 0x000000ffff0f7224 */ /* 0x000fe400078e0a0f */
[----:B------:R-:W-:-:S04]  /*4000*/  IMAD.HI.U32 R22, R14, R19, RZ ;  /* 0x000000130e167227 */ /* 0x000fc800078e00ff */
[--C-:B------:R-:W-:Y:S02]  /*4010*/  @!P3 IMAD.IADD R2, R2, 0x1, -R10.reuse ;  /* 0x000000010202b824 */ /* 0x100fe400078e0a0a */
[--C-:B------:R-:W-:Y:S02]  /*4020*/  @!P1 IMAD.IADD R8, R8, 0x1, -R10.reuse ;  /* 0x0000000108089824 */ /* 0x100fe400078e0a0a */
[----:B------:R-:W-:Y:S01]  /*4030*/  @!P0 IMAD.IADD R7, R7, 0x1, -R10 ;  /* 0x0000000107078824 */ /* 0x000fe200078e0a0a */
[----:B------:R-:W-:Y:S01]  /*4040*/  ISETP.GE.AND P0, PT, R6, RZ, PT ;  /* 0x000000ff0600720c */ /* 0x000fe20003f06270 */
[----:B------:R-:W-:Y:S01]  /*4050*/  IMAD.HI.U32 R6, R14, R13, RZ ;  /* 0x0000000d0e067227 */ /* 0x000fe200078e00ff */
[C---:B------:R-:W-:Y:S02]  /*4060*/  ISETP.GT.U32.AND P3, PT, R10.reuse, R2, PT ;  /* 0x000000020a00720c */ /* 0x040fe40003f64070 */
[----:B------:R-:W-:Y:S01]  /*4070*/  ISETP.GT.U32.AND P1, PT, R10, R8, PT ;  /* 0x000000080a00720c */ /* 0x000fe20003f24070 */
[----:B------:R-:W-:-:S02]  /*4080*/  IMAD.MOV R6, RZ, RZ, -R6 ;  /* 0x000000ffff067224 */ /* 0x000fc400078e0a06 */
[--C-:B------:R-:W-:Y:S01]  /*4090*/  @!P2 IMAD.IADD R3, R3, 0x1, -R10.reuse ;  /* 0x000000010303a824 */ /* 0x100fe200078e0a0a */
[----:B------:R-:W-:Y:S01]  /*40a0*/  ISETP.GE.AND P2, PT, R9, RZ, PT ;  /* 0x000000ff0900720c */ /* 0x000fe20003f46270 */
[C---:B------:R-:W-:Y:S02]  /*40b0*/  IMAD R9, R10.reuse, R6, R13 ;  /* 0x000000060a097224 */ /* 0x040fe400078e020d */
[----:B------:R-:W-:Y:S02]  /*40c0*/  IMAD R11, R10, R15, R11 ;  /* 0x0000000f0a0b7224 */ /* 0x000fe400078e020b */
[----:B0-----:R-:W-:Y:S02]  /*40d0*/  IMAD.MOV.U32 R17, RZ, RZ, R7 ;  /* 0x000000ffff117224 */ /* 0x001fe400078e0007 */
[----:B------:R-:W-:Y:S01]  /*40e0*/  @!P3 IMAD.IADD R2, R2, 0x1, -R10 ;  /* 0x000000010202b824 */ /* 0x000fe200078e0a0a */
[----:B------:R-:W-:Y:S01]  /*40f0*/  ISETP.GT.U32.AND P3, PT, R10, R9, PT ;  /* 0x000000090a00720c */ /* 0x000fe20003f64070 */
[----:B------:R-:W-:-:S04]  /*4100*/  IMAD.HI.U32 R7, R14, R0, RZ ;  /* 0x000000000e077227 */ /* 0x000fc800078e00ff */
[----:B------:R-:W-:Y:S01]  /*4110*/  @!P1 IMAD.IADD R8, R8, 0x1, -R10 ;  /* 0x0000000108089824 */ /* 0x000fe200078e0a0a */
[C---:B------:R-:W-:Y:S01]  /*4120*/  ISETP.GT.U32.AND P1, PT, R10.reuse, R11, PT ;  /* 0x0000000b0a00720c */ /* 0x040fe20003f24070 */
[----:B------:R-:W-:Y:S02]  /*4130*/  IMAD.MOV R7, RZ, RZ, -R7 ;  /* 0x000000ffff077224 */ /* 0x000fe400078e0a07 */
[----:B------:R-:W-:Y:S02]  /*4140*/  IMAD.MOV.U32 R16, RZ, RZ, R8 ;  /* 0x000000ffff107224 */ /* 0x000fe400078e0008 */
[----:B------:R-:W-:Y:S01]  /*4150*/  IMAD R7, R10, R7, R0 ;  /* 0x000000070a077224 */ /* 0x000fe200078e0200 */
[C---:B------:R-:W-:Y:S01]  /*4160*/  LOP3.LUT R0, R12.reuse, 0x180, RZ, 0xfc, !PT ;  /* 0x000001800c007812 */ /* 0x040fe200078efcff */
[----:B------:R-:W-:Y:S01]  /*4170*/  IMAD.MOV.U32 R8, RZ, RZ, R3 ;  /* 0x000000ffff087224 */ /* 0x000fe200078e0003 */
[----:B------:R-:W-:Y:S01]  /*4180*/  LOP3.LUT R3, R12, 0x17c, RZ, 0xfc, !PT ;  /* 0x0000017c0c037812 */ /* 0x000fe200078efcff */
[----:B------:R-:W-:Y:S01]  /*4190*/  @!P6 IMAD.MOV R17, RZ, RZ, -R17 ;  /* 0x000000ffff11e224 */ /* 0x000fe200078e0a11 */
[----:B------:R-:W-:Y:S01]  /*41a0*/  ISETP.GE.AND P6, PT, R4, RZ, PT ;  /* 0x000000ff0400720c */ /* 0x000fe20003fc6270 */
[----:B------:R-:W-:Y:S01]  /*41b0*/  @!P4 IMAD.MOV R16, RZ, RZ, -R16 ;  /* 0x000000ffff10c224 */ /* 0x000fe200078e0a10 */
[----:B------:R-:W-:Y:S01]  /*41c0*/  ISETP.GE.AND P4, PT, R5, RZ, PT ;  /* 0x000000ff0500720c */ /* 0x000fe20003f86270 */
[----:B------:R-:W-:Y:S01]  /*41d0*/  @!P5 IMAD.MOV R8, RZ, RZ, -R8 ;  /* 0x000000ffff08d224 */ /* 0x000fe200078e0a08 */
[----:B------:R-:W-:Y:S01]  /*41e0*/  IABS R5, R0 ;  /* 0x0000000000057213 */ /* 0x000fe20000000000 */
[--C-:B------:R-:W-:Y:S01]  /*41f0*/  @!P3 IMAD.IADD R9, R9, 0x1, -R10.reuse ;  /* 0x000000010909b824 */ /* 0x100fe200078e0a0a */
[----:B------:R-:W-:Y:S01]  /*4200*/  STL [R1+0x198], R17 ;  /* 0x0001981101007387 */ /* 0x000fe20000100800 */
[----:B------:R-:W-:Y:S01]  /*4210*/  @!P1 IMAD.IADD R11, R11, 0x1, -R10 ;  /* 0x000000010b0b9824 */ /* 0x000fe200078e0a0a */
[----:B------:R-:W-:Y:S01]  /*4220*/  ISETP.GE.AND P5, PT, R0, RZ, PT ;  /* 0x000000ff0000720c */ /* 0x000fe20003fa6270 */
[----:B------:R-:W-:Y:S01]  /*4230*/  IMAD.MOV.U32 R4, RZ, RZ, R2 ;  /* 0x000000ffff047224 */ /* 0x000fe200078e0002 */
[----:B------:R0:W-:Y:S01]  /*4240*/  STL [R1+0x180], R16 ;  /* 0x0001801001007387 */ /* 0x0001e20000100800 */
[C---:B------:R-:W-:Y:S01]  /*4250*/  ISETP.GT.U32.AND P3, PT, R10.reuse, R9, PT ;  /* 0x000000090a00720c */ /* 0x040fe20003f64070 */
[----:B------:R-:W-:Y:S01]  /*4260*/  IMAD.MOV R22, RZ, RZ, -R22 ;  /* 0x000000ffff167224 */ /* 0x000fe200078e0a16 */
[----:B------:R-:W-:Y:S01]  /*4270*/  ISETP.GT.U32.AND P1, PT, R10, R11, PT ;  /* 0x0000000b0a00720c */ /* 0x000fe20003f24070 */
[----:B------:R1:W-:Y:S01]  /*4280*/  STL [R1+0x190], R8 ;  /* 0x0001900801007387 */ /* 0x0003e20000100800 */
[----:B------:R-:W-:Y:S01]  /*4290*/  LOP3.LUT R0, R12, 0x178, RZ, 0xfc, !PT ;  /* 0x000001780c007812 */ /* 0x000fe200078efcff */
[----:B------:R-:W-:Y:S01]  /*42a0*/  @!P0 IMAD.MOV R4, RZ, RZ, -R4 ;  /* 0x000000ffff048224 */ /* 0x000fe200078e0a04 */
[----:B------:R-:W-:Y:S01]  /*42b0*/  ISETP.GE.AND P0, PT, R3, RZ, PT ;  /* 0x000000ff0300720c */ /* 0x000fe20003f06270 */
[----:B------:R-:W-:Y:S01]  /*42c0*/  IMAD R19, R10, R22, R19 ;  /* 0x000000160a137224 */ /* 0x000fe200078e0213 */
[----:B0-----:R-:W-:-:S02]  /*42d0*/  IABS R16, R3 ;  /* 0x0000000300107213 */ /* 0x001fc40000000000 */
[----:B------:R0:W-:Y:S01]  /*42e0*/  STL [R1+0x194], R4 ;  /* 0x0001940401007387 */ /* 0x0001e20000100800 */
[----:B------:R-:W-:Y:S01]  /*42f0*/  IABS R3, R0 ;  /* 0x0000000000037213 */ /* 0x000fe20000000000 */
[----:B-1----:R-:W-:-:S04]  /*4300*/  IMAD.HI.U32 R8, R14, R5, RZ ;  /* 0x000000050e087227 */ /* 0x002fc800078e00ff */
[----:B------:R-:W-:Y:S02]  /*4310*/  IMAD.MOV R8, RZ, RZ, -R8 ;  /* 0x000000ffff087224 */ /* 0x000fe400078e0a08 */
[----:B------:R-:W-:Y:S01]  /*4320*/  IMAD.HI.U32 R2, R14, R16, RZ ;  /* 0x000000100e027227 */ /* 0x000fe200078e00ff */
[----:B0-----:R-:W-:-:S03]  /*4330*/  LOP3.LUT R4, R12, 0x174, RZ, 0xfc, !PT ;  /* 0x000001740c047812 */ /* 0x001fc600078efcff */
[C---:B------:R-:W-:Y:S01]  /*4340*/  IMAD R5, R10.reuse, R8, R5 ;  /* 0x000000080a057224 */ /* 0x040fe200078e0205 */
[----:B------:R-:W-:Y:S01]  /*4350*/  IABS R6, R4 ;  /* 0x0000000400067213 */ /* 0x000fe20000000000 */
[--C-:B------:R-:W-:Y:S02]  /*4360*/  @!P3 IMAD.IADD R9, R9, 0x1, -R10.reuse ;  /* 0x000000010909b824 */ /* 0x100fe400078e0a0a */
[----:B------:R-:W-:Y:S01]  /*4370*/  @!P1 IMAD.IADD R11, R11, 0x1, -R10 ;  /* 0x000000010b0b9824 */ /* 0x000fe200078e0a0a */
[C---:B------:R-:W-:Y:S01]  /*4380*/  ISETP.GT.U32.AND P3, PT, R10.reuse, R5, PT ;  /* 0x000000050a00720c */ /* 0x040fe20003f64070 */
[----:B------:R-:W-:Y:S01]  /*4390*/  IMAD.MOV R2, RZ, RZ, -R2 ;  /* 0x000000ffff027224 */ /* 0x000fe200078e0a02 */
[C---:B------:R-:W-:Y:S01]  /*43a0*/  ISETP.GT.U32.AND P1, PT, R10.reuse, R7, PT ;  /* 0x000000070a00720c */ /* 0x040fe20003f24070 */
[----:B------:R-:W-:Y:S02]  /*43b0*/  IMAD.MOV.U32 R15, RZ, RZ, R11 ;  /* 0x000000ffff0f7224 */ /* 0x000fe400078e000b */
[----:B------:R-:W-:-:S02]  /*43c0*/  IMAD R16, R10, R2, R16 ;  /* 0x000000020a107224 */ /* 0x000fc400078e0210 */
[----:B------:R-:W-:Y:S02]  /*43d0*/  @!P6 IMAD.MOV R15, RZ, RZ, -R15 ;  /* 0x000000ffff0fe224 */ /* 0x000fe400078e0a0f */
[----:B------:R-:W-:Y:S01]  /*43e0*/  IMAD.MOV.U32 R13, RZ, RZ, R9 ;  /* 0x000000ffff0d7224 */ /* 0x000fe200078e0009 */
[----:B------:R-:W-:Y:S01]  /*43f0*/  ISETP.GT.U32.AND P6, PT, R10, R16, PT ;  /* 0x000000100a00720c */ /* 0x000fe20003fc4070 */
[----:B------:R-:W-:Y:S01]  /*4400*/  IMAD.HI.U32 R8, R14, R3, RZ ;  /* 0x000000030e087227 */ /* 0x000fe200078e00ff */
[----:B------:R0:W-:Y:S03]  /*4410*/  STL [R1+0x188], R15 ;  /* 0x0001880f01007387 */ /* 0x0001e60000100800 */
[----:B------:R-:W-:Y:S02]  /*4420*/  @!P3 IMAD.IADD R5, R5, 0x1, -R10 ;  /* 0x000000010505b824 */ /* 0x000fe400078e0a0a */
[----:B------:R-:W-:Y:S01]  /*4430*/  @!P4 IMAD.MOV R13, RZ, RZ, -R13 ;  /* 0x000000ffff0dc224 */ /* 0x000fe200078e0a0d */
[----:B------:R-:W-:Y:S01]  /*4440*/  ISETP.GE.AND P4, PT, R0, RZ, PT ;  /* 0x000000ff0000720c */ /* 0x000fe20003f86270 */
[----:B------:R-:W-:Y:S01]  /*4450*/  IMAD.MOV R8, RZ, RZ, -R8 ;  /* 0x000000ffff087224 */ /* 0x000fe200078e0a08 */
[----:B------:R-:W-:Y:S01]  /*4460*/  ISETP.GT.U32.AND P3, PT, R10, R5, PT ;  /* 0x000000050a00720c */ /* 0x000fe20003f64070 */
[----:B------:R-:W-:Y:S01]  /*4470*/  IMAD.HI.U32 R2, R14, R6, RZ ;  /* 0x000000060e027227 */ /* 0x000fe200078e00ff */
[----:B------:R1:W-:Y:S01]  /*4480*/  STL [R1+0x18c], R13 ;  /* 0x00018c0d01007387 */ /* 0x0003e20000100800 */
[----:B0-----:R-:W-:-:S02]  /*4490*/  LOP3.LUT R15, R12, 0x16c, RZ, 0xfc, !PT ;  /* 0x0000016c0c0f7812 */ /* 0x001fc400078efcff */
[----:B------:R-:W-:Y:S02]  /*44a0*/  @!P6 IMAD.IADD R16, R16, 0x1, -R10 ;  /* 0x000000011010e824 */ /* 0x000fe400078e0a0a */
[C---:B------:R-:W-:Y:S01]  /*44b0*/  IMAD R0, R10.reuse, R8, R3 ;  /* 0x000000080a007224 */ /* 0x040fe200078e0203 */
[----:B------:R-:W-:Y:S01]  /*44c0*/  IABS R21, R15 ;  /* 0x0000000f00157213 */ /* 0x000fe20000000000 */
[----:B------:R-:W-:Y:S01]  /*44d0*/  IMAD.MOV R2, RZ, RZ, -R2 ;  /* 0x000000ffff027224 */ /* 0x000fe200078e0a02 */
[----:B------:R-:W-:Y:S01]  /*44e0*/  ISETP.GT.U32.AND P6, PT, R10, R16, PT ;  /* 0x000000100a00720c */ /* 0x000fe20003fc4070 */
[--C-:B------:R-:W-:Y:S01]  /*44f0*/  @!P1 IMAD.IADD R7, R7, 0x1, -R10.reuse ;  /* 0x0000000107079824 */ /* 0x100fe200078e0a0a */
[----:B-1----:R-:W-:Y:S01]  /*4500*/  LOP3.LUT R13, R12, 0x170, RZ, 0xfc, !PT ;  /* 0x000001700c0d7812 */ /* 0x002fe200078efcff */
[----:B------:R-:W-:Y:S01]  /*4510*/  @!P3 IMAD.IADD R5, R5, 0x1, -R10 ;  /* 0x000000010505b824 */ /* 0x000fe200078e0a0a */
[C---:B------:R-:W-:Y:S01]  /*4520*/  ISETP.GT.U32.AND P3, PT, R10.reuse, R0, PT ;  /* 0x000000000a00720c */ /* 0x040fe20003f64070 */
[----:B------:R-:W-:Y:S01]  /*4530*/  IMAD R6, R10, R2, R6 ;  /* 0x000000020a067224 */ /* 0x000fe200078e0206 */
[----:B------:R-:W-:Y:S01]  /*4540*/  IABS R3, R13 ;  /* 0x0000000d00037213 */ /* 0x000fe20000000000 */
[----:B------:R-:W-:Y:S01]  /*4550*/  IMAD.HI.U32 R20, R14, R21, RZ ;  /* 0x000000150e147227 */ /* 0x000fe200078e00ff */
[----:B------:R-:W-:-:S02]  /*4560*/  ISETP.GT.U32.AND P1, PT, R10, R7, PT ;  /* 0x000000070a00720c */ /* 0x000fc40003f24070 */
[----:B------:R-:W-:Y:S01]  /*4570*/  LOP3.LUT R8, R12, 0x164, RZ, 0xfc, !PT ;  /* 0x000001640c087812 */ /* 0x000fe200078efcff */
[----:B------:R-:W-:-:S03]  /*4580*/  IMAD.HI.U32 R11, R14, R3, RZ ;  /* 0x000000030e0b7227 */ /* 0x000fc600078e00ff */
[----:B------:R-:W-:Y:S01]  /*4590*/  IABS R2, R8 ;  /* 0x0000000800027213 */ /* 0x000fe20000000000 */
[----:B------:R-:W-:Y:S02]  /*45a0*/  IMAD.MOV R11, RZ, RZ, -R11 ;  /* 0x000000ffff0b7224 */ /* 0x000fe400078e0a0b */
[--C-:B------:R-:W-:Y:S01]  /*45b0*/  @!P6 IMAD.IADD R16, R16, 0x1, -R10.reuse ;  /* 0x000000011010e824 */ /* 0x100fe200078e0a0a */
[C---:B------:R-:W-:Y:S01]  /*45c0*/  ISETP.GT.U32.AND P6, PT, R10.reuse, R6, PT ;  /* 0x000000060a00720c */ /* 0x040fe20003fc4070 */
[----:B------:R-:W-:Y:S02]  /*45d0*/  IMAD R3, R10, R11, R3 ;  /* 0x0000000b0a037224 */ /* 0x000fe400078e0203 */
[----:B------:R-:W-:Y:S02]  /*45e0*/  @!P3 IMAD.IADD R0, R0, 0x1, -R10 ;  /* 0x000000010000b824 */ /* 0x000fe400078e0a0a */
[----:B------:R-:W-:Y:S01]  /*45f0*/  IMAD.MOV R20, RZ, RZ, -R20 ;  /* 0x000000ffff147224 */ /* 0x000fe200078e0a14 */
[----:B------:R-:W-:Y:S01]  /*4600*/  ISETP.GT.U32.AND P3, PT, R10, R3, PT ;  /* 0x000000030a00720c */ /* 0x000fe20003f64070 */
[----:B------:R-:W-:Y:S01]  /*4610*/  @!P1 IMAD.IADD R7, R7, 0x1, -R10 ;  /* 0x0000000107079824 */ /* 0x000fe200078e0a0a */
[----:B------:R-:W-:Y:S01]  /*4620*/  ISETP.GE.AND P1, PT, R4, RZ, PT ;  /* 0x000000ff0400720c */ /* 0x000fe20003f26270 */
[----:B------:R-:W-:Y:S01]  /*4630*/  IMAD R20, R10, R20, R21 ;  /* 0x000000140a147224 */ /* 0x000fe200078e0215 */
[----:B------:R-:W-:Y:S01]  /*4640*/  LOP3.LUT R4, R12, 0x160, RZ, 0xfc, !PT ;  /* 0x000001600c047812 */ /* 0x000fe200078efcff */
[----:B------:R-:W-:-:S03]  /*4650*/  IMAD.HI.U32 R17, R14, R2, RZ ;  /* 0x000000020e117227 */ /* 0x000fc600078e00ff */
[----:B------:R-:W-:Y:S01]  /*4660*/  IABS R9, R4 ;  /* 0x0000000400097213 */ /* 0x000fe20000000000 */
[--C-:B------:R-:W-:Y:S01]  /*4670*/  @!P6 IMAD.IADD R6, R6, 0x1, -R10.reuse ;  /* 0x000000010606e824 */ /* 0x100fe200078e0a0a */
[C---:B------:R-:W-:Y:S01]  /*4680*/  ISETP.GT.U32.AND P6, PT, R10.reuse, R20, PT ;  /* 0x000000140a00720c */ /* 0x040fe20003fc4070 */
[----:B------:R-:W-:Y:S02]  /*4690*/  IMAD.MOV R17, RZ, RZ, -R17 ;  /* 0x000000ffff117224 */ /* 0x000fe400078e0a11 */
[----:B------:R-:W-:Y:S01]  /*46a0*/  @!P3 IMAD.IADD R3, R3, 0x1, -R10 ;  /* 0x000000010303b824 */ /* 0x000fe200078e0a0a */
[----:B------:R-:W-:Y:S01]  /*46b0*/  ISETP.GT.U32.AND P3, PT, R10, R0, PT ;  /* 0x000000000a00720c */ /* 0x000fe20003f64070 */
[----:B------:R-:W-:Y:S01]  /*46c0*/  IMAD.MOV.U32 R23, RZ, RZ, R7 ;  /* 0x000000ffff177224 */ /* 0x000fe200078e0007 */
[----:B------:R-:W-:Y:S01]  /*46d0*/  LOP3.LUT R7, R12, 0x158, RZ, 0xfc, !PT ;  /* 0x000001580c077812 */ /* 0x000fe200078efcff */
[----:B------:R-:W-:Y:S02]  /*46e0*/  IMAD.MOV.U32 R21, RZ, RZ, R5 ;  /* 0x000000ffff157224 */ /* 0x000fe400078e0005 */
[----:B------:R-:W-:Y:S01]  /*46f0*/  IMAD R2, R10, R17, R2 ;  /* 0x000000110a027224 */ /* 0x000fe200078e0202 */
[----:B------:R-:W-:Y:S01]  /*4700*/  LOP3.LUT R17, R12, 0x15c, RZ, 0xfc, !PT ;  /* 0x0000015c0c117812 */ /* 0x000fe200078efcff */
[----:B------:R-:W-:Y:S01]  /*4710*/  @!P2 IMAD.MOV R23, RZ, RZ, -R23 ;  /* 0x000000ffff17a224 */ /* 0x000fe200078e0a17 */
[C---:B------:R-:W-:Y:S01]  /*4720*/  ISETP.GT.U32.AND P2, PT, R10.reuse, R6, PT ;  /* 0x000000060a00720c */ /* 0x040fe20003f44070 */
[----:B------:R-:W-:Y:S01]  /*4730*/  @!P5 IMAD.MOV R21, RZ, RZ, -R21 ;  /* 0x000000ffff15d224 */ /* 0x000fe200078e0a15 */
[C---:B------:R-:W-:Y:S01]  /*4740*/  ISETP.GT.U32.AND P5, PT, R10.reuse, R3, PT ;  /* 0x000000030a00720c */ /* 0x040fe20003fa4070 */
[----:B------:R-:W-:Y:S01]  /*4750*/  @!P0 IMAD.MOV R16, RZ, RZ, -R16 ;  /* 0x000000ffff108224 */ /* 0x000fe200078e0a10 */
[----:B------:R-:W-:Y:S01]  /*4760*/  ISETP.GT.U32.AND P0, PT, R10, R19, PT ;  /* 0x000000130a00720c */ /* 0x000fe20003f04070 */
[----:B------:R-:W-:Y:S01]  /*4770*/  IMAD.HI.U32 R11, R14, R9, RZ ;  /* 0x000000090e0b7227 */ /* 0x000fe200078e00ff */
[----:B------:R-:W-:Y:S01]  /*4780*/  STL [R1+0x178], R23 ;  /* 0x0001781701007387 */ /* 0x000fe20000100800 */
[----:B------:R-:W-:-:S02]  /*4790*/  IABS R5, R7 ;  /* 0x0000000700057213 */ /* 0x000fc40000000000 */
[--C-:B------:R-:W-:Y:S01]  /*47a0*/  @!P6 IMAD.IADD R20, R20, 0x1, -R10.reuse ;  /* 0x000000011414e824 */ /* 0x100fe200078e0a0a */
[----:B------:R-:W-:Y:S01]  /*47b0*/  STL [R1+0x174], R21 ;  /* 0x0001741501007387 */ /* 0x000fe20000100800 */
[--C-:B------:R-:W-:Y:S01]  /*47c0*/  @!P3 IMAD.IADD R0, R0, 0x1, -R10.reuse ;  /* 0x000000010000b824 */ /* 0x100fe200078e0a0a */
[C---:B------:R-:W-:Y:S01]  /*47d0*/  ISETP.GT.U32.AND P3, PT, R10.reuse, R2, PT ;  /* 0x000000020a00720c */ /* 0x040fe20003f64070 */
[----:B------:R-:W-:Y:S01]  /*47e0*/  IMAD.MOV R11, RZ, RZ, -R11 ;  /* 0x000000ffff0b7224 */ /* 0x000fe200078e0a0b */
[----:B------:R-:W-:Y:S01]  /*47f0*/  ISETP.GT.U32.AND P6, PT, R10, R20, PT ;  /* 0x000000140a00720c */ /* 0x000fe20003fc4070 */
[--C-:B------:R-:W-:Y:S01]  /*4800*/  @!P2 IMAD.IADD R6, R6, 0x1, -R10.reuse ;  /* 0x000000010606a824 */ /* 0x100fe200078e0a0a */
[----:B------:R0:W-:Y:S01]  /*4810*/  STL [R1+0x170], R16 ;  /* 0x0001701001007387 */ /* 0x0001e20000100800 */
[C---:B------:R-:W-:Y:S01]  /*4820*/  IMAD R9, R10.reuse, R11, R9 ;  /* 0x0000000b0a097224 */ /* 0x040fe200078e0209 */
[----:B------:R-:W-:Y:S01]  /*4830*/  IABS R11, R17 ;  /* 0x00000011000b7213 */ /* 0x000fe20000000000 */
[--C-:B------:R-:W-:Y:S01]  /*4840*/  @!P5 IMAD.IADD R3, R3, 0x1, -R10.reuse ;  /* 0x000000010303d824 */ /* 0x100fe200078e0a0a */
[----:B------:R-:W-:Y:S01]  /*4850*/  ISETP.GE.AND P2, PT, R13, RZ, PT ;  /* 0x000000ff0d00720c */ /* 0x000fe20003f46270 */
[----:B------:R-:W-:Y:S01]  /*4860*/  @!P0 IMAD.IADD R19, R19, 0x1, -R10 ;  /* 0x0000000113138824 */ /* 0x000fe200078e0a0a */
[----:B------:R-:W-:Y:S01]  /*4870*/  ISETP.GT.U32.AND P5, PT, R10, R9, PT ;  /* 0x000000090a00720c */ /* 0x000fe20003fa4070 */
[----:B------:R-:W-:Y:S01]  /*4880*/  IMAD.MOV.U32 R22, RZ, RZ, R0 ;  /* 0x000000ffff167224 */ /* 0x000fe200078e0000 */
[----:B------:R-:W-:Y:S01]  /*4890*/  ISETP.GE.AND P0, PT, R18, RZ, PT ;  /* 0x000000ff1200720c */ /* 0x000fe20003f06270 */
[----:B------:R-:W-:Y:S01]  /*48a0*/  @!P3 IMAD.IADD R2, R2, 0x1, -R10 ;  /* 0x000000010202b824 */ /* 0x000fe200078e0a0a */
[----:B------:R-:W-:Y:S01]  /*48b0*/  ISETP.GE.AND P3, PT, R8, RZ, PT ;  /* 0x000000ff0800720c */ /* 0x000fe20003f66270 */
[----:B0-----:R-:W-:Y:S01]  /*48c0*/  IMAD.HI.U32 R16, R14, R11, RZ ;  /* 0x0000000b0e107227 */ /* 0x001fe200078e00ff */
[----:B------:R-:W-:-:S02]  /*48d0*/  LOP3.LUT R0, R12, 0x154, RZ, 0xfc, !PT ;  /* 0x000001540c007812 */ /* 0x000fc400078efcff */
[----:B------:R-:W-:Y:S01]  /*48e0*/  LOP3.LUT R23, R12, 0x28, RZ, 0xfc, !PT ;  /* 0x000000280c177812 */ /* 0x000fe200078efcff */
[----:B------:R-:W-:Y:S02]  /*48f0*/  IMAD.MOV.U32 R21, RZ, RZ, R6 ;  /* 0x000000ffff157224 */ /* 0x000fe400078e0006 */
[----:B------:R-:W-:Y:S01]  /*4900*/  @!P4 IMAD.MOV R22, RZ, RZ, -R22 ;  /* 0x000000ffff16c224 */ /* 0x000fe200078e0a16 */
[----:B------:R-:W-:Y:S01]  /*4910*/  ISETP.GT.U32.AND P4, PT, R10, R19, PT ;  /* 0x000000130a00720c */ /* 0x000fe20003f84070 */
[----:B------:R-:W-:Y:S01]  /*4920*/  @!P6 IMAD.IADD R20, R20, 0x1, -R10 ;  /* 0x000000011414e824 */ /* 0x000fe200078e0a0a */
[----:B------:R-:W-:Y:S01]  /*4930*/  ISETP.GE.AND P6, PT, R15, RZ, PT ;  /* 0x000000ff0f00720c */ /* 0x000fe20003fc6270 */
[----:B------:R-:W-:Y:S01]  /*4940*/  IMAD.HI.U32 R13, R14, R5, RZ ;  /* 0x000000050e0d7227 */ /* 0x000fe200078e00ff */
[----:B------:R0:W-:Y:S03]  /*4950*/  STL [R1+0x16c], R22 ;  /* 0x00016c1601007387 */ /* 0x0001e60000100800 */
[----:B------:R-:W-:-:S02]  /*4960*/  IMAD.MOV R16, RZ, RZ, -R16 ;  /* 0x000000ffff107224 */ /* 0x000fc400078e0a10 */
[----:B------:R-:W-:Y:S01]  /*4970*/  @!P1 IMAD.MOV R21, RZ, RZ, -R21 ;  /* 0x000000ffff159224 */ /* 0x000fe200078e0a15 */
[C---:B------:R-:W-:Y:S01]  /*4980*/  ISETP.GT.U32.AND P1, PT, R10.reuse, R2, PT ;  /* 0x000000020a00720c */ /* 0x040fe20003f24070 */
[----:B------:R-:W-:Y:S02]  /*4990*/  IMAD.MOV R13, RZ, RZ, -R13 ;  /* 0x000000ffff0d7224 */ /* 0x000fe400078e0a0d */
[----:B------:R-:W-:Y:S01]  /*49a0*/  IMAD R8, R10, R16, R11 ;  /* 0x000000100a087224 */ /* 0x000fe200078e020b */
[----:B------:R-:W-:Y:S01]  /*49b0*/  STL [R1+0x168], R21 ;  /* 0x0001681501007387 */ /* 0x000fe20000100800 */
[----:B------:R-:W-:Y:S01]  /*49c0*/  IMAD.MOV.U32 R11, RZ, RZ, R3 ;  /* 0x000000ffff0b7224 */ /* 0x000fe200078e0003 */
[C---:B------:R-:W-:Y:S01]  /*49d0*/  LOP3.LUT R3, R12.reuse, 0x150, RZ, 0xfc, !PT ;  /* 0x000001500c037812 */ /* 0x040fe200078efcff */
[----:B------:R-:W-:Y:S01]  /*49e0*/  @!P5 IMAD.IADD R9, R9, 0x1, -R10 ;  /* 0x000000010909d824 */ /* 0x000fe200078e0a0a */
[----:B0-----:R-:W-:Y:S01]  /*49f0*/  LOP3.LUT R22, R12, 0x24, RZ, 0xfc, !PT ;  /* 0x000000240c167812 */ /* 0x001fe200078efcff */
[C---:B------:R-:W-:Y:S01]  /*4a00*/  IMAD R5, R10.reuse, R13, R5 ;  /* 0x0000000d0a057224 */ /* 0x040fe200078e0205 */
[----:B------:R-:W-:Y:S01]  /*4a10*/  IABS R16, R3 ;  /* 0x0000000300107213 */ /* 0x000fe20000000000 */
[----:B------:R-:W-:Y:S01]  /*4a20*/  IMAD.MOV.U32 R6, RZ, RZ, R20 ;  /* 0x000000ffff067224 */ /* 0x000fe200078e0014 */
[C---:B------:R-:W-:Y:S01]  /*4a30*/  ISETP.GT.U32.AND P5, PT, R10.reuse, R9, PT ;  /* 0x000000090a00720c */ /* 0x040fe20003fa4070 */
[----:B------:R-:W-:Y:S01]  /*4a40*/  @!P2 IMAD.MOV R11, RZ, RZ, -R11 ;  /* 0x000000ffff0ba224 */ /* 0x000fe200078e0a0b */
[C---:B------:R-:W-:Y:S01]  /*4a50*/  ISETP.GT.U32.AND P2, PT, R10.reuse, R8, PT ;  /* 0x000000080a00720c */ /* 0x040fe20003f44070 */
[----:B------:R-:W-:Y:S01]  /*4a60*/  @!P4 IMAD.IADD R19, R19, 0x1, -R10 ;  /* 0x000000011313c824 */ /* 0x000fe200078e0a0a */
[----:B------:R-:W-:Y:S01]  /*4a70*/  ISETP.GT.U32.AND P4, PT, R10, R5, PT ;  /* 0x000000050a00720c */ /* 0x000fe20003f84070 */
[----:B------:R-:W-:Y:S01]  /*4a80*/  @!P6 IMAD.MOV R6, RZ, RZ, -R6 ;  /* 0x000000ffff06e224 */ /* 0x000fe200078e0a06 */
[----:B------:R0:W-:Y:S01]  /*4a90*/  STL [R1+0x164], R11 ;  /* 0x0001640b01007387 */ /* 0x0001e20000100800 */
[----:B------:R-:W-:Y:S01]  /*4aa0*/  @!P1 IMAD.IADD R2, R2, 0x1, -R10 ;  /* 0x0000000102029824 */ /* 0x000fe200078e0a0a */
[----:B------:R-:W-:Y:S01]  /*4ab0*/  ISETP.GE.AND P6, PT, R4, RZ, PT ;  /* 0x000000ff0400720c */ /* 0x000fe20003fc6270 */
[----:B------:R-:W-:Y:S01]  /*4ac0*/  IMAD.MOV.U32 R13, RZ, RZ, R19 ;  /* 0x000000ffff0d7224 */ /* 0x000fe200078e0013 */
[----:B------:R1:W-:Y:S01]  /*4ad0*/  STL [R1+0x160], R6 ;  /* 0x0001600601007387 */ /* 0x0003e20000100800 */
[----:B------:R-:W-:-:S02]  /*4ae0*/  ISETP.GE.AND P1, PT, R17, RZ, PT ;  /* 0x000000ff1100720c */ /* 0x000fc40003f26270 */
[----:B------:R-:W-:Y:S02]  /*4af0*/  @!P0 IMAD.MOV R13, RZ, RZ, -R13 ;  /* 0x000000ffff0d8224 */ /* 0x000fe400078e0a0d */
[--C-:B------:R-:W-:Y:S01]  /*4b00*/  @!P5 IMAD.IADD R9, R9, 0x1, -R10.reuse ;  /* 0x000000010909d824 */ /* 0x100fe200078e0a0a */
[----:B0-----:R-:W-:Y:S01]  /*4b10*/  IABS R11, R0 ;  /* 0x00000000000b7213 */ /* 0x001fe20000000000 */
[--C-:B------:R-:W-:Y:S01]  /*4b20*/  @!P4 IMAD.IADD R5, R5, 0x1, -R10.reuse ;  /* 0x000000010505c824 */ /* 0x100fe200078e0a0a */
[----:B------:R0:W-:Y:S01]  /*4b30*/  STL [R1+0x104], R13 ;  /* 0x0001040d01007387 */ /* 0x0001e20000100800 */
[----:B------:R-:W-:Y:S01]  /*4b40*/  @!P2 IMAD.IADD R8, R8, 0x1, -R10 ;  /* 0x000000010808a824 */ /* 0x000fe200078e0a0a */
[----:B------:R-:W-:Y:S01]  /*4b50*/  ISETP.GE.AND P2, PT, R0, RZ, PT ;  /* 0x000000ff0000720c */ /* 0x000fe20003f46270 */
[----:B-1----:R-:W-:Y:S01]  /*4b60*/  IMAD.MOV.U32 R6, RZ, RZ, R2 ;  /* 0x000000ffff067224 */ /* 0x002fe200078e0002 */
[----:B------:R-:W-:Y:S01]  /*4b70*/  ISETP.GT.U32.AND P4, PT, R10, R5, PT ;  /* 0x000000050a00720c */ /* 0x000fe20003f84070 */
[----:B------:R-:W-:Y:S01]  /*4b80*/  IMAD.HI.U32 R4, R14, R11, RZ ;  /* 0x0000000b0e047227 */ /* 0x000fe200078e00ff */
[----:B------:R-:W-:-:S02]  /*4b90*/  ISETP.GT.U32.AND P0, PT, R10, R8, PT ;  /* 0x000000080a00720c */ /* 0x000fc40003f04070 */
[C---:B------:R-:W-:Y:S01]  /*4ba0*/  LOP3.LUT R2, R12.reuse, 0x148, RZ, 0xfc, !PT ;  /* 0x000001480c027812 */ /* 0x040fe200078efcff */
[----:B------:R-:W-:Y:S01]  /*4bb0*/  @!P3 IMAD.MOV R6, RZ, RZ, -R6 ;  /* 0x000000ffff06b224 */ /* 0x000fe200078e0a06 */
[----:B0-----:R-:W-:Y:S01]  /*4bc0*/  LOP3.LUT R13, R12, 0x14c, RZ, 0xfc, !PT ;  /* 0x0000014c0c0d7812 */ /* 0x001fe200078efcff */
[----:B------:R-:W-:Y:S01]  /*4bd0*/  IMAD.MOV R4, RZ, RZ, -R4 ;  /* 0x000000ffff047224 */ /* 0x000fe200078e0a04 */
[----:B------:R-:W-:Y:S01]  /*4be0*/  ISETP.GE.AND P3, PT, R3, RZ, PT ;  /* 0x000000ff0300720c */ /* 0x000fe20003f66270 */
[----:B------:R-:W-:Y:S01]  /*4bf0*/  IMAD.HI.U32 R0, R14, R16, RZ ;  /* 0x000000100e007227 */ /* 0x000fe200078e00ff */
[----:B------:R0:W-:Y:S01]  /*4c00*/  STL [R1+0x50], R6 ;  /* 0x0000500601007387 */ /* 0x0001e20000100800 */
[----:B------:R-:W-:Y:S02]  /*4c10*/  ISETP.GE.AND P5, PT, R7, RZ, PT ;  /* 0x000000ff0700720c */ /* 0x000fe40003fa6270 */
[----:B------:R-:W-:Y:S01]  /*4c20*/  IMAD R11, R10, R4, R11 ;  /* 0x000000040a0b7224 */ /* 0x000fe200078e020b */
[----:B------:R-:W-:Y:S01]  /*4c30*/  IABS R7, R2 ;  /* 0x0000000200077213 */ /* 0x000fe20000000000 */
[----:B------:R-:W-:-:S02]  /*4c40*/  IMAD.MOV R0, RZ, RZ, -R0 ;  /* 0x000000ffff007224 */ /* 0x000fc400078e0a00 */
[----:B------:R-:W-:Y:S02]  /*4c50*/  @!P4 IMAD.IADD R5, R5, 0x1, -R10 ;  /* 0x000000010505c824 */ /* 0x000fe400078e0a0a */
[----:B------:R-:W-:Y:S01]  /*4c60*/  IMAD R16, R10, R0, R16 ;  /* 0x000000000a107224 */ /* 0x000fe200078e0210 */
[----:B------:R-:W-:Y:S01]  /*4c70*/  LOP3.LUT R0, R12, 0x144, RZ, 0xfc, !PT ;  /* 0x000001440c007812 */ /* 0x000fe200078efcff */
[----:B0-----:R-:W-:Y:S02]  /*4c80*/  IMAD.MOV.U32 R6, RZ, RZ, R9 ;  /* 0x000000ffff067224 */ /* 0x001fe400078e0009 */
[----:B------:R-:W-:Y:S01]  /*4c90*/  @!P0 IMAD.IADD R8, R8, 0x1, -R10 ;  /* 0x0000000108088824 */ /* 0x000fe200078e0a0a */
[C---:B------:R-:W-:Y:S01]  /*4ca0*/  ISETP.GT.U32.AND P4, PT, R10.reuse, R16, PT ;  /* 0x000000100a00720c */ /* 0x040fe20003f84070 */
[----:B------:R-:W-:Y:S01]  /*4cb0*/  @!P6 IMAD.MOV R6, RZ, RZ, -R6 ;  /* 0x000000ffff06e224 */ /* 0x000fe200078e0a06 */
[----:B------:R-:W-:Y:S01]  /*4cc0*/  ISETP.GT.U32.AND P6, PT, R10, R11, PT ;  /* 0x0000000b0a00720c */ /* 0x000fe20003fc4070 */
[----:B------:R-:W-:Y:S01]  /*4cd0*/  IMAD.MOV.U32 R3, RZ, RZ, R8 ;  /* 0x000000ffff037224 */ /* 0x000fe200078e0008 */
[----:B------:R-:W-:Y:S01]  /*4ce0*/  ISETP.GE.AND P0, PT, R13, RZ, PT ;  /* 0x000000ff0d00720c */ /* 0x000fe20003f06270 */
[----:B------:R-:W-:Y:S01]  /*4cf0*/  @!P5 IMAD.MOV R5, RZ, RZ, -R5 ;  /* 0x000000ffff05d224 */ /* 0x000fe200078e0a05 */
[----:B------:R-:W-:Y:S01]  /*4d00*/  IABS R13, R13 ;  /* 0x0000000d000d7213 */ /* 0x000fe20000000000 */
[----:B------:R0:W-:Y:S01]  /*4d10*/  STL [R1+0x4c], R6 ;  /* 0x00004c0601007387 */ /* 0x0001e20000100800 */
[----:B------:R-:W-:Y:S01]  /*4d20*/  @!P1 IMAD.MOV R3, RZ, RZ, -R3 ;  /* 0x000000ffff039224 */ /* 0x000fe200078e0a03 */
[----:B------:R-:W-:-:S02]  /*4d30*/  ISETP.GE.AND P1, PT, R2, RZ, PT ;  /* 0x000000ff0200720c */ /* 0x000fc40003f26270 */
[----:B------:R-:W-:Y:S01]  /*4d40*/  IMAD.HI.U32 R4, R14, R13, RZ ;  /* 0x0000000d0e047227 */ /* 0x000fe200078e00ff */
[----:B------:R-:W-:Y:S01]  /*4d50*/  ISETP.GE.AND P5, PT, R0, RZ, PT ;  /* 0x000000ff0000720c */ /* 0x000fe20003fa6270 */
[----:B------:R1:W-:Y:S01]  /*4d60*/  STL [R1+0x118], R3 ;  /* 0x0001180301007387 */ /* 0x0003e20000100800 */
[C---:B------:R-:W-:Y:S01]  /*4d70*/  LOP3.LUT R8, R12.reuse, 0x13c, RZ, 0xfc, !PT ;  /* 0x0000013c0c087812 */ /* 0x040fe200078efcff */
[----:B------:R-:W-:Y:S01]  /*4d80*/  @!P6 IMAD.IADD R11, R11, 0x1, -R10 ;  /* 0x000000010b0be824 */ /* 0x000fe200078e0a0a */
[----:B0-----:R-:W-:Y:S01]  /*4d90*/  IABS R6, R0 ;  /* 0x0000000000067213 */ /* 0x001fe20000000000 */
[----:B------:R-:W-:Y:S01]  /*4da0*/  IMAD.MOV R4, RZ, RZ, -R4 ;  /* 0x000000ffff047224 */ /* 0x000fe200078e0a04 */
[----:B------:R-:W-:Y:S01]  /*4db0*/  LOP3.LUT R0, R12, 0x140, RZ, 0xfc, !PT ;  /* 0x000001400c007812 */ /* 0x000fe200078efcff */
[----:B------:R-:W-:Y:S01]  /*4dc0*/  @!P4 IMAD.IADD R16, R16, 0x1, -R10 ;  /* 0x000000011010c824 */ /* 0x000fe200078e0a0a */
[C---:B------:R-:W-:Y:S01]  /*4dd0*/  ISETP.GT.U32.AND P6, PT, R10.reuse, R11, PT ;  /* 0x0000000b0a00720c */ /* 0x040fe20003fc4070 */
[----:B------:R-:W-:Y:S01]  /*4de0*/  IMAD R13, R10, R4, R13 ;  /* 0x000000040a0d7224 */ /* 0x000fe200078e020d */
[----:B------:R0:W-:Y:S01]  /*4df0*/  STL [R1+0x15c], R5 ;  /* 0x00015c0501007387 */ /* 0x0001e20000100800 */
[----:B------:R-:W-:Y:S01]  /*4e00*/  IMAD.HI.U32 R2, R14, R6, RZ ;  /* 0x000000060e027227 */ /* 0x000fe200078e00ff */
[----:B------:R-:W-:-:S02]  /*4e10*/  ISETP.GT.U32.AND P4, PT, R10, R16, PT ;  /* 0x000000100a00720c */ /* 0x000fc40003f84070 */
[----:B------:R-:W-:Y:S01]  /*4e20*/  IABS R15, R8 ;  /* 0x00000008000f7213 */ /* 0x000fe20000000000 */
[----:B-1----:R-:W-:-:S04]  /*4e30*/  IMAD.HI.U32 R3, R14, R7, RZ ;  /* 0x000000070e037227 */ /* 0x002fc800078e00ff */
[----:B------:R-:W-:Y:S01]  /*4e40*/  IMAD.MOV R2, RZ, RZ, -R2 ;  /* 0x000000ffff027224 */ /* 0x000fe200078e0a02 */
[----:B0-----:R-:W-:Y:S01]  /*4e50*/  LOP3.LUT R5, R12, 0x138, RZ, 0xfc, !PT ;  /* 0x000001380c057812 */ /* 0x001fe200078efcff */
[----:B------:R-:W-:Y:S01]  /*4e60*/  @!P6 IMAD.IADD R11, R11, 0x1, -R10 ;  /* 0x000000010b0be824 */ /* 0x000fe200078e0a0a */
[C---:B------:R-:W-:Y:S01]  /*4e70*/  ISETP.GT.U32.AND P6, PT, R10.reuse, R13, PT ;  /* 0x0000000d0a00720c */ /* 0x040fe20003fc4070 */
[----:B------:R-:W-:Y:S01]  /*4e80*/  IMAD.MOV R3, RZ, RZ, -R3 ;  /* 0x000000ffff037224 */ /* 0x000fe200078e0a03 */
[----:B------:R-:W-:Y:S01]  /*4e90*/  IABS R9, R5 ;  /* 0x0000000500097213 */ /* 0x000fe20000000000 */
[----:B------:R-:W-:Y:S01]  /*4ea0*/  IMAD R6, R10, R2, R6 ;  /* 0x000000020a067224 */ /* 0x000fe200078e0206 */
[----:B------:R-:W-:Y:S01]  /*4eb0*/  LOP3.LUT R2, R12, 0x134, RZ, 0xfc, !PT ;  /* 0x000001340c027812 */ /* 0x000fe200078efcff */
[----:B------:R-:W-:Y:S02]  /*4ec0*/  IMAD.MOV.U32 R17, RZ, RZ, R11 ;  /* 0x000000ffff117224 */ /* 0x000fe400078e000b */
[C---:B------:R-:W-:Y:S01]  /*4ed0*/  IMAD R7, R10.reuse, R3, R7 ;  /* 0x000000030a077224 */ /* 0x040fe200078e0207 */
[----:B------:R-:W-:Y:S01]  /*4ee0*/  IABS R3, R0 ;  /* 0x0000000000037213 */ /* 0x000fe20000000000 */
[----:B------:R-:W-:Y:S01]  /*4ef0*/  @!P2 IMAD.MOV R17, RZ, RZ, -R17 ;  /* 0x000000ffff11a224 */ /* 0x000fe200078e0a11 */
[----:B------:R-:W-:Y:S01]  /*4f00*/  ISETP.GT.U32.AND P2, PT, R10, R6, PT ;  /* 0x000000060a00720c */ /* 0x000fe20003f44070 */
[--C-:B------:R-:W-:Y:S01]  /*4f10*/  @!P4 IMAD.IADD R16, R16, 0x1, -R10.reuse ;  /* 0x000000011010c824 */ /* 0x100fe200078e0a0a */
[----:B------:R-:W-:Y:S01]  /*4f20*/  ISETP.GT.U32.AND P4, PT, R10, R7, PT ;  /* 0x000000070a00720c */ /* 0x000fe20003f84070 */
[----:B------:R-:W-:Y:S01]  /*4f30*/  @!P6 IMAD.IADD R13, R13, 0x1, -R10 ;  /* 0x000000010d0de824 */ /* 0x000fe200078e0a0a */
[----:B------:R-:W-:Y:S01]  /*4f40*/  IABS R4, R2 ;  /* 0x0000000200047213 */ /* 0x000fe20000000000 */
[----:B------:R-:W-:Y:S01]  /*4f50*/  IMAD.HI.U32 R11, R14, R3, RZ ;  /* 0x000000030e0b7227 */ /* 0x000fe200078e00ff */
[----:B------:R-:W-:Y:S02]  /*4f60*/  STL [R1+0x158], R17 ;  /* 0x0001581101007387 */ /* 0x000fe40000100800 */
[----:B------:R-:W-:Y:S01]  /*4f70*/  ISETP.GT.U32.AND P6, PT, R10, R13, PT ;  /* 0x0000000d0a00720c */ /* 0x000fe20003fc4070 */
[----:B------:R-:W-:-:S02]  /*4f80*/  IMAD.MOV R11, RZ, RZ, -R11 ;  /* 0x000000ffff0b7224 */ /* 0x000fc400078e0a0b */
[----:B------:R-:W-:Y:S01]  /*4f90*/  @!P3 IMAD.MOV R16, RZ, RZ, -R16 ;  /* 0x000000ffff10b224 */ /* 0x000fe200078e0a10 */
[----:B------:R-:W-:Y:S01]  /*4fa0*/  ISETP.GE.AND P3, PT, R0, RZ, PT ;  /* 0x000000ff0000720c */ /* 0x000fe20003f66270 */
[--C-:B------:R-:W-:Y:S02]  /*4fb0*/  @!P2 IMAD.IADD R6, R6, 0x1, -R10.reuse ;  /* 0x000000010606a824 */ /* 0x100fe400078e0a0a */
[----:B------:R-:W-:Y:S01]  /*4fc0*/  @!P4 IMAD.IADD R7, R7, 0x1, -R10 ;  /* 0x000000010707c824 */ /* 0x000fe200078e0a0a */
[----:B------:R0:W-:Y:S01]  /*4fd0*/  STL [R1+0x154], R16 ;  /* 0x0001541001007387 */ /* 0x0001e20000100800 */
[C---:B------:R-:W-:Y:S01]  /*4fe0*/  IMAD R0, R10.reuse, R11, R3 ;  /* 0x0000000b0a007224 */ /* 0x040fe200078e0203 */
[----:B------:R-:W-:Y:S01]  /*4ff0*/  ISETP.GT.U32.AND P2, PT, R10, R6, PT ;  /* 0x000000060a00720c */ /* 0x000fe20003f44070 */
[----:B------:R-:W-:Y:S01]  /*5000*/  IMAD.HI.U32 R3, R14, R9, RZ ;  /* 0x000000090e037227 */ /* 0x000fe200078e00ff */
[----:B------:R-:W-:-:S03]  /*5010*/  ISETP.GT.U32.AND P4, PT, R10, R7, PT ;  /* 0x000000070a00720c */ /* 0x000fc60003f84070 */
[----:B------:R-:W-:Y:S01]  /*5020*/  @!P6 IMAD.IADD R13, R13, 0x1, -R10 ;  /* 0x000000010d0de824 */ /* 0x000fe200078e0a0a */
[----:B------:R-:W-:Y:S01]  /*5030*/  ISETP.GT.U32.AND P6, PT, R10, R0, PT ;  /* 0x000000000a00720c */ /* 0x000fe20003fc4070 */
[----:B------:R-:W-:-:S04]  /*5040*/  IMAD.HI.U32 R11, R14, R4, RZ ;  /* 0x000000040e0b7227 */ /* 0x000fc800078e00ff */
[----:B0-----:R-:W-:-:S04]  /*5050*/  IMAD.HI.U32 R16, R14, R15, RZ ;  /* 0x0000000f0e107227 */ /* 0x001fc800078e00ff */
[----:B------:R-:W-:Y:S02]  /*5060*/  IMAD.MOV R3, RZ, RZ, -R3 ;  /* 0x000000ffff037224 */ /* 0x000fe400078e0a03 */
[----:B------:R-:W-:Y:S02]  /*5070*/  IMAD.MOV R16, RZ, RZ, -R16 ;  /* 0x000000ffff107224 */ /* 0x000fe400078e0a10 */
[----:B------:R-:W-:Y:S02]  /*5080*/  IMAD.MOV R11, RZ, RZ, -R11 ;  /* 0x000000ffff0b7224 */ /* 0x000fe400078e0a0b */
[----:B------:R-:W-:Y:S01]  /*5090*/  IMAD R9, R10, R3, R9 ;  /* 0x000000030a097224 */ /* 0x000fe200078e0209 */
[----:B------:R-:W-:Y:S01]  /*50a0*/  LOP3.LUT R3, R12, 0x130, RZ, 0xfc, !PT ;  /* 0x000001300c037812 */ /* 0x000fe200078efcff */
[--C-:B------:R-:W-:Y:S02]  /*50b0*/  @!P2 IMAD.IADD R6, R6, 0x1, -R10.reuse ;  /* 0x000000010606a824 */ /* 0x100fe400078e0a0a */
[----:B------:R-:W-:Y:S01]  /*50c0*/  @!P4 IMAD.IADD R7, R7, 0x1, -R10 ;  /* 0x000000010707c824 */ /* 0x000fe200078e0a0a */
[----:B------:R-:W-:Y:S01]  /*50d0*/  ISETP.GE.AND P4, PT, R8, RZ, PT ;  /* 0x000000ff0800720c */ /* 0x000fe20003f86270 */
[----:B------:R-:W-:Y:S01]  /*50e0*/  IMAD.MOV.U32 R17, RZ, RZ, R13 ;  /* 0x000000ffff117224 */ /* 0x000fe200078e000d */
[C---:B------:R-:W-:Y:S01]  /*50f0*/  ISETP.GT.U32.AND P2, PT, R10.reuse, R9, PT ;  /* 0x000000090a00720c */ /* 0x040fe20003f44070 */
[----:B------:R-:W-:-:S02]  /*5100*/  IMAD R8, R10, R16, R15 ;  /* 0x000000100a087224 */ /* 0x000fc400078e020f */
[----:B------:R-:W-:Y:S01]  /*5110*/  IMAD R4, R10, R11, R4 ;  /* 0x0000000b0a047224 */ /* 0x000fe200078e0204 */
[----:B------:R-:W-:Y:S01]  /*5120*/  IABS R11, R3 ;  /* 0x00000003000b7213 */ /* 0x000fe20000000000 */
[----:B------:R-:W-:Y:S02]  /*5130*/  IMAD.MOV.U32 R13, RZ, RZ, R6 ;  /* 0x000000ffff0d7224 */ /* 0x000fe400078e0006 */
[----:B------:R-:W-:Y:S02]  /*5140*/  @!P6 IMAD.IADD R0, R0, 0x1, -R10 ;  /* 0x000000010000e824 */ /* 0x000fe400078e0a0a */
[----:B------:R-:W-:Y:S01]  /*5150*/  @!P0 IMAD.MOV R17, RZ, RZ, -R17 ;  /* 0x000000ffff118224 */ /* 0x000fe200078e0a11 */
[C---:B------:R-:W-:Y:S01]  /*5160*/  ISETP.GT.U32.AND P0, PT, R10.reuse, R8, PT ;  /* 0x000000080a00720c */ /* 0x040fe20003f04070 */
[----:B------:R-:W-:Y:S01]  /*5170*/  @!P5 IMAD.MOV R13, RZ, RZ, -R13 ;  /* 0x000000ffff0dd224 */ /* 0x000fe200078e0a0d */
[C---:B------:R-:W-:Y:S01]  /*5180*/  ISETP.GT.U32.AND P5, PT, R10.reuse, R4, PT ;  /* 0x000000040a00720c */ /* 0x040fe20003fa4070 */
[----:B------:R-:W-:Y:S01]  /*5190*/  IMAD.MOV.U32 R15, RZ, RZ, R7 ;  /* 0x000000ffff0f7224 */ /* 0x000fe200078e0007 */
[----:B------:R-:W-:Y:S01]  /*51a0*/  ISETP.GT.U32.AND P6, PT, R10, R0, PT ;  /* 0x000000000a00720c */ /* 0x000fe20003fc4070 */
[----:B------:R-:W-:Y:S01]  /*51b0*/  IMAD.MOV.U32 R7, RZ, RZ, R11 ;  /* 0x000000ffff077224 */ /* 0x000fe200078e000b */
[----:B------:R-:W-:Y:S01]  /*51c0*/  STL [R1+0x140], R17 ;  /* 0x0001401101007387 */ /* 0x000fe20000100800 */
[----:B------:R-:W-:Y:S01]  /*51d0*/  @!P1 IMAD.MOV R15, RZ, RZ, -R15 ;  /* 0x000000ffff0f9224 */ /* 0x000fe200078e0a0f */
[----:B------:R-:W-:Y:S01]  /*51e0*/  ISETP.GE.AND P1, PT, R5, RZ, PT ;  /* 0x000000ff0500720c */ /* 0x000fe20003f26270 */
[----:B------:R-:W-:Y:S01]  /*51f0*/  IMAD.HI.U32 R6, R14, R7, RZ ;  /* 0x000000070e067227 */ /* 0x000fe200078e00ff */
[----:B------:R-:W-:-:S02]  /*5200*/  LOP3.LUT R5, R12, 0x12c, RZ, 0xfc, !PT ;  /* 0x0000012c0c057812 */ /* 0x000fc400078efcff */
[----:B------:R-:W-:Y:S01]  /*5210*/  STL [R1+0x148], R15 ;  /* 0x0001480f01007387 */ /* 0x000fe20000100800 */
[----:B------:R-:W-:Y:S01]  /*5220*/  @!P2 IMAD.IADD R9, R9, 0x1, -R10 ;  /* 0x000000010909a824 */ /* 0x000fe200078e0a0a */
[----:B------:R-:W-:Y:S01]  /*5230*/  IABS R11, R5 ;  /* 0x00000005000b7213 */ /* 0x000fe20000000000 */
[----:B------:R-:W-:Y:S01]  /*5240*/  IMAD.MOV R6, RZ, RZ, -R6 ;  /* 0x000000ffff067224 */ /* 0x000fe200078e0a06 */
[----:B------:R0:W-:Y:S01]  /*5250*/  STL [R1+0x14c], R13 ;  /* 0x00014c0d01007387 */ /* 0x0001e20000100800 */
[--C-:B------:R-:W-:Y:S01]  /*5260*/  @!P0 IMAD.IADD R8, R8, 0x1, -R10.reuse ;  /* 0x0000000108088824 */ /* 0x100fe200078e0a0a */
[----:B------:R-:W-:Y:S01]  /*5270*/  ISETP.GE.AND P0, PT, R3, RZ, PT ;  /* 0x000000ff0300720c */ /* 0x000fe20003f06270 */
[--C-:B------:R-:W-:Y:S01]  /*5280*/  @!P5 IMAD.IADD R4, R4, 0x1, -R10.reuse ;  /* 0x000000010404d824 */ /* 0x100fe200078e0a0a */
[----:B------:R-:W-:Y:S01]  /*5290*/  ISETP.GT.U32.AND P5, PT, R10, R9, PT ;  /* 0x000000090a00720c */ /* 0x000fe20003fa4070 */
[----:B------:R-:W-:Y:S01]  /*52a0*/  @!P6 IMAD.IADD R0, R0, 0x1, -R10 ;  /* 0x000000010000e824 */ /* 0x000fe200078e0a0a */
[C---:B------:R-:W-:Y:S01]  /*52b0*/  ISETP.GT.U32.AND P2, PT, R10.reuse, R8, PT ;  /* 0x000000080a00720c */ /* 0x040fe20003f44070 */
[----:B------:R-:W-:Y:S01]  /*52c0*/  IMAD R7, R10, R6, R7 ;  /* 0x000000060a077224 */ /* 0x000fe200078e0207 */
[----:B------:R-:W-:Y:S01]  /*52d0*/  ISETP.GE.AND P6, PT, R2, RZ, PT ;  /* 0x000000ff0200720c */ /* 0x000fe20003fc6270 */
[----:B------:R-:W-:Y:S01]  /*52e0*/  IMAD.HI.U32 R6, R14, R11, RZ ;  /* 0x0000000b0e067227 */ /* 0x000fe200078e00ff */
[----:B------:R-:W-:-:S02]  /*52f0*/  LOP3.LUT R3, R12, 0x120, RZ, 0xfc, !PT ;  /* 0x000001200c037812 */ /* 0x000fc400078efcff */
[C---:B------:R-:W-:Y:S01]  /*5300*/  LOP3.LUT R2, R12.reuse, 0x128, RZ, 0xfc, !PT ;  /* 0x000001280c027812 */ /* 0x040fe200078efcff */
[----:B0-----:R-:W-:Y:S01]  /*5310*/  IMAD.MOV.U32 R13, RZ, RZ, R0 ;  /* 0x000000ffff0d7224 */ /* 0x001fe200078e0000 */
[----:B------:R-:W-:Y:S01]  /*5320*/  IABS R15, R3 ;  /* 0x00000003000f7213 */ /* 0x000fe20000000000 */
[----:B------:R-:W-:Y:S01]  /*5330*/  IMAD.MOV R6, RZ, RZ, -R6 ;  /* 0x000000ffff067224 */ /* 0x000fe200078e0a06 */
[----:B------:R-:W-:Y:S01]  /*5340*/  LOP3.LUT R0, R12, 0x124, RZ, 0xfc, !PT ;  /* 0x000001240c007812 */ /* 0x000fe200078efcff */
[----:B------:R-:W-:Y:S01]  /*5350*/  @!P3 IMAD.MOV R13, RZ, RZ, -R13 ;  /* 0x000000ffff0db224 */ /* 0x000fe200078e0a0d */
[C---:B------:R-:W-:Y:S01]  /*5360*/  ISETP.GT.U32.AND P3, PT, R10.reuse, R4, PT ;  /* 0x000000040a00720c */ /* 0x040fe20003f64070 */
[----:B------:R-:W-:Y:S01]  /*5370*/  IMAD R11, R10, R6, R11 ;  /* 0x000000060a0b7224 */ /* 0x000fe200078e020b */
[----:B------:R-:W-:Y:S01]  /*5380*/  IABS R6, R0 ;  /* 0x0000000000067213 */ /* 0x000fe20000000000 */
[--C-:B------:R-:W-:Y:S01]  /*5390*/  @!P5 IMAD.IADD R9, R9, 0x1, -R10.reuse ;  /* 0x000000010909d824 */ /* 0x100fe200078e0a0a */
[----:B------:R0:W-:Y:S01]  /*53a0*/  STL [R1+0x150], R13 ;  /* 0x0001500d01007387 */ /* 0x0001e20000100800 */
[----:B------:R-:W-:Y:S01]  /*53b0*/  @!P2 IMAD.IADD R8, R8, 0x1, -R10 ;  /* 0x000000010808a824 */ /* 0x000fe200078e0a0a */
[----:B------:R-:W-:Y:S01]  /*53c0*/  ISETP.GT.U32.AND P5, PT, R10, R11, PT ;  /* 0x0000000b0a00720c */ /* 0x000fe20003fa4070 */
[----:B------:R-:W-:Y:S01]  /*53d0*/  IMAD.HI.U32 R16, R14, R6, RZ ;  /* 0x000000060e107227 */ /* 0x000fe200078e00ff */
[----:B------:R-:W-:-:S03]  /*53e0*/  ISETP.GT.U32.AND P2, PT, R10, R7, PT ;  /* 0x000000070a00720c */ /* 0x000fc60003f44070 */
[----:B------:R-:W-:Y:S02]  /*53f0*/  IMAD.MOV.U32 R17, RZ, RZ, R8 ;  /* 0x000000ffff117224 */ /* 0x000fe400078e0008 */
[----:B------:R-:W-:Y:S01]  /*5400*/  @!P3 IMAD.IADD R4, R4, 0x1, -R10 ;  /* 0x000000010404b824 */ /* 0x000fe200078e0a0a */
[----:B0-----:R-:W-:Y:S01]  /*5410*/  IABS R13, R2 ;  /* 0x00000002000d7213 */ /* 0x001fe20000000000 */
[----:B------:R-:W-:Y:S01]  /*5420*/  IMAD.MOV R8, RZ, RZ, -R16 ;  /* 0x000000ffff087224 */ /* 0x000fe200078e0a10 */
[----:B------:R-:W-:Y:S01]  /*5430*/  ISETP.GE.AND P3, PT, R5, RZ, PT ;  /* 0x000000ff0500720c */ /* 0x000fe20003f66270 */
[----:B------:R-:W-:Y:S02]  /*5440*/  IMAD.MOV.U32 R5, RZ, RZ, R15 ;  /* 0x000000ffff057224 */ /* 0x000fe400078e000f */
[----:B------:R-:W-:-:S04]  /*5450*/  IMAD.HI.U32 R15, R14, R13, RZ ;  /* 0x0000000d0e0f7227 */ /* 0x000fc800078e00ff */
[--C-:B------:R-:W-:Y:S02]  /*5460*/  @!P5 IMAD.IADD R11, R11, 0x1, -R10.reuse ;  /* 0x000000010b0bd824 */ /* 0x100fe400078e0a0a */
[----:B------:R-:W-:Y:S02]  /*5470*/  IMAD.MOV R15, RZ, RZ, -R15 ;  /* 0x000000ffff0f7224 */ /* 0x000fe400078e0a0f */
[----:B------:R-:W-:Y:S01]  /*5480*/  @!P2 IMAD.IADD R7, R7, 0x1, -R10 ;  /* 0x000000010707a824 */ /* 0x000fe200078e0a0a */
[----:B------:R-:W-:Y:S01]  /*5490*/  ISETP.GE.AND P2, PT, R2, RZ, PT ;  /* 0x000000ff0200720c */ /* 0x000fe20003f46270 */
[----:B------:R-:W-:Y:S01]  /*54a0*/  IMAD.HI.U32 R2, R14, R5, RZ ;  /* 0x000000050e027227 */ /* 0x000fe200078e00ff */
[----:B------:R-:W-:-:S03]  /*54b0*/  ISETP.GT.U32.AND P5, PT, R10, R11, PT ;  /* 0x0000000b0a00720c */ /* 0x000fc60003fa4070 */
[----:B------:R-:W-:Y:S01]  /*54c0*/  IMAD R13, R10, R15, R13 ;  /* 0x0000000f0a0d7224 */ /* 0x000fe200078e020d */
[----:B------:R-:W-:Y:S01]  /*54d0*/  LOP3.LUT R15, R12, 0x11c, RZ, 0xfc, !PT ;  /* 0x0000011c0c0f7812 */ /* 0x000fe200078efcff */
[----:B------:R-:W-:Y:S01]  /*54e0*/  @!P4 IMAD.MOV R17, RZ, RZ, -R17 ;  /* 0x000000ffff11c224 */ /* 0x000fe200078e0a11 */
[C---:B------:R-:W-:Y:S01]  /*54f0*/  ISETP.GT.U32.AND P4, PT, R10.reuse, R7, PT ;  /* 0x000000070a00720c */ /* 0x040fe20003f84070 */
[----:B------:R-:W-:Y:S02]  /*5500*/  IMAD.MOV R2, RZ, RZ, -R2 ;  /* 0x000000ffff027224 */ /* 0x000fe400078e0a02 */
[C---:B------:R-:W-:Y:S01]  /*5510*/  IMAD R6, R10.reuse, R8, R6 ;  /* 0x000000080a067224 */ /* 0x040fe200078e0206 */
[----:B------:R0:W-:Y:S01]  /*5520*/  STL [R1+0x144], R17 ;  /* 0x0001441101007387 */ /* 0x0001e20000100800 */
[----:B------:R-:W-:Y:S01]  /*5530*/  @!P1 IMAD.MOV R9, RZ, RZ, -R9 ;  /* 0x000000ffff099224 */ /* 0x000fe200078e0a09 */
[C---:B------:R-:W-:Y:S01]  /*5540*/  ISETP.GT.U32.AND P1, PT, R10.reuse, R13, PT ;  /* 0x0000000d0a00720c */ /* 0x040fe20003f24070 */
[C---:B------:R-:W-:Y:S01]  /*5550*/  IMAD R5, R10.reuse, R2, R5 ;  /* 0x000000020a057224 */ /* 0x040fe200078e0205 */
[----:B------:R-:W-:Y:S01]  /*5560*/  IABS R2, R15 ;  /* 0x0000000f00027213 */ /* 0x000fe20000000000 */
[----:B------:R-:W-:Y:S01]  /*5570*/  @!P6 IMAD.MOV R4, RZ, RZ, -R4 ;  /* 0x000000ffff04e224 */ /* 0x000fe200078e0a04 */
[C---:B------:R-:W-:Y:S01]  /*5580*/  ISETP.GT.U32.AND P6, PT, R10.reuse, R6, PT ;  /* 0x000000060a00720c */ /* 0x040fe20003fc4070 */
[--C-:B------:R-:W-:Y:S01]  /*5590*/  @!P5 IMAD.IADD R11, R11, 0x1, -R10.reuse ;  /* 0x000000010b0bd824 */ /* 0x100fe200078e0a0a */
[----:B------:R-:W-:Y:S01]  /*55a0*/  ISETP.GT.U32.AND P5, PT, R10, R5, PT ;  /* 0x000000050a00720c */ /* 0x000fe20003fa4070 */
[--C-:B------:R-:W-:Y:S01]  /*55b0*/  @!P4 IMAD.IADD R7, R7, 0x1, -R10.reuse ;  /* 0x000000010707c824 */ /* 0x100fe200078e0a0a */
[----:B------:R-:W-:Y:S01]  /*55c0*/  ISETP.GE.AND P4, PT, R0, RZ, PT ;  /* 0x000000ff0000720c */ /* 0x000fe20003f86270 */
[----:B------:R-:W-:Y:S01]  /*55d0*/  STL [R1+0x12c], R9 ;  /* 0x00012c0901007387 */ /* 0x000fe20000100800 */
[C---:B------:R-:W-:Y:S01]  /*55e0*/  LOP3.LUT R0, R12.reuse, 0x118, RZ, 0xfc, !PT ;  /* 0x000001180c007812 */ /* 0x040fe200078efcff */
[----:B------:R-:W-:Y:S01]  /*55f0*/  @!P3 IMAD.MOV R11, RZ, RZ, -R11 ;  /* 0x000000ffff0bb224 */ /* 0x000fe200078e0a0b */
[----:B------:R-:W-:Y:S01]  /*5600*/  LOP3.LUT R8, R12, 0x114, RZ, 0xfc, !PT ;  /* 0x000001140c087812 */ /* 0x000fe200078efcff */
[----:B------:R-:W-:Y:S01]  /*5610*/  @!P1 IMAD.IADD R13, R13, 0x1, -R10 ;  /* 0x000000010d0d9824 */ /* 0x000fe200078e0a0a */
[----:B------:R1:W-:Y:S01]  /*5620*/  STL [R1+0x130], R4 ;  /* 0x0001300401007387 */ /* 0x0003e20000100800 */
[----:B------:R-:W-:Y:S01]  /*5630*/  ISETP.GE.AND P1, PT, R3, RZ, PT ;  /* 0x000000ff0300720c */ /* 0x000fe20003f26270 */
[----:B------:R-:W-:Y:S01]  /*5640*/  IMAD.HI.U32 R3, R14, R2, RZ ;  /* 0x000000020e037227 */ /* 0x000fe200078e00ff */
[----:B0-----:R-:W-:-:S03]  /*5650*/  IABS R17, R8 ;  /* 0x0000000800117213 */ /* 0x001fc60000000000 */
[--C-:B------:R-:W-:Y:S01]  /*5660*/  @!P6 IMAD.IADD R6, R6, 0x1, -R10.reuse ;  /* 0x000000010606e824 */ /* 0x100fe200078e0a0a */
[C---:B------:R-:W-:Y:S01]  /*5670*/  ISETP.GT.U32.AND P6, PT, R10.reuse, R13, PT ;  /* 0x0000000d0a00720c */ /* 0x040fe20003fc4070 */
[----:B------:R-:W-:Y:S01]  /*5680*/  @!P5 IMAD.IADD R5, R5, 0x1, -R10 ;  /* 0x000000010505d824 */ /* 0x000fe200078e0a0a */
[----:B-1----:R-:W-:Y:S01]  /*5690*/  IABS R4, R0 ;  /* 0x0000000000047213 */ /* 0x002fe20000000000 */
[----:B------:R-:W-:Y:S01]  /*56a0*/  IMAD.MOV.U32 R9, RZ, RZ, R7 ;  /* 0x000000ffff097224 */ /* 0x000fe200078e0007 */
[----:B------:R-:W-:Y:S01]  /*56b0*/  ISETP.GT.U32.AND P5, PT, R10, R6, PT ;  /* 0x000000060a00720c */ /* 0x000fe20003fa4070 */
[----:B------:R-:W-:Y:S02]  /*56c0*/  IMAD.MOV R3, RZ, RZ, -R3 ;  /* 0x000000ffff037224 */ /* 0x000fe400078e0a03 */
[----:B------:R-:W-:-:S04]  /*56d0*/  IMAD.HI.U32 R7, R14, R4, RZ ;  /* 0x000000040e077227 */ /* 0x000fc800078e00ff */
[----:B------:R-:W-:Y:S01]  /*56e0*/  IMAD R2, R10, R3, R2 ;  /* 0x000000030a027224 */ /* 0x000fe200078e0202 */
[----:B------:R-:W-:Y:S01]  /*56f0*/  LOP3.LUT R3, R12, 0x110, RZ, 0xfc, !PT ;  /* 0x000001100c037812 */ /* 0x000fe200078efcff */
[----:B------:R-:W-:Y:S02]  /*5700*/  IMAD.MOV R7, RZ, RZ, -R7 ;  /* 0x000000ffff077224 */ /* 0x000fe400078e0a07 */
[----:B------:R-:W-:Y:S01]  /*5710*/  @!P6 IMAD.IADD R13, R13, 0x1, -R10 ;  /* 0x000000010d0de824 */ /* 0x000fe200078e0a0a */
[C---:B------:R-:W-:Y:S01]  /*5720*/  ISETP.GT.U32.AND P6, PT, R10.reuse, R2, PT ;  /* 0x000000020a00720c */ /* 0x040fe20003fc4070 */
[----:B------:R-:W-:Y:S01]  /*5730*/  IMAD R4, R10, R7, R4 ;  /* 0x000000070a047224 */ /* 0x000fe200078e0204 */
[----:B------:R-:W-:Y:S01]  /*5740*/  IABS R7, R3 ;  /* 0x0000000300077213 */ /* 0x000fe20000000000 */
[----:B------:R-:W-:Y:S02]  /*5750*/  @!P5 IMAD.IADD R6, R6, 0x1, -R10 ;  /* 0x000000010606d824 */ /* 0x000fe400078e0a0a */
[----:B------:R-:W-:Y:S01]  /*5760*/  @!P0 IMAD.MOV R9, RZ, RZ, -R9 ;  /* 0x000000ffff098224 */ /* 0x000fe200078e0a09 */
[----:B------:R-:W-:Y:S01]  /*5770*/  ISETP.GT.U32.AND P5, PT, R10, R4, PT ;  /* 0x000000040a00720c */ /* 0x000fe20003fa4070 */
[----:B------:R-:W-:Y:S01]  /*5780*/  IMAD.HI.U32 R18, R14, R17, RZ ;  /* 0x000000110e127227 */ /* 0x000fe200078e00ff */
[----:B------:R-:W-:-:S02]  /*5790*/  ISETP.GT.U32.AND P0, PT, R10, R5, PT ;  /* 0x000000050a00720c */ /* 0x000fc40003f04070 */
[----:B------:R0:W-:Y:S01]  /*57a0*/  STL [R1+0x138], R9 ;  /* 0x0001380901007387 */ /* 0x0001e20000100800 */
[----:B------:R-:W-:Y:S02]  /*57b0*/  IMAD.MOV R18, RZ, RZ, -R18 ;  /* 0x000000ffff127224 */ /* 0x000fe400078e0a12 */
[--C-:B------:R-:W-:Y:S01]  /*57c0*/  @!P6 IMAD.IADD R2, R2, 0x1, -R10.reuse ;  /* 0x000000010202e824 */ /* 0x100fe200078e0a0a */
[----:B------:R-:W-:Y:S01]  /*57d0*/  ISETP.GE.AND P6, PT, R0, RZ, PT ;  /* 0x000000ff0000720c */ /* 0x000fe20003fc6270 */
[----:B------:R-:W-:Y:S01]  /*57e0*/  IMAD.HI.U32 R16, R14, R7, RZ ;  /* 0x000000070e107227 */ /* 0x000fe200078e00ff */
[----:B------:R1:W-:Y:S03]  /*57f0*/  STL [R1+0x128], R11 ;  /* 0x0001280b01007387 */ /* 0x0003e60000100800 */
[----:B------:R-:W-:Y:S01]  /*5800*/  @!P5 IMAD.IADD R4, R4, 0x1, -R10 ;  /* 0x000000010404d824 */ /* 0x000fe200078e0a0a */
[C---:B------:R-:W-:Y:S01]  /*5810*/  ISETP.GT.U32.AND P5, PT, R10.reuse, R2, PT ;  /* 0x000000020a00720c */ /* 0x040fe20003fa4070 */
[----:B------:R-:W-:Y:S01]  /*5820*/  IMAD R0, R10, R18, R17 ;  /* 0x000000120a007224 */ /* 0x000fe200078e0211 */
[----:B0-----:R-:W-:Y:S01]  /*5830*/  LOP3.LUT R9, R12, 0x10c, RZ, 0xfc, !PT ;  /* 0x0000010c0c097812 */ /* 0x001fe200078efcff */
[----:B------:R-:W-:-:S02]  /*5840*/  IMAD.MOV R16, RZ, RZ, -R16 ;  /* 0x000000ffff107224 */ /* 0x000fc400078e0a10 */
[----:B------:R-:W-:Y:S01]  /*5850*/  @!P0 IMAD.IADD R5, R5, 0x1, -R10 ;  /* 0x0000000105058824 */ /* 0x000fe200078e0a0a */
[C---:B------:R-:W-:Y:S01]  /*5860*/  ISETP.GT.U32.AND P3, PT, R10.reuse, R0, PT ;  /* 0x000000000a00720c */ /* 0x040fe20003f64070 */
[----:B------:R-:W-:Y:S01]  /*5870*/  IMAD R7, R10, R16, R7 ;  /* 0x000000100a077224 */ /* 0x000fe200078e0207 */
[----:B------:R-:W-:Y:S01]  /*5880*/  ISETP.GE.AND P0, PT, R15, RZ, PT ;  /* 0x000000ff0f00720c */ /* 0x000fe20003f06270 */
[----:B-1----:R-:W-:Y:S01]  /*5890*/  IMAD.MOV.U32 R11, RZ, RZ, R6 ;  /* 0x000000ffff0b7224 */ /* 0x002fe200078e0006 */
[----:B------:R-:W-:Y:S01]  /*58a0*/  IABS R15, R9 ;  /* 0x00000009000f7213 */ /* 0x000fe20000000000 */
[----:B------:R-:W-:Y:S02]  /*58b0*/  IMAD.MOV.U32 R6, RZ, RZ, R5 ;  /* 0x000000ffff067224 */ /* 0x000fe400078e0005 */
[----:B------:R-:W-:Y:S01]  /*58c0*/  @!P5 IMAD.IADD R2, R2, 0x1, -R10 ;  /* 0x000000010202d824 */ /* 0x000fe200078e0a0a */
[----:B------:R-:W-:Y:S01]  /*58d0*/  ISETP.GT.U32.AND P5, PT, R10, R7, PT ;  /* 0x000000070a00720c */ /* 0x000fe20003fa4070 */
[----:B------:R-:W-:-:S02]  /*58e0*/  IMAD.MOV.U32 R19, RZ, RZ, R13 ;  /* 0x000000ffff137224 */ /* 0x000fc400078e000d */
[----:B------:R-:W-:Y:S01]  /*58f0*/  @!P1 IMAD.MOV R6, RZ, RZ, -R6 ;  /* 0x000000ffff069224 */ /* 0x000fe200078e0a06 */
[----:B------:R-:W-:Y:S01]  /*5900*/  ISETP.GE.AND P1, PT, R3, RZ, PT ;  /* 0x000000ff0300720c */ /* 0x000fe20003f26270 */
[----:B------:R-:W-:Y:S01]  /*5910*/  @!P2 IMAD.MOV R19, RZ, RZ, -R19 ;  /* 0x000000ffff13a224 */ /* 0x000fe200078e0a13 */
[----:B------:R-:W-:Y:S01]  /*5920*/  ISETP.GT.U32.AND P2, PT, R10, R4, PT ;  /* 0x000000040a00720c */ /* 0x000fe20003f44070 */
[--C-:B------:R-:W-:Y:S01]  /*5930*/  @!P3 IMAD.IADD R0, R0, 0x1, -R10.reuse ;  /* 0x000000010000b824 */ /* 0x100fe200078e0a0a */
[----:B------:R-:W-:Y:S01]  /*5940*/  LOP3.LUT R3, R12, 0x108, RZ, 0xfc, !PT ;  /* 0x000001080c037812 */ /* 0x000fe200078efcff */
[----:B------:R-:W-:Y:S01]  /*5950*/  IMAD.HI.U32 R5, R14, R15, RZ ;  /* 0x0000000f0e057227 */ /* 0x000fe200078e00ff */
[----:B------:R-:W-:Y:S02]  /*5960*/  STL [R1+0x124], R19 ;  /* 0x0001241301007387 */ /* 0x000fe40000100800 */
[----:B------:R-:W-:Y:S01]  /*5970*/  IABS R17, R3 ;  /* 0x0000000300117213 */ /* 0x000fe20000000000 */
[----:B------:R-:W-:Y:S01]  /*5980*/  @!P4 IMAD.MOV R11, RZ, RZ, -R11 ;  /* 0x000000ffff0bc224 */ /* 0x000fe200078e0a0b */
[----:B------:R-:W-:Y:S01]  /*5990*/  ISETP.GE.AND P4, PT, R8, RZ, PT ;  /* 0x000000ff0800720c */ /* 0x000fe20003f86270 */
[----:B------:R-:W-:Y:S01]  /*59a0*/  @!P5 IMAD.IADD R7, R7, 0x1, -R10 ;  /* 0x000000010707d824 */ /* 0x000fe200078e0a0a */
[----:B------:R-:W-:Y:S01]  /*59b0*/  ISETP.GT.U32.AND P5, PT, R10, R0, PT ;  /* 0x000000000a00720c */ /* 0x000fe20003fa4070 */
[----:B------:R-:W-:Y:S01]  /*59c0*/  IMAD.MOV.U32 R8, RZ, RZ, R2 ;  /* 0x000000ffff087224 */ /* 0x000fe200078e0002 */
[----:B------:R-:W-:Y:S01]  /*59d0*/  STL [R1+0x120], R11 ;  /* 0x0001200b01007387 */ /* 0x000fe20000100800 */
[----:B------:R-:W-:Y:S01]  /*59e0*/  IMAD.MOV R5, RZ, RZ, -R5 ;  /* 0x000000ffff057224 */ /* 0x000fe200078e0a05 */
[----:B------:R-:W-:Y:S01]  /*59f0*/  ISETP.GE.AND P3, PT, R3, RZ, PT ;  /* 0x000000ff0300720c */ /* 0x000fe20003f66270 */
[----:B------:R-:W-:Y:S01]  /*5a00*/  IMAD.HI.U32 R2, R14, R17, RZ ;  /* 0x000000110e027227 */ /* 0x000fe200078e00ff */
[----:B------:R0:W-:Y:S01]  /*5a10*/  STL [R1+0x11c], R6 ;  /* 0x00011c0601007387 */ /* 0x0001e20000100800 */
[----:B------:R-:W-:-:S02]  /*5a20*/  LOP3.LUT R3, R12, 0xfc, RZ, 0xfc, !PT ;  /* 0x000000fc0c037812 */ /* 0x000fc400078efcff */
[----:B------:R-:W-:Y:S01]  /*5a30*/  @!P2 IMAD.IADD R4, R4, 0x1, -R10 ;  /* 0x000000010404a824 */ /* 0x000fe200078e0a0a */
[----:B------:R-:W-:Y:S01]  /*5a40*/  ISETP.GE.AND P2, PT, R9, RZ, PT ;  /* 0x000000ff0900720c */ /* 0x000fe20003f46270 */
[----:B------:R-:W-:Y:S01]  /*5a50*/  IMAD R18, R10, R5, R15 ;  /* 0x000000050a127224 */ /* 0x000fe200078e020f */
[----:B------:R-:W-:Y:S01]  /*5a60*/  LOP3.LUT R5, R12, 0x100, RZ, 0xfc, !PT ;  /* 0x000001000c057812 */ /* 0x000fe200078efcff */
[----:B------:R-:W-:Y:S01]  /*5a70*/  IMAD.MOV R2, RZ, RZ, -R2 ;  /* 0x000000ffff027224 */ /* 0x000fe200078e0a02 */
[----:B------:R-:W-:Y:S01]  /*5a80*/  IABS R15, R3 ;  /* 0x00000003000f7213 */ /* 0x000fe20000000000 */
[----:B------:R-:W-:Y:S01]  /*5a90*/  @!P6 IMAD.MOV R4, RZ, RZ, -R4 ;  /* 0x000000ffff04e224 */ /* 0x000fe200078e0a04 */
[C---:B------:R-:W-:Y:S01]  /*5aa0*/  ISETP.GT.U32.AND P6, PT, R10.reuse, R18, PT ;  /* 0x000000120a00720c */ /* 0x040fe20003fc4070 */
[----:B------:R-:W-:Y:S01]  /*5ab0*/  IMAD R17, R10, R2, R17 ;  /* 0x000000020a117224 */ /* 0x000fe200078e0211 */
[----:B0-----:R-:W-:Y:S01]  /*5ac0*/  LOP3.LUT R6, R12, 0x104, RZ, 0xfc, !PT ;  /* 0x000001040c067812 */ /* 0x001fe200078efcff */
[----:B------:R-:W-:Y:S01]  /*5ad0*/  @!P0 IMAD.MOV R8, RZ, RZ, -R8 ;  /* 0x000000ffff088224 */ /* 0x000fe200078e0a08 */
[----:B------:R-:W-:Y:S01]  /*5ae0*/  ISETP.GT.U32.AND P0, PT, R10, R7, PT ;  /* 0x000000070a00720c */ /* 0x000fe20003f04070 */
[----:B------:R-:W-:Y:S01]  /*5af0*/  @!P5 IMAD.IADD R0, R0, 0x1, -R10 ;  /* 0x000000010000d824 */ /* 0x000fe200078e0a0a */
[----:B------:R-:W-:-:S02]  /*5b00*/  ISETP.GT.U32.AND P5, PT, R10, R17, PT ;  /* 0x000000110a00720c */ /* 0x000fc40003fa4070 */
[----:B------:R-:W-:Y:S01]  /*5b10*/  IABS R11, R6 ;  /* 0x00000006000b7213 */ /* 0x000fe20000000000 */
[----:B------:R-:W-:Y:S01]  /*5b20*/  STL [R1+0x114], R8 ;  /* 0x0001140801007387 */ /* 0x000fe20000100800 */
[----:B------:R-:W-:Y:S02]  /*5b30*/  IABS R16, R5 ;  /* 0x0000000500107213 */ /* 0x000fe40000000000 */
[----:B------:R-:W-:Y:S01]  /*5b40*/  LOP3.LUT R9, R12, 0xec, RZ, 0xfc, !PT ;  /* 0x000000ec0c097812 */ /* 0x000fe200078efcff */
[----:B------:R-:W-:Y:S01]  /*5b50*/  @!P6 IMAD.IADD R18, R18, 0x1, -R10 ;  /* 0x000000011212e824 */ /* 0x000fe200078e0a0a */
[----:B------:R0:W-:Y:S01]  /*5b60*/  STL [R1+0x110], R4 ;  /* 0x0001100401007387 */ /* 0x0001e20000100800 */
[----:B------:R-:W-:Y:S01]  /*5b70*/  IMAD.HI.U32 R2, R14, R11, RZ ;  /* 0x0000000b0e027227 */ /* 0x000fe200078e00ff */
[----:B------:R-:W-:-:S03]  /*5b80*/  ISETP.GE.AND P6, PT, R5, RZ, PT ;  /* 0x000000ff0500720c */ /* 0x000fc60003fc6270 */
[--C-:B------:R-:W-:Y:S01]  /*5b90*/  @!P0 IMAD.IADD R7, R7, 0x1, -R10.reuse ;  /* 0x0000000107078824 */ /* 0x100fe200078e0a0a */
[----:B------:R-:W-:Y:S01]  /*5ba0*/  ISETP.GE.AND P0, PT, R6, RZ, PT ;  /* 0x000000ff0600720c */ /* 0x000fe20003f06270 */
[----:B------:R-:W-:Y:S01]  /*5bb0*/  @!P5 IMAD.IADD R17, R17, 0x1, -R10 ;  /* 0x000000011111d824 */ /* 0x000fe200078e0a0a */
[----:B------:R-:W-:Y:S01]  /*5bc0*/  ISETP.GT.U32.AND P5, PT, R10, R18, PT ;  /* 0x000000120a00720c */ /* 0x000fe20003fa4070 */
[----:B------:R-:W-:Y:S02]  /*5bd0*/  IMAD.MOV R6, RZ, RZ, -R2 ;  /* 0x000000ffff067224 */ /* 0x000fe400078e0a02 */
[----:B0-----:R-:W-:-:S04]  /*5be0*/  IMAD.HI.U32 R4, R14, R16, RZ ;  /* 0x000000100e047227 */ /* 0x001fc800078e00ff */
[----:B------:R-:W-:Y:S02]  /*5bf0*/  IMAD.MOV.U32 R8, RZ, RZ, R0 ;  /* 0x000000ffff087224 */ /* 0x000fe400078e0000 */
[----:B------:R-:W-:Y:S02]  /*5c00*/  IMAD.MOV R4, RZ, RZ, -R4 ;  /* 0x000000ffff047224 */ /* 0x000fe400078e0a04 */
[----:B------:R-:W-:Y:S01]  /*5c10*/  IMAD R11, R10, R6, R11 ;  /* 0x000000060a0b7224 */ /* 0x000fe200078e020b */
[C---:B------:R-:W-:Y:S01]  /*5c20*/  LOP3.LUT R6, R12.reuse, 0xf8, RZ, 0xfc, !PT ;  /* 0x000000f80c067812 */ /* 0x040fe200078efcff */
[----:B------:R-:W-:Y:S01]  /*5c30*/  IMAD.MOV.U32 R0, RZ, RZ, R7 ;  /* 0x000000ffff007224 */ /* 0x000fe200078e0007 */
[----:B------:R-:W-:Y:S01]  /*5c40*/  LOP3.LUT R7, R12, 0xf0, RZ, 0xfc, !PT ;  /* 0x000000f00c077812 */ /* 0x000fe200078efcff */
[C---:B------:R-:W-:Y:S01]  /*5c50*/  IMAD R16, R10.reuse, R4, R16 ;  /* 0x000000040a107224 */ /* 0x040fe200078e0210 */
[----:B------:R-:W-:Y:S01]  /*5c60*/  IABS R4, R9 ;  /* 0x0000000900047213 */ /* 0x000fe20000000000 */
[----:B------:R-:W-:Y:S01]  /*5c70*/  @!P1 IMAD.MOV R0, RZ, RZ, -R0 ;  /* 0x000000ffff009224 */ /* 0x000fe200078e0a00 */
[----:B------:R-:W-:Y:S01]  /*5c80*/  ISETP.GT.U32.AND P1, PT, R10, R11, PT ;  /* 0x0000000b0a00720c */ /* 0x000fe20003f24070 */
[----:B------:R-:W-:Y:S01]  /*5c90*/  @!P5 IMAD.IADD R18, R18, 0x1, -R10 ;  /* 0x000000011212d824 */ /* 0x000fe200078e0a0a */
[C---:B------:R-:W-:Y:S01]  /*5ca0*/  ISETP.GT.U32.AND P5, PT, R10.reuse, R16, PT ;  /* 0x000000100a00720c */ /* 0x040fe20003fa4070 */
[----:B------:R-:W-:Y:S01]  /*5cb0*/  @!P4 IMAD.MOV R8, RZ, RZ, -R8 ;  /* 0x000000ffff08c224 */ /* 0x000fe200078e0a08 */
[----:B------:R-:W-:Y:S01]  /*5cc0*/  ISETP.GT.U32.AND P4, PT, R10, R17, PT ;  /* 0x000000110a00720c */ /* 0x000fe20003f84070 */
[----:B------:R-:W-:Y:S01]  /*5cd0*/  IMAD.HI.U32 R2, R14, R15, RZ ;  /* 0x0000000f0e027227 */ /* 0x000fe200078e00ff */
[----:B------:R-:W-:-:S02]  /*5ce0*/  IABS R5, R7 ;  /* 0x0000000700057213 */ /* 0x000fc40000000000 */
[----:B------:R0:W-:Y:S01]  /*5cf0*/  STL [R1+0x108], R8 ;  /* 0x0001080801007387 */ /* 0x0001e20000100800 */
[----:B------:R-:W-:Y:S02]  /*5d00*/  IMAD.MOV R2, RZ, RZ, -R2 ;  /* 0x000000ffff027224 */ /* 0x000fe400078e0a02 */
[----:B------:R-:W-:Y:S01]  /*5d10*/  IMAD.MOV.U32 R20, RZ, RZ, R18 ;  /* 0x000000ffff147224 */ /* 0x000fe200078e0012 */
[----:B------:R1:W-:Y:S01]  /*5d20*/  STL [R1+0x10c], R0 ;  /* 0x00010c0001007387 */ /* 0x0003e20000100800 */
[--C-:B------:R-:W-:Y:S01]  /*5d30*/  @!P1 IMAD.IADD R11, R11, 0x1, -R10.reuse ;  /* 0x000000010b0b9824 */ /* 0x100fe200078e0a0a */
[----:B------:R-:W-:Y:S01]  /*5d40*/  ISETP.GE.AND P1, PT, R3, RZ, PT ;  /* 0x000000ff0300720c */ /* 0x000fe20003f26270 */
[----:B------:R-:W-:Y:S01]  /*5d50*/  IMAD R15, R10, R2, R15 ;  /* 0x000000020a0f7224 */ /* 0x000fe200078e020f */
[----:B------:R-:W-:Y:S01]  /*5d60*/  LOP3.LUT R2, R12, 0xf4, RZ, 0xfc, !PT ;  /* 0x000000f40c027812 */ /* 0x000fe200078efcff */
[--C-:B------:R-:W-:Y:S01]  /*5d70*/  @!P5 IMAD.IADD R16, R16, 0x1, -R10.reuse ;  /* 0x000000011010d824 */ /* 0x100fe200078e0a0a */
[----:B0-----:R-:W-:Y:S01]  /*5d80*/  IABS R8, R6 ;  /* 0x0000000600087213 */ /* 0x001fe20000000000 */
[----:B------:R-:W-:Y:S01]  /*5d90*/  @!P4 IMAD.IADD R17, R17, 0x1, -R10 ;  /* 0x000000011111c824 */ /* 0x000fe200078e0a0a */
[C---:B------:R-:W-:Y:S01]  /*5da0*/  ISETP.GT.U32.AND P5, PT, R10.reuse, R11, PT ;  /* 0x0000000b0a00720c */ /* 0x040fe20003fa4070 */
[----:B------:R-:W-:Y:S01]  /*5db0*/  @!P2 IMAD.MOV R20, RZ, RZ, -R20 ;  /* 0x000000ffff14a224 */ /* 0x000fe200078e0a14 */
[----:B------:R-:W-:Y:S01]  /*5dc0*/  ISETP.GT.U32.AND P4, PT, R10, R15, PT ;  /* 0x0000000f0a00720c */ /* 0x000fe20003f84070 */
[----:B------:R-:W-:Y:S01]  /*5dd0*/  IMAD.HI.U32 R13, R14, R8, RZ ;  /* 0x000000080e0d7227 */ /* 0x000fe200078e00ff */
[----:B-1----:R-:W-:-:S02]  /*5de0*/  IABS R0, R2 ;  /* 0x0000000200007213 */ /* 0x002fc40000000000 */
[----:B------:R-:W-:Y:S01]  /*5df0*/  ISETP.GT.U32.AND P2, PT, R10, R16, PT ;  /* 0x000000100a00720c */ /* 0x000fe20003f44070 */
[----:B------:R-:W-:Y:S01]  /*5e00*/  IMAD.MOV R13, RZ, RZ, -R13 ;  /* 0x000000ffff0d7224 */ /* 0x000fe200078e0a0d */
[----:B------:R-:W-:Y:S01]  /*5e10*/  STL [R1+0xd4], R20 ;  /* 0x0000d41401007387 */ /* 0x000fe20000100800 */
[----:B------:R-:W-:Y:S01]  /*5e20*/  IMAD.HI.U32 R3, R14, R0, RZ ;  /* 0x000000000e037227 */ /* 0x000fe200078e00ff */
[----:B------:R-:W-:-:S03]  /*5e30*/  LOP3.LUT R18, R12, 0xd0, RZ, 0xfc, !PT ;  /* 0x000000d00c127812 */ /* 0x000fc600078efcff */
[----:B------:R-:W-:Y:S02]  /*5e40*/  IMAD.MOV.U32 R19, RZ, RZ, R17 ;  /* 0x000000ffff137224 */ /* 0x000fe400078e0011 */
[----:B------:R-:W-:Y:S02]  /*5e50*/  IMAD R8, R10, R13, R8 ;  /* 0x0000000d0a087224 */ /* 0x000fe400078e0208 */
[----:B------:R-:W-:Y:S02]  /*5e60*/  IMAD.MOV R3, RZ, RZ, -R3 ;  /* 0x000000ffff037224 */ /* 0x000fe400078e0a03 */
[----:B------:R-:W-:Y:S01]  /*5e70*/  @!P3 IMAD.MOV R19, RZ, RZ, -R19 ;  /* 0x000000ffff13b224 */ /* 0x000fe200078e0a13 */
[----:B------:R-:W-:Y:S01]  /*5e80*/  ISETP.GE.AND P3, PT, R6, RZ, PT ;  /* 0x000000ff0600720c */ /* 0x000fe20003f66270 */
[--C-:B------:R-:W-:Y:S01]  /*5e90*/  @!P5 IMAD.IADD R11, R11, 0x1, -R10.reuse ;  /* 0x000000010b0bd824 */ /* 0x100fe200078e0a0a */
[C---:B------:R-:W-:Y:S01]  /*5ea0*/  ISETP.GT.U32.AND P5, PT, R10.reuse, R8, PT ;  /* 0x000000080a00720c */ /* 0x040fe20003fa4070 */
[----:B------:R-:W-:Y:S01]  /*5eb0*/  @!P4 IMAD.IADD R15, R15, 0x1, -R10 ;  /* 0x000000010f0fc824 */ /* 0x000fe200078e0a0a */
[----:B------:R-:W-:Y:S01]  /*5ec0*/  STL [R1+0xe4], R19 ;  /* 0x0000e41301007387 */ /* 0x000fe20000100800 */
[----:B------:R-:W-:Y:S01]  /*5ed0*/  IMAD R0, R10, R3, R0 ;  /* 0x000000030a007224 */ /* 0x000fe200078e0200 */
[----:B------:R-:W-:Y:S01]  /*5ee0*/  LOP3.LUT R3, R12, 0xe8, RZ, 0xfc, !PT ;  /* 0x000000e80c037812 */ /* 0x000fe200078efcff */
[----:B------:R-:W-:Y:S01]  /*5ef0*/  IMAD.HI.U32 R13, R14, R5, RZ ;  /* 0x000000050e0d7227 */ /* 0x000fe200078e00ff */
[----:B------:R-:W-:-:S03]  /*5f00*/  ISETP.GT.U32.AND P4, PT, R10, R15, PT ;  /* 0x0000000f0a00720c */ /* 0x000fc60003f84070 */
[----:B------:R-:W-:-:S04]  /*5f10*/  IMAD.HI.U32 R6, R14, R4, RZ ;  /* 0x000000040e067227 */ /* 0x000fc800078e00ff */
[----:B------:R-:W-:Y:S02]  /*5f20*/  IMAD.MOV R13, RZ, RZ, -R13 ;  /* 0x000000ffff0d7224 */ /* 0x000fe400078e0a0d */
[----:B------:R-:W-:Y:S02]  /*5f30*/  IMAD.MOV R6, RZ, RZ, -R6 ;  /* 0x000000ffff067224 */ /* 0x000fe400078e0a06 */
[----:B------:R-:W-:Y:S01]  /*5f40*/  @!P2 IMAD.IADD R16, R16, 0x1, -R10 ;  /* 0x000000011010a824 */ /* 0x000fe200078e0a0a */
[C---:B------:R-:W-:Y:S01]  /*5f50*/  ISETP.GT.U32.AND P2, PT, R10.reuse, R0, PT ;  /* 0x000000000a00720c */ /* 0x040fe20003f44070 */
[C---:B------:R-:W-:Y:S02]  /*5f60*/  IMAD R5, R10.reuse, R13, R5 ;  /* 0x0000000d0a057224 */ /* 0x040fe400078e0205 */
[----:B------:R-:W-:Y:S01]  /*5f70*/  IMAD R4, R10, R6, R4 ;  /* 0x000000060a047224 */ /* 0x000fe200078e0204 */
[----:B------:R-:W-:Y:S01]  /*5f80*/  LOP3.LUT R6, R12, 0xe4, RZ, 0xfc, !PT ;  /* 0x000000e40c067812 */ /* 0x000fe200078efcff */
[----:B------:R-:W-:Y:S01]  /*5f90*/  @!P5 IMAD.IADD R8, R8, 0x1, -R10 ;  /* 0x000000010808d824 */ /* 0x000fe200078e0a0a */
[C---:B------:R-:W-:Y:S01]  /*5fa0*/  ISETP.GT.U32.AND P5, PT, R10.reuse, R5, PT ;  /* 0x000000050a00720c */ /* 0x040fe20003fa4070 */
[----:B------:R-:W-:Y:S01]  /*5fb0*/  IMAD.MOV.U32 R17, RZ, RZ, R11 ;  /* 0x000000ffff117224 */ /* 0x000fe200078e000b */
[----:B------:R-:W-:Y:S01]  /*5fc0*/  IABS R13, R6 ;  /* 0x00000006000d7213 */ /* 0x000fe20000000000 */
[----:B------:R-:W-:Y:S01]  /*5fd0*/  @!P6 IMAD.MOV R16, RZ, RZ, -R16 ;  /* 0x000000ffff10e224 */ /* 0x000fe200078e0a10 */
[C---:B------:R-:W-:Y:S01]  /*5fe0*/  ISETP.GT.U32.AND P6, PT, R10.reuse, R4, PT ;  /* 0x000000040a00720c */ /* 0x040fe20003fc4070 */
[----:B------:R-:W-:Y:S01]  /*5ff0*/  @!P0 IMAD.MOV R17, RZ, RZ, -R17 ;  /* 0x000000ffff118224 */ /* 0x000fe200078e0a11 */
[----:B------:R-:W-:Y:S01]  /*6000*/  ISETP.GT.U32.AND P0, PT, R10, R8, PT ;  /* 0x000000080a00720c */ /* 0x000fe20003f04070 */
[--C-:B------:R-:W-:Y:S01]  /*6010*/  @!P4 IMAD.IADD R15, R15, 0x1, -R10.reuse ;  /* 0x000000010f0fc824 */ /* 0x100fe200078e0a0a */
[----:B------:R-:W-:Y:S01]  /*6020*/  ISETP.GE.AND P4, PT, R2, RZ, PT ;  /* 0x000000ff0200720c */ /* 0x000fe20003f86270 */
[--C-:B------:R-:W-:Y:S01]  /*6030*/  @!P2 IMAD.IADD R0, R0, 0x1, -R10.reuse ;  /* 0x000000010000a824 */ /* 0x100fe200078e0a0a */
[----:B------:R-:W-:Y:S01]  /*6040*/  IABS R2, R3 ;  /* 0x0000000300027213 */ /* 0x000fe20000000000 */
[----:B------:R-:W-:Y:S01]  /*6050*/  @!P1 IMAD.MOV R15, RZ, RZ, -R15 ;  /* 0x000000ffff0f9224 */ /* 0x000fe200078e0a0f */
[----:B------:R-:W-:Y:S01]  /*6060*/  STL [R1+0x100], R17 ;  /* 0x0001001101007387 */ /* 0x000fe20000100800 */
[--C-:B------:R-:W-:Y:S01]  /*6070*/  @!P5 IMAD.IADD R5, R5, 0x1, -R10.reuse ;  /* 0x000000010505d824 */ /* 0x100fe200078e0a0a */
[----:B------:R-:W-:Y:S01]  /*6080*/  ISETP.GT.U32.AND P2, PT, R10, R0, PT ;  /* 0x000000000a00720c */ /* 0x000fe20003f44070 */
[----:B------:R-:W-:Y:S01]  /*6090*/  IMAD.HI.U32 R11, R14, R2, RZ ;  /* 0x000000020e0b7227 */ /* 0x000fe200078e00ff */
[----:B------:R-:W-:Y:S01]  /*60a0*/  ISETP.GE.AND P5, PT, R7, RZ, PT ;  /* 0x000000ff0700720c */ /* 0x000fe20003fa6270 */
[----:B------:R-:W-:Y:S01]  /*60b0*/  STL [R1+0xec], R16 ;  /* 0x0000ec1001007387 */ /* 0x000fe20000100800 */
[----:B------:R-:W-:Y:S01]  /*60c0*/  ISETP.GT.U32.AND P1, PT, R10, R5, PT ;  /* 0x000000050a00720c */ /* 0x000fe20003f24070 */
[----:B------:R-:W-:-:S02]  /*60d0*/  @!P6 IMAD.IADD R4, R4, 0x1, -R10 ;  /* 0x000000010404e824 */ /* 0x000fc400078e0a0a */
[----:B------:R-:W-:Y:S01]  /*60e0*/  IMAD.MOV R11, RZ, RZ, -R11 ;  /* 0x000000ffff0b7224 */ /* 0x000fe200078e0a0b */
[----:B------:R0:W-:Y:S01]  /*60f0*/  STL [R1+0xf0], R15 ;  /* 0x0000f00f01007387 */ /* 0x0001e20000100800 */
[----:B------:R-:W-:Y:S01]  /*6100*/  IMAD.MOV.U32 R7, RZ, RZ, R13 ;  /* 0x000000ffff077224 */ /* 0x000fe200078e000d */
[----:B------:R-:W-:Y:S01]  /*6110*/  ISETP.GT.U32.AND P6, PT, R10, R4, PT ;  /* 0x000000040a00720c */ /* 0x000fe20003fc4070 */
[----:B------:R-:W-:Y:S01]  /*6120*/  @!P0 IMAD.IADD R8, R8, 0x1, -R10 ;  /* 0x0000000108088824 */ /* 0x000fe200078e0a0a */
[----:B------:R-:W-:Y:S01]  /*6130*/  ISETP.GE.AND P0, PT, R9, RZ, PT ;  /* 0x000000ff0900720c */ /* 0x000fe20003f06270 */
[----:B------:R-:W-:Y:S01]  /*6140*/  IMAD R2, R10, R11, R2 ;  /* 0x0000000b0a027224 */ /* 0x000fe200078e0202 */
[----:B------:R-:W-:Y:S01]  /*6150*/  LOP3.LUT R13, R12, 0xe0, RZ, 0xfc, !PT ;  /* 0x000000e00c0d7812 */ /* 0x000fe200078efcff */
[----:B------:R-:W-:-:S04]  /*6160*/  IMAD.HI.U32 R9, R14, R7, RZ ;  /* 0x000000070e097227 */ /* 0x000fc800078e00ff */
[----:B0-----:R-:W-:Y:S01]  /*6170*/  IMAD.MOV.U32 R15, RZ, RZ, R8 ;  /* 0x000000ffff0f7224 */ /* 0x001fe200078e0008 */
[----:B------:R-:W-:Y:S01]  /*6180*/  LOP3.LUT R8, R12, 0xdc, RZ, 0xfc, !PT ;  /* 0x000000dc0c087812 */ /* 0x000fe200078efcff */
[--C-:B------:R-:W-:Y:S01]  /*6190*/  @!P2 IMAD.IADD R0, R0, 0x1, -R10.reuse ;  /* 0x000000010000a824 */ /* 0x100fe200078e0a0a */
[C---:B------:R-:W-:Y:S01]  /*61a0*/  ISETP.GT.U32.AND P2, PT, R10.reuse, R2, PT ;  /* 0x000000020a00720c */ /* 0x040fe20003f44070 */
[----:B------:R-:W-:Y:S02]  /*61b0*/  IMAD.MOV R9, RZ, RZ, -R9 ;  /* 0x000000ffff097224 */ /* 0x000fe400078e0a09 */
[----:B------:R-:W-:Y:S01]  /*61c0*/  @!P3 IMAD.MOV R15, RZ, RZ, -R15 ;  /* 0x000000ffff0fb224 */ /* 0x000fe200078e0a0f */
[----:B------:R-:W-:Y:S01]  /*61d0*/  ISETP.GE.AND P3, PT, R3, RZ, PT ;  /* 0x000000ff0300720c */ /* 0x000fe20003f66270 */
[----:B------:R-:W-:Y:S01]  /*61e0*/  IMAD R3, R10, R9, R7 ;  /* 0x000000090a037224 */ /* 0x000fe200078e0207 */
[----:B------:R-:W-:Y:S01]  /*61f0*/  LOP3.LUT R7, R12, 0xd4, RZ, 0xfc, !PT ;  /* 0x000000d40c077812 */ /* 0x000fe200078efcff */
[--C-:B------:R-:W-:Y:S01]  /*6200*/  @!P6 IMAD.IADD R4, R4, 0x1, -R10.reuse ;  /* 0x000000010404e824 */ /* 0x100fe200078e0a0a */
[----:B------:R-:W-:Y:S01]  /*6210*/  STL [R1+0xf4], R15 ;  /* 0x0000f40f01007387 */ /* 0x000fe20000100800 */
[----:B------:R-:W-:Y:S01]  /*6220*/  @!P1 IMAD.IADD R5, R5, 0x1, -R10 ;  /* 0x0000000105059824 */ /* 0x000fe200078e0a0a */
[----:B------:R-:W-:Y:S01]  /*6230*/  ISETP.GT.U32.AND P6, PT, R10, R3, PT ;  /* 0x000000030a00720c */ /* 0x000fe20003fc4070 */
[----:B------:R-:W-:Y:S01]  /*6240*/  IMAD.MOV.U32 R11, RZ, RZ, R0 ;  /* 0x000000ffff0b7224 */ /* 0x000fe200078e0000 */
[----:B------:R-:W-:Y:S01]  /*6250*/  ISETP.GE.AND P1, PT, R6, RZ, PT ;  /* 0x000000ff0600720c */ /* 0x000fe20003f26270 */
[----:B------:R-:W-:Y:S01]  /*6260*/  @!P2 IMAD.IADD R2, R2, 0x1, -R10 ;  /* 0x000000010202a824 */ /* 0x000fe200078e0a0a */
[----:B------:R-:W-:Y:S01]  /*6270*/  LOP3.LUT R0, R12, 0xd8, RZ, 0xfc, !PT ;  /* 0x000000d80c007812 */ /* 0x000fe200078efcff */
[----:B------:R-:W-:-:S02]  /*6280*/  IMAD.MOV.U32 R6, RZ, RZ, R4 ;  /* 0x000000ffff067224 */ /* 0x000fc400078e0004 */
[----:B------:R-:W-:Y:S01]  /*6290*/  @!P4 IMAD.MOV R11, RZ, RZ, -R11 ;  /* 0x000000ffff0bc224 */ /* 0x000fe200078e0a0b */
[----:B------:R-:W-:Y:S01]  /*62a0*/  ISETP.GT.U32.AND P2, PT, R10, R2, PT ;  /* 0x000000020a00720c */ /* 0x000fe20003f44070 */
[----:B------:R-:W-:Y:S01]  /*62b0*/  @!P5 IMAD.MOV R5, RZ, RZ, -R5 ;  /* 0x000000ffff05d224 */ /* 0x000fe200078e0a05 */
[----:B------:R-:W-:Y:S01]  /*62c0*/  ISETP.GE.AND P4, PT, R13, RZ, PT ;  /* 0x000000ff0d00720c */ /* 0x000fe20003f86270 */
[----:B------:R-:W-:Y:S01]  /*62d0*/  @!P0 IMAD.MOV R6, RZ, RZ, -R6 ;  /* 0x000000ffff068224 */ /* 0x000fe200078e0a06 */
[----:B------:R-:W-:Y:S01]  /*62e0*/  IABS R13, R13 ;  /* 0x0000000d000d7213 */ /* 0x000fe20000000000 */
[----:B------:R-:W-:Y:S01]  /*62f0*/  @!P6 IMAD.IADD R3, R3, 0x1, -R10 ;  /* 0x000000010303e824 */ /* 0x000fe200078e0a0a */
[----:B------:R0:W-:Y:S01]  /*6300*/  STL [R1+0xf8], R11 ;  /* 0x0000f80b01007387 */ /* 0x0001e20000100800 */
[----:B------:R-:W-:Y:S02]  /*6310*/  ISETP.GE.AND P0, PT, R0, RZ, PT ;  /* 0x000000ff0000720c */ /* 0x000fe40003f06270 */
[----:B------:R-:W-:Y:S01]  /*6320*/  IABS R0, R0 ;  /* 0x0000000000007213 */ /* 0x000fe20000000000 */
[----:B------:R-:W-:Y:S01]  /*6330*/  STL [R1+0xfc], R5 ;  /* 0x0000fc0501007387 */ /* 0x000fe20000100800 */
[----:B------:R-:W-:-:S02]  /*6340*/  ISETP.GT.U32.AND P6, PT, R10, R3, PT ;  /* 0x000000030a00720c */ /* 0x000fc40003fc4070 */
[----:B------:R-:W-:Y:S01]  /*6350*/  @!P2 IMAD.IADD R2, R2, 0x1, -R10 ;  /* 0x000000010202a824 */ /* 0x000fe200078e0a0a */
[----:B------:R1:W-:Y:S01]  /*6360*/  STL [R1+0x1d8], R6 ;  /* 0x0001d80601007387 */ /* 0x0003e20000100800 */
[----:B------:R-:W-:Y:S01]  /*6370*/  ISETP.GE.AND P5, PT, R8, RZ, PT ;  /* 0x000000ff0800720c */ /* 0x000fe20003fa6270 */
[----:B------:R-:W-:Y:S01]  /*6380*/  IMAD.HI.U32 R4, R14, R0, RZ ;  /* 0x000000000e047227 */ /* 0x000fe200078e00ff */
[----:B------:R-:W-:Y:S02]  /*6390*/  IABS R8, R8 ;  /* 0x0000000800087213 */ /* 0x000fe40000000000 */
[----:B------:R-:W-:Y:S01]  /*63a0*/  ISETP.GE.AND P2, PT, R7, RZ, PT ;  /* 0x000000ff0700720c */ /* 0x000fe20003f46270 */
[----:B------:R-:W-:Y:S01]  /*63b0*/  IMAD.MOV.U32 R9, RZ, RZ, R2 ;  /* 0x000000ffff097224 */ /* 0x000fe200078e0002 */
[----:B------:R-:W-:Y:S01]  /*63c0*/  IABS R7, R7 ;  /* 0x0000000700077213 */ /* 0x000fe20000000000 */
[----:B------:R-:W-:Y:S01]  /*63d0*/  IMAD.MOV R4, RZ, RZ, -R4 ;  /* 0x000000ffff047224 */ /* 0x000fe200078e0a04 */
[----:B0-----:R-:W-:Y:S01]  /*63e0*/  LOP3.LUT R11, R12, 0xcc, RZ, 0xfc, !PT ;  /* 0x000000cc0c0b7812 */ /* 0x001fe200078efcff */
[----:B-1----:R-:W-:-:S03]  /*63f0*/  IMAD.HI.U32 R6, R14, R13, RZ ;  /* 0x0000000d0e067227 */ /* 0x002fc600078e00ff */
[----:B------:R-:W-:Y:S01]  /*6400*/  IABS R16, R11 ;  /* 0x0000000b00107213 */ /* 0x000fe20000000000 */
[----:B------:R-:W-:Y:S02]  /*6410*/  IMAD.MOV R6, RZ, RZ, -R6 ;  /* 0x000000ffff067224 */ /* 0x000fe400078e0a06 */
[----:B------:R-:W-:Y:S02]  /*6420*/  @!P3 IMAD.MOV R9, RZ, RZ, -R9 ;  /* 0x000000ffff09b224 */ /* 0x000fe400078e0a09 */
[----:B------:R-:W-:Y:S02]  /*6430*/  IMAD R13, R10, R6, R13 ;  /* 0x000000060a0d7224 */ /* 0x000fe400078e020d */
[----:B------:R-:W-:Y:S01]  /*6440*/  @!P6 IMAD.IADD R3, R3, 0x1, -R10 ;  /* 0x000000010303e824 */ /* 0x000fe200078e0a0a */
[----:B------:R-:W-:Y:S01]  /*6450*/  STL [R1+0x134], R9 ;  /* 0x0001340901007387 */ /* 0x000fe20000100800 */
[----:B------:R-:W-:Y:S01]  /*6460*/  IMAD.HI.U32 R5, R14, R8, RZ ;  /* 0x000000080e057227 */ /* 0x000fe200078e00ff */
[----:B------:R-:W-:-:S03]  /*6470*/  ISETP.GT.U32.AND P3, PT, R10, R13, PT ;  /* 0x0000000d0a00720c */ /* 0x000fc60003f64070 */
[C---:B------:R-:W-:Y:S02]  /*6480*/  IMAD R0, R10.reuse, R4, R0 ;  /* 0x000000040a007224 */ /* 0x040fe400078e0200 */
[----:B------:R-:W-:Y:S01]  /*6490*/  IMAD.MOV.U32 R6, RZ, RZ, R3 ;  /* 0x000000ffff067224 */ /* 0x000fe200078e0003 */
[----:B------:R-:W-:Y:S01]  /*64a0*/  IABS R3, R18 ;  /* 0x0000001200037213 */ /* 0x000fe20000000000 */
[----:B------:R-:W-:Y:S02]  /*64b0*/  IMAD.MOV R5, RZ, RZ, -R5 ;  /* 0x000000ffff057224 */ /* 0x000fe400078e0a05 */
[----:B------:R-:W-:Y:S01]  /*64c0*/  @!P1 IMAD.MOV R6, RZ, RZ, -R6 ;  /* 0x000000ffff069224 */ /* 0x000fe200078e0a06 */
[C---:B------:R-:W-:Y:S01]  /*64d0*/  ISETP.GT.U32.AND P1, PT, R10.reuse, R0, PT ;  /* 0x000000000a00720c */ /* 0x040fe20003f24070 */
[----:B------:R-:W-:Y:S01]  /*64e0*/  IMAD R8, R10, R5, R8 ;  /* 0x000000050a087224 */ /* 0x000fe200078e0208 */
[----:B------:R-:W-:Y:S01]  /*64f0*/  LOP3.LUT R5, R12, 0xc4, RZ, 0xfc, !PT ;  /* 0x000000c40c057812 */ /* 0x000fe200078efcff */
[----:B------:R-:W-:Y:S01]  /*6500*/  @!P3 IMAD.IADD R13, R13, 0x1, -R10 ;  /* 0x000000010d0db824 */ /* 0x000fe200078e0a0a */
[----:B------:R0:W-:Y:S01]  /*6510*/  STL [R1+0x13c], R6 ;  /* 0x00013c0601007387 */ /* 0x0001e20000100800 */
[----:B------:R-:W-:Y:S01]  /*6520*/  IMAD.HI.U32 R2, R14, R7, RZ ;  /* 0x000000070e027227 */ /* 0x000fe200078e00ff */
[----:B------:R-:W-:-:S02]  /*6530*/  ISETP.GT.U32.AND P6, PT, R10, R8, PT ;  /* 0x000000080a00720c */ /* 0x000fc40003fc4070 */
[----:B------:R-:W-:Y:S01]  /*6540*/  ISETP.GT.U32.AND P3, PT, R10, R13, PT ;  /* 0x0000000d0a00720c */ /* 0x000fe20003f64070 */
[----:B------:R-:W-:Y:S01]  /*6550*/  IMAD.MOV R2, RZ, RZ, -R2 ;  /* 0x000000ffff027224 */ /* 0x000fe200078e0a02 */
[----:B------:R-:W-:Y:S01]  /*6560*/  IABS R15, R5 ;  /* 0x00000005000f7213 */ /* 0x000fe20000000000 */
[----:B------:R-:W-:Y:S01]  /*6570*/  IMAD.HI.U32 R4, R14, R16, RZ ;  /* 0x000000100e047227 */ /* 0x000fe200078e00ff */
[----:B0-----:R-:W-:-:S03]  /*6580*/  LOP3.LUT R6, R12, 0xc8, RZ, 0xfc, !PT ;  /* 0x000000c80c067812 */ /* 0x001fc600078efcff */
[--C-:B------:R-:W-:Y:S02]  /*6590*/  @!P1 IMAD.IADD R0, R0, 0x1, -R10.reuse ;  /* 0x0000000100009824 */ /* 0x100fe400078e0a0a */
[----:B------:R-:W-:Y:S01]  /*65a0*/  IMAD R7, R10, R2, R7 ;  /* 0x000000020a077224 */ /* 0x000fe200078e0207 */
[----:B------:R-:W-:Y:S01]  /*65b0*/  IABS R2, R6 ;  /* 0x0000000600027213 */ /* 0x000fe20000000000 */
[----:B------:R-:W-:Y:S01]  /*65c0*/  @!P6 IMAD.IADD R8, R8, 0x1, -R10 ;  /* 0x000000010808e824 */ /* 0x000fe200078e0a0a */
[C---:B------:R-:W-:Y:S01]  /*65d0*/  ISETP.GT.U32.AND P1, PT, R10.reuse, R0, PT ;  /* 0x000000000a00720c */ /* 0x040fe20003f24070 */
[----:B------:R-:W-:Y:S02]  /*65e0*/  IMAD.MOV R4, RZ, RZ, -R4 ;  /* 0x000000ffff047224 */ /* 0x000fe400078e0a04 */
[----:B------:R-:W-:Y:S01]  /*65f0*/  @!P3 IMAD.IADD R13, R13, 0x1, -R10 ;  /* 0x000000010d0db824 */ /* 0x000fe200078e0a0a */
[----:B------:R-:W-:Y:S01]  /*6600*/  ISETP.GT.U32.AND P6, PT, R10, R8, PT ;  /* 0x000000080a00720c */ /* 0x000fe20003fc4070 */
[----:B------:R-:W-:Y:S01]  /*6610*/  IMAD.HI.U32 R9, R14, R3, RZ ;  /* 0x000000030e097227 */ /* 0x000fe200078e00ff */
[----:B------:R-:W-:-:S03]  /*6620*/  ISETP.GT.U32.AND P3, PT, R10, R7, PT ;  /* 0x000000070a00720c */ /* 0x000fc60003f64070 */
[----:B------:R-:W-:Y:S01]  /*6630*/  IMAD R16, R10, R4, R16 ;  /* 0x000000040a107224 */ /* 0x000fe200078e0210 */
[----:B------:R-:W-:Y:S01]  /*6640*/  LOP3.LUT R4, R12, 0xc0, RZ, 0xfc, !PT ;  /* 0x000000c00c047812 */ /* 0x000fe200078efcff */
[----:B------:R-:W-:Y:S02]  /*6650*/  IMAD.MOV R9, RZ, RZ, -R9 ;  /* 0x000000ffff097224 */ /* 0x000fe400078e0a09 */
[--C-:B------:R-:W-:Y:S01]  /*6660*/  @!P1 IMAD.IADD R0, R0, 0x1, -R10.reuse ;  /* 0x0000000100009824 */ /* 0x100fe200078e0a0a */
[C---:B------:R-:W-:Y:S01]  /*6670*/  ISETP.GT.U32.AND P1, PT, R10.reuse, R16, PT ;  /* 0x000000100a00720c */ /* 0x040fe20003f24070 */
[----:B------:R-:W-:Y:S02]  /*6680*/  IMAD R3, R10, R9, R3 ;  /* 0x000000090a037224 */ /* 0x000fe400078e0203 */
[--C-:B------:R-:W-:Y:S02]  /*6690*/  @!P6 IMAD.IADD R8, R8, 0x1, -R10.reuse ;  /* 0x000000010808e824 */ /* 0x100fe400078e0a0a */
[----:B------:R-:W-:Y:S01]  /*66a0*/  @!P3 IMAD.IADD R7, R7, 0x1, -R10 ;  /* 0x000000010707b824 */ /* 0x000fe200078e0a0a */
[----:B------:R-:W-:Y:S01]  /*66b0*/  ISETP.GT.U32.AND P6, PT, R10, R3, PT ;  /* 0x000000030a00720c */ /* 0x000fe20003fc4070 */
[----:B------:R-:W-:Y:S01]  /*66c0*/  IMAD.MOV.U32 R19, RZ, RZ, R13 ;  /* 0x000000ffff137224 */ /* 0x000fe200078e000d */
[----:B------:R-:W-:Y:S01]  /*66d0*/  IABS R13, R4 ;  /* 0x00000004000d7213 */ /* 0x000fe20000000000 */
[----:B------:R-:W-:Y:S01]  /*66e0*/  IMAD.HI.U32 R17, R14, R2, RZ ;  /* 0x000000020e117227 */ /* 0x000fe200078e00ff */
[----:B------:R-:W-:-:S03]  /*66f0*/  ISETP.GT.U32.AND P3, PT, R10, R7, PT ;  /* 0x000000070a00720c */ /* 0x000fc60003f64070 */
[----:B------:R-:W-:Y:S01]  /*6700*/  @!P4 IMAD.MOV R19, RZ, RZ, -R19 ;  /* 0x000000ffff13c224 */ /* 0x000fe200078e0a13 */
[----:B------:R-:W-:Y:S01]  /*6710*/  ISETP.GE.AND P4, PT, R18, RZ, PT ;  /* 0x000000ff1200720c */ /* 0x000fe20003f86270 */
[--C-:B------:R-:W-:Y:S02]  /*6720*/  @!P1 IMAD.IADD R16, R16, 0x1, -R10.reuse ;  /* 0x0000000110109824 */ /* 0x100fe400078e0a0a */
[----:B------:R-:W-:Y:S01]  /*6730*/  IMAD.HI.U32 R9, R14, R15, RZ ;  /* 0x0000000f0e097227 */ /* 0x000fe200078e00ff */
[----:B------:R0:W-:Y:S02]  /*6740*/  STL [R1+0xe8], R19 ;  /* 0x0000e81301007387 */ /* 0x0001e40000100800 */
[----:B------:R-:W-:Y:S01]  /*6750*/  ISETP.GT.U32.AND P1, PT, R10, R16, PT ;  /* 0x000000100a00720c */ /* 0x000fe20003f24070 */
[----:B------:R-:W-:Y:S02]  /*6760*/  IMAD.MOV R17, RZ, RZ, -R17 ;  /* 0x000000ffff117224 */ /* 0x000fe400078e0a11 */
[----:B------:R-:W-:Y:S01]  /*6770*/  @!P6 IMAD.IADD R3, R3, 0x1, -R10 ;  /* 0x000000010303e824 */ /* 0x000fe200078e0a0a */
[----:B------:R-:W-:Y:S01]  /*6780*/  ISETP.GE.AND P6, PT, R11, RZ, PT ;  /* 0x000000ff0b00720c */ /* 0x000fe20003fc6270 */
[----:B------:R-:W-:-:S02]  /*6790*/  IMAD.MOV R9, RZ, RZ, -R9 ;  /* 0x000000ffff097224 */ /* 0x000fc400078e0a09 */
[----:B------:R-:W-:Y:S02]  /*67a0*/  IMAD R2, R10, R17, R2 ;  /* 0x000000110a027224 */ /* 0x000fe400078e0202 */
[----:B0-----:R-:W-:Y:S02]  /*67b0*/  IMAD.MOV.U32 R19, RZ, RZ, R8 ;  /* 0x000000ffff137224 */ /* 0x001fe400078e0008 */
[----:B------:R-:W-:-:S04]  /*67c0*/  IMAD.HI.U32 R8, R14, R13, RZ ;  /* 0x0000000d0e087227 */ /* 0x000fc800078e00ff */
[----:B------:R-:W-:Y:S01]  /*67d0*/  @!P5 IMAD.MOV R19, RZ, RZ, -R19 ;  /* 0x000000ffff13d224 */ /* 0x000fe200078e0a13 */
[C---:B------:R-:W-:Y:S01]  /*67e0*/  ISETP.GT.U32.AND P5, PT, R10.reuse, R3, PT ;  /* 0x000000030a00720c */ /* 0x040fe20003fa4070 */
[----:B------:R-:W-:Y:S01]  /*67f0*/  @!P3 IMAD.IADD R7, R7, 0x1, -R10 ;  /* 0x000000010707b824 */ /* 0x000fe200078e0a0a */
[C---:B------:R-:W-:Y:S01]  /*6800*/  ISETP.GT.U32.AND P3, PT, R10.reuse, R2, PT ;  /* 0x000000020a00720c */ /* 0x040fe20003f64070 */
[----:B------:R-:W-:Y:S01]  /*6810*/  IMAD.MOV R8, RZ, RZ, -R8 ;  /* 0x000000ffff087224 */ /* 0x000fe200078e0a08 */
[----:B------:R-:W-:Y:S01]  /*6820*/  STL [R1+0xe0], R19 ;  /* 0x0000e01301007387 */ /* 0x000fe20000100800 */
[C---:B------:R-:W-:Y:S02]  /*6830*/  IMAD R15, R10.reuse, R9, R15 ;  /* 0x000000090a0f7224 */ /* 0x040fe400078e020f */
[----:B------:R-:W-:Y:S02]  /*6840*/  IMAD.MOV.U32 R9, RZ, RZ, R7 ;  /* 0x000000ffff097224 */ /* 0x000fe400078e0007 */
[----:B------:R-:W-:-:S02]  /*6850*/  IMAD R13, R10, R8, R13 ;  /* 0x000000080a0d7224 */ /* 0x000fc400078e020d */
[----:B------:R-:W-:Y:S01]  /*6860*/  @!P2 IMAD.MOV R9, RZ, RZ, -R9 ;  /* 0x000000ffff09a224 */ /* 0x000fe200078e0a09 */
[----:B------:R-:W-:Y:S01]  /*6870*/  ISETP.GT.U32.AND P2, PT, R10, R15, PT ;  /* 0x0000000f0a00720c */ /* 0x000fe20003f44070 */
[----:B------:R-:W-:Y:S01]  /*6880*/  @!P1 IMAD.IADD R16, R16, 0x1, -R10 ;  /* 0x0000000110109824 */ /* 0x000fe200078e0a0a */
[----:B------:R-:W-:Y:S01]  /*6890*/  ISETP.GT.U32.AND P1, PT, R10, R13, PT ;  /* 0x0000000d0a00720c */ /* 0x000fe20003f24070 */
[----:B------:R-:W-:Y:S01]  /*68a0*/  @!P0 IMAD.MOV R0, RZ, RZ, -R0 ;  /* 0x000000ffff008224 */ /* 0x000fe200078e0a00 */
[----:B------:R-:W-:Y:S01]  /*68b0*/  ISETP.GE.AND P0, PT, R6, RZ, PT ;  /* 0x000000ff0600720c */ /* 0x000fe20003f06270 */
[--C-:B------:R-:W-:Y:S01]  /*68c0*/  @!P5 IMAD.IADD R3, R3, 0x1, -R10.reuse ;  /* 0x000000010303d824 */ /* 0x100fe200078e0a0a */
[----:B------:R-:W-:Y:S01]  /*68d0*/  ISETP.GE.AND P5, PT, R5, RZ, PT ;  /* 0x000000ff0500720c */ /* 0x000fe20003fa6270 */
[--C-:B------:R-:W-:Y:S01]  /*68e0*/  @!P3 IMAD.IADD R2, R2, 0x1, -R10.reuse ;  /* 0x000000010202b824 */ /* 0x100fe200078e0a0a */
[----:B------:R0:W-:Y:S01]  /*68f0*/  STL [R1+0xdc], R0 ;  /* 0x0000dc0001007387 */ /* 0x0001e20000100800 */
[----:B------:R-:W-:Y:S01]  /*6900*/  LOP3.LUT R5, R12, 0xb8, RZ, 0xfc, !PT ;  /* 0x000000b80c057812 */ /* 0x000fe200078efcff */
[----:B------:R-:W-:Y:S01]  /*6910*/  IMAD.MOV.U32 R8, RZ, RZ, R3 ;  /* 0x000000ffff087224 */ /* 0x000fe200078e0003 */
[----:B------:R-:W-:Y:S01]  /*6920*/  ISETP.GE.AND P3, PT, R4, RZ, PT ;  /* 0x000000ff0400720c */ /* 0x000fe20003f66270 */
[----:B------:R1:W-:Y:S01]  /*6930*/  STL [R1+0xd8], R9 ;  /* 0x0000d80901007387 */ /* 0x0003e20000100800 */
[----:B------:R-:W-:Y:S01]  /*6940*/  IABS R4, R5 ;  /* 0x0000000500047213 */ /* 0x000fe20000000000 */
[--C-:B------:R-:W-:Y:S01]  /*6950*/  @!P2 IMAD.IADD R15, R15, 0x1, -R10.reuse ;  /* 0x000000010f0fa824 */ /* 0x100fe200078e0a0a */
[----:B------:R-:W-:Y:S01]  /*6960*/  ISETP.GT.U32.AND P2, PT, R10, R2, PT ;  /* 0x000000020a00720c */ /* 0x000fe20003f44070 */
[----:B------:R-:W-:Y:S01]  /*6970*/  @!P1 IMAD.IADD R13, R13, 0x1, -R10 ;  /* 0x000000010d0d9824 */ /* 0x000fe200078e0a0a */
[----:B0-----:R-:W-:Y:S01]  /*6980*/  LOP3.LUT R0, R12, 0xbc, RZ, 0xfc, !PT ;  /* 0x000000bc0c007812 */ /* 0x001fe200078efcff */
[----:B------:R-:W-:-:S03]  /*6990*/  IMAD.MOV.U32 R3, RZ, RZ, R4 ;  /* 0x000000ffff037224 */ /* 0x000fc600078e0004 */
[----:B------:R-:W-:Y:S01]  /*69a0*/  ISETP.GT.U32.AND P1, PT, R10, R13, PT ;  /* 0x0000000d0a00720c */ /* 0x000fe20003f24070 */
[----:B------:R-:W-:Y:S01]  /*69b0*/  @!P4 IMAD.MOV R8, RZ, RZ, -R8 ;  /* 0x000000ffff08c224 */ /* 0x000fe200078e0a08 */
[----:B------:R-:W-:Y:S01]  /*69c0*/  IABS R7, R0 ;  /* 0x0000000000077213 */ /* 0x000fe20000000000 */
[----:B------:R-:W-:Y:S01]  /*69d0*/  IMAD.HI.U32 R4, R14, R3, RZ ;  /* 0x000000030e047227 */ /* 0x000fe200078e00ff */
[----:B------:R-:W-:Y:S02]  /*69e0*/  ISETP.GT.U32.AND P4, PT, R10, R15, PT ;  /* 0x0000000f0a00720c */ /* 0x000fe40003f84070 */
[----:B-1----:R-:W-:Y:S01]  /*69f0*/  LOP3.LUT R9, R12, 0xb4, RZ, 0xfc, !PT ;  /* 0x000000b40c097812 */ /* 0x002fe200078efcff */
[----:B------:R-:W-:Y:S01]  /*6a00*/  IMAD.HI.U32 R6, R14, R7, RZ ;  /* 0x000000070e067227 */ /* 0x000fe200078e00ff */
[----:B------:R0:W-:Y:S02]  /*6a10*/  STL [R1+0xb0], R8 ;  /* 0x0000b00801007387 */ /* 0x0001e40000100800 */
[----:B------:R-:W-:Y:S01]  /*6a20*/  IABS R11, R9 ;  /* 0x00000009000b7213 */ /* 0x000fe20000000000 */
[----:B------:R-:W-:-:S02]  /*6a30*/  IMAD.MOV R6, RZ, RZ, -R6 ;  /* 0x000000ffff067224 */ /* 0x000fc400078e0a06 */
[----:B------:R-:W-:Y:S02]  /*6a40*/  IMAD.MOV R4, RZ, RZ, -R4 ;  /* 0x000000ffff047224 */ /* 0x000fe400078e0a04 */
[----:B------:R-:W-:Y:S02]  /*6a50*/  IMAD R7, R10, R6, R7 ;  /* 0x000000060a077224 */ /* 0x000fe400078e0207 */
[--C-:B------:R-:W-:Y:S01]  /*6a60*/  @!P2 IMAD.IADD R2, R2, 0x1, -R10.reuse ;  /* 0x000000010202a824 */ /* 0x100fe200078e0a0a */
[----:B0-----:R-:W-:Y:S01]  /*6a70*/  LOP3.LUT R8, R12, 0xb0, RZ, 0xfc, !PT ;  /* 0x000000b00c087812 */ /* 0x001fe200078efcff */
[C---:B------:R-:W-:Y:S01]  /*6a80*/  IMAD R3, R10.reuse, R4, R3 ;  /* 0x000000040a037224 */ /* 0x040fe200078e0203 */
[----:B------:R-:W-:Y:S01]  /*6a90*/  ISETP.GT.U32.AND P2, PT, R10, R7, PT ;  /* 0x000000070a00720c */ /* 0x000fe20003f44070 */
[----:B------:R-:W-:Y:S01]  /*6aa0*/  @!P1 IMAD.IADD R13, R13, 0x1, -R10 ;  /* 0x000000010d0d9824 */ /* 0x000fe200078e0a0a */
[----:B------:R-:W-:Y:S01]  /*6ab0*/  IABS R18, R8 ;  /* 0x0000000800127213 */ /* 0x000fe20000000000 */
[----:B------:R-:W-:Y:S01]  /*6ac0*/  IMAD.HI.U32 R4, R14, R11, RZ ;  /* 0x0000000b0e047227 */ /* 0x000fe200078e00ff */
[----:B------:R-:W-:-:S03]  /*6ad0*/  ISETP.GT.U32.AND P1, PT, R10, R3, PT ;  /* 0x000000030a00720c */ /* 0x000fc60003f24070 */
[----:B------:R-:W-:Y:S01]  /*6ae0*/  @!P4 IMAD.IADD R15, R15, 0x1, -R10 ;  /* 0x000000010f0fc824 */ /* 0x000fe200078e0a0a */
[----:B------:R-:W-:Y:S01]  /*6af0*/  ISETP.GE.AND P4, PT, R0, RZ, PT ;  /* 0x000000ff0000720c */ /* 0x000fe20003f86270 */
[----:B------:R-:W-:Y:S01]  /*6b00*/  IMAD.MOV R4, RZ, RZ, -R4 ;  /* 0x000000ffff047224 */ /* 0x000fe200078e0a04 */
[----:B------:R-:W-:Y:S01]  /*6b10*/  LOP3.LUT R0, R12, 0xac, RZ, 0xfc, !PT ;  /* 0x000000ac0c007812 */ /* 0x000fe200078efcff */
[----:B------:R-:W-:Y:S02]  /*6b20*/  @!P6 IMAD.MOV R16, RZ, RZ, -R16 ;  /* 0x000000ffff10e224 */ /* 0x000fe400078e0a10 */
[--C-:B------:R-:W-:Y:S01]  /*6b30*/  @!P2 IMAD.IADD R7, R7, 0x1, -R10.reuse ;  /* 0x000000010707a824 */ /* 0x100fe200078e0a0a */
[----:B------:R-:W-:Y:S01]  /*6b40*/  ISETP.GE.AND P2, PT, R5, RZ, PT ;  /* 0x000000ff0500720c */ /* 0x000fe20003f46270 */
[C---:B------:R-:W-:Y:S01]  /*6b50*/  IMAD R11, R10.reuse, R4, R11 ;  /* 0x000000040a0b7224 */ /* 0x040fe200078e020b */
[----:B------:R-:W-:Y:S01]  /*6b60*/  IABS R4, R0 ;  /* 0x0000000000047213 */ /* 0x000fe20000000000 */
[----:B------:R-:W-:Y:S01]  /*6b70*/  @!P1 IMAD.IADD R3, R3, 0x1, -R10 ;  /* 0x0000000103039824 */ /* 0x000fe200078e0a0a */
[----:B------:R-:W-:Y:S01]  /*6b80*/  ISETP.GT.U32.AND P1, PT, R10, R7, PT ;  /* 0x000000070a00720c */ /* 0x000fe20003f24070 */
[----:B------:R-:W-:Y:S01]  /*6b90*/  IMAD.MOV.U32 R17, RZ, RZ, R2 ;  /* 0x000000ffff117224 */ /* 0x000fe200078e0002 */
[----:B------:R0:W-:Y:S01]  /*6ba0*/  STL [R1+0xb4], R16 ;  /* 0x0000b41001007387 */ /* 0x0001e20000100800 */
[----:B------:R-:W-:Y:S01]  /*6bb0*/  IMAD.HI.U32 R6, R14, R18, RZ ;  /* 0x000000120e067227 */ /* 0x000fe200078e00ff */
[----:B------:R-:W-:-:S02]  /*6bc0*/  LOP3.LUT R5, R12, 0xa8, RZ, 0xfc, !PT ;  /* 0x000000a80c057812 */ /* 0x000fc400078efcff */
[----:B------:R-:W-:Y:S01]  /*6bd0*/  ISETP.GT.U32.AND P6, PT, R10, R11, PT ;  /* 0x0000000b0a00720c */ /* 0x000fe20003fc4070 */
[----:B------:R-:W-:-:S04]  /*6be0*/  IMAD.HI.U32 R2, R14, R4, RZ ;  /* 0x000000040e027227 */ /* 0x000fc800078e00ff */
[----:B------:R-:W-:Y:S01]  /*6bf0*/  @!P0 IMAD.MOV R17, RZ, RZ, -R17 ;  /* 0x000000ffff118224 */ /* 0x000fe200078e0a11 */
[C---:B------:R-:W-:Y:S01]  /*6c00*/  ISETP.GT.U32.AND P0, PT, R10.reuse, R3, PT ;  /* 0x000000030a00720c */ /* 0x040fe20003f04070 */
[----:B0-----:R-:W-:Y:S02]  /*6c10*/  IMAD.MOV.U32 R16, RZ, RZ, R13 ;  /* 0x000000ffff107224 */ /* 0x001fe400078e000d */
[----:B------:R-:W-:Y:S01]  /*6c20*/  @!P5 IMAD.MOV R15, RZ, RZ, -R15 ;  /* 0x000000ffff0fd224 */ /* 0x000fe200078e0a0f */
[----:B------:R-:W-:Y:S01]  /*6c30*/  STL [R1+0xd0], R17 ;  /* 0x0000d01101007387 */ /* 0x000fe20000100800 */
[----:B------:R-:W-:Y:S02]  /*6c40*/  IMAD.MOV R6, RZ, RZ, -R6 ;  /* 0x000000ffff067224 */ /* 0x000fe400078e0a06 */
[----:B------:R-:W-:Y:S01]  /*6c50*/  @!P3 IMAD.MOV R16, RZ, RZ, -R16 ;  /* 0x000000ffff10b224 */ /* 0x000fe200078e0a10 */
[----:B------:R-:W-:Y:S01]  /*6c60*/  STL [R1+0xbc], R15 ;  /* 0x0000bc0f01007387 */ /* 0x000fe20000100800 */
[----:B------:R-:W-:Y:S01]  /*6c70*/  @!P1 IMAD.IADD R7, R7, 0x1, -R10 ;  /* 0x0000000107079824 */ /* 0x000fe200078e0a0a */
[----:B------:R-:W-:Y:S01]  /*6c80*/  ISETP.GE.AND P3, PT, R9, RZ, PT ;  /* 0x000000ff0900720c */ /* 0x000fe20003f66270 */
[----:B------:R-:W-:Y:S01]  /*6c90*/  IMAD.MOV R2, RZ, RZ, -R2 ;  /* 0x000000ffff027224 */ /* 0x000fe200078e0a02 */
[----:B------:R0:W-:Y:S01]  /*6ca0*/  STL [R1+0xcc], R16 ;  /* 0x0000cc1001007387 */ /* 0x0001e20000100800 */
[C---:B------:R-:W-:Y:S01]  /*6cb0*/  IMAD R18, R10.reuse, R6, R18 ;  /* 0x000000060a127224 */ /* 0x040fe200078e0212 */
[----:B------:R-:W-:Y:S01]  /*6cc0*/  IABS R6, R5 ;  /* 0x0000000500067213 */ /* 0x000fe20000000000 */
[----:B------:R-:W-:Y:S01]  /*6cd0*/  IMAD R4, R10, R2, R4 ;  /* 0x000000020a047224 */ /* 0x000fe200078e0204 */
[----:B------:R-:W-:Y:S01]  /*6ce0*/  ISETP.GE.AND P1, PT, R8, RZ, PT ;  /* 0x000000ff0800720c */ /* 0x000fe20003f26270 */
[----:B------:R-:W-:Y:S01]  /*6cf0*/  @!P0 IMAD.IADD R3, R3, 0x1, -R10 ;  /* 0x0000000103038824 */ /* 0x000fe200078e0a0a */
[----:B------:R-:W-:Y:S01]  /*6d00*/  ISETP.GT.U32.AND P5, PT, R10, R18, PT ;  /* 0x000000120a00720c */ /* 0x000fe20003fa4070 */
[----:B------:R-:W-:Y:S01]  /*6d10*/  IMAD.HI.U32 R13, R14, R6, RZ ;  /* 0x000000060e0d7227 */ /* 0x000fe200078e00ff */
[----:B------:R-:W-:-:S02]  /*6d20*/  ISETP.GE.AND P0, PT, R0, RZ, PT ;  /* 0x000000ff0000720c */ /* 0x000fc40003f06270 */
[C---:B------:R-:W-:Y:S01]  /*6d30*/  LOP3.LUT R0, R12.reuse, 0xa4, RZ, 0xfc, !PT ;  /* 0x000000a40c007812 */ /* 0x040fe200078efcff */
[----:B0-----:R-:W-:Y:S01]  /*6d40*/  IMAD.MOV.U32 R16, RZ, RZ, R7 ;  /* 0x000000ffff107224 */ /* 0x001fe200078e0007 */
[----:B------:R-:W-:Y:S01]  /*6d50*/  LOP3.LUT R2, R12, 0xa0, RZ, 0xfc, !PT ;  /* 0x000000a00c027812 */ /* 0x000fe200078efcff */
[----:B------:R-:W-:Y:S01]  /*6d60*/  IMAD.MOV R13, RZ, RZ, -R13 ;  /* 0x000000ffff0d7224 */ /* 0x000fe200078e0a0d */
[----:B------:R-:W-:Y:S01]  /*6d70*/  IABS R7, R0 ;  /* 0x0000000000077213 */ /* 0x000fe20000000000 */
[----:B------:R-:W-:Y:S01]  /*6d80*/  @!P4 IMAD.MOV R16, RZ, RZ, -R16 ;  /* 0x000000ffff10c224 */ /* 0x000fe200078e0a10 */
[C---:B------:R-:W-:Y:S01]  /*6d90*/  ISETP.GT.U32.AND P4, PT, R10.reuse, R4, PT ;  /* 0x000000040a00720c */ /* 0x040fe20003f84070 */
[----:B------:R-:W-:Y:S02]  /*6da0*/  @!P6 IMAD.IADD R11, R11, 0x1, -R10 ;  /* 0x000000010b0be824 */ /* 0x000fe400078e0a0a */
[C---:B------:R-:W-:Y:S01]  /*6db0*/  IMAD R6, R10.reuse, R13, R6 ;  /* 0x0000000d0a067224 */ /* 0x040fe200078e0206 */
[----:B------:R-:W-:Y:S01]  /*6dc0*/  STL [R1+0xc0], R16 ;  /* 0x0000c01001007387 */ /* 0x000fe20000100800 */
[----:B------:R-:W-:Y:S01]  /*6dd0*/  IMAD.MOV.U32 R15, RZ, RZ, R3 ;  /* 0x000000ffff0f7224 */ /* 0x000fe200078e0003 */
[----:B------:R-:W-:Y:S01]  /*6de0*/  ISETP.GT.U32.AND P6, PT, R10, R11, PT ;  /* 0x0000000b0a00720c */ /* 0x000fe20003fc4070 */
[----:B------:R-:W-:Y:S01]  /*6df0*/  @!P5 IMAD.IADD R18, R18, 0x1, -R10 ;  /* 0x000000011212d824 */ /* 0x000fe200078e0a0a */
[----:B------:R-:W-:Y:S01]  /*6e00*/  IABS R3, R2 ;  /* 0x0000000200037213 */ /* 0x000fe20000000000 */
[----:B------:R-:W-:Y:S01]  /*6e10*/  @!P2 IMAD.MOV R15, RZ, RZ, -R15 ;  /* 0x000000ffff0fa224 */ /* 0x000fe200078e0a0f */
[----:B------:R-:W-:Y:S01]  /*6e20*/  ISETP.GT.U32.AND P2, PT, R10, R6, PT ;  /* 0x000000060a00720c */ /* 0x000fe20003f44070 */
[----:B------:R-:W-:Y:S01]  /*6e30*/  IMAD.HI.U32 R8, R14, R7, RZ ;  /* 0x000000070e087227 */ /* 0x000fe200078e00ff */
[----:B------:R-:W-:-:S02]  /*6e40*/  ISETP.GT.U32.AND P5, PT, R10, R18, PT ;  /* 0x000000120a00720c */ /* 0x000fc40003fa4070 */
[----:B------:R0:W-:Y:S01]  /*6e50*/  STL [R1+0xc8], R15 ;  /* 0x0000c80f01007387 */ /* 0x0001e20000100800 */
[----:B------:R-:W-:Y:S02]  /*6e60*/  @!P4 IMAD.IADD R4, R4, 0x1, -R10 ;  /* 0x000000010404c824 */ /* 0x000fe400078e0a0a */
[----:B------:R-:W-:Y:S02]  /*6e70*/  IMAD.MOV R8, RZ, RZ, -R8 ;  /* 0x000000ffff087224 */ /* 0x000fe400078e0a08 */
[--C-:B------:R-:W-:Y:S01]  /*6e80*/  @!P6 IMAD.IADD R11, R11, 0x1, -R10.reuse ;  /* 0x000000010b0be824 */ /* 0x100fe200078e0a0a */
[C---:B------:R-:W-:Y:S01]  /*6e90*/  ISETP.GT.U32.AND P4, PT, R10.reuse, R4, PT ;  /* 0x000000040a00720c */ /* 0x040fe20003f84070 */
[----:B------:R-:W-:Y:S01]  /*6ea0*/  IMAD R7, R10, R8, R7 ;  /* 0x000000080a077224 */ /* 0x000fe200078e0207 */
[----:B------:R-:W-:Y:S01]  /*6eb0*/  ISETP.GE.AND P6, PT, R5, RZ, PT ;  /* 0x000000ff0500720c */ /* 0x000fe20003fc6270 */
[----:B------:R-:W-:Y:S01]  /*6ec0*/  IMAD.MOV.U32 R13, RZ, RZ, R11 ;  /* 0x000000ffff0d7224 */ /* 0x000fe200078e000b */
[----:B------:R-:W-:Y:S01]  /*6ed0*/  LOP3.LUT R5, R12, 0x9c, RZ, 0xfc, !PT ;  /* 0x0000009c0c057812 */ /* 0x000fe200078efcff */
[--C-:B------:R-:W-:Y:S01]  /*6ee0*/  @!P2 IMAD.IADD R6, R6, 0x1, -R10.reuse ;  /* 0x000000010606a824 */ /* 0x100fe200078e0a0a */
[----:B------:R-:W-:Y:S01]  /*6ef0*/  ISETP.GE.AND P2, PT, R2, RZ, PT ;  /* 0x000000ff0200720c */ /* 0x000fe20003f46270 */
[----:B------:R-:W-:Y:S01]  /*6f00*/  @!P5 IMAD.IADD R18, R18, 0x1, -R10 ;  /* 0x000000011212d824 */ /* 0x000fe200078e0a0a */
[----:B------:R-:W-:Y:S01]  /*6f10*/  ISETP.GE.AND P5, PT, R0, RZ, PT ;  /* 0x000000ff0000720c */ /* 0x000fe20003fa6270 */
[----:B------:R-:W-:Y:S01]  /*6f20*/  @!P3 IMAD.MOV R13, RZ, RZ, -R13 ;  /* 0x000000ffff0db224 */ /* 0x000fe200078e0a0d */
[----:B------:R-:W-:Y:S01]  /*6f30*/  ISETP.GT.U32.AND P3, PT, R10, R6, PT ;  /* 0x000000060a00720c */ /* 0x000fe20003f64070 */
[----:B------:R-:W-:Y:S01]  /*6f40*/  IMAD.HI.U32 R0, R14, R3, RZ ;  /* 0x000000030e007227 */ /* 0x000fe200078e00ff */
[----:B------:R-:W-:-:S02]  /*6f50*/  IABS R9, R5 ;  /* 0x0000000500097213 */ /* 0x000fc40000000000 */
[----:B------:R-:W-:Y:S01]  /*6f60*/  LOP3.LUT R8, R12, 0x98, RZ, 0xfc, !PT ;  /* 0x000000980c087812 */ /* 0x000fe200078efcff */
[----:B------:R-:W-:Y:S01]  /*6f70*/  @!P4 IMAD.IADD R4, R4, 0x1, -R10 ;  /* 0x000000010404c824 */ /* 0x000fe200078e0a0a */
[----:B------:R-:W-:Y:S01]  /*6f80*/  ISETP.GT.U32.AND P4, PT, R10, R7, PT ;  /* 0x000000070a00720c */ /* 0x000fe20003f84070 */
[----:B------:R-:W-:Y:S01]  /*6f90*/  IMAD.MOV R0, RZ, RZ, -R0 ;  /* 0x000000ffff007224 */ /* 0x000fe200078e0a00 */
[----:B0-----:R-:W-:Y:S01]  /*6fa0*/  IABS R15, R8 ;  /* 0x00000008000f7213 */ /* 0x001fe20000000000 */
[----:B------:R-:W-:Y:S01]  /*6fb0*/  IMAD.HI.U32 R2, R14, R9, RZ ;  /* 0x000000090e027227 */ /* 0x000fe200078e00ff */
[----:B------:R-:W-:Y:S01]  /*6fc0*/  LOP3.LUT R11, R12, 0x94, RZ, 0xfc, !PT ;  /* 0x000000940c0b7812 */ /* 0x000fe200078efcff */
[----:B------:R0:W-:Y:S02]  /*6fd0*/  STL [R1+0xc4], R13 ;  /* 0x0000c40d01007387 */ /* 0x0001e40000100800 */
[----:B------:R-:W-:Y:S01]  /*6fe0*/  IMAD R3, R10, R0, R3 ;  /* 0x000000000a037224 */ /* 0x000fe200078e0203 */
[----:B------:R-:W-:Y:S01]  /*6ff0*/  LOP3.LUT R0, R12, 0x90, RZ, 0xfc, !PT ;  /* 0x000000900c007812 */ /* 0x000fe200078efcff */
[----:B------:R-:W-:Y:S01]  /*7000*/  @!P3 IMAD.IADD R6, R6, 0x1, -R10 ;  /* 0x000000010606b824 */ /* 0x000fe200078e0a0a */
[----:B------:R-:W-:Y:S01]  /*7010*/  IABS R17, R11 ;  /* 0x0000000b00117213 */ /* 0x000fe20000000000 */
[----:B------:R-:W-:Y:S01]  /*7020*/  IMAD.MOV R2, RZ, RZ, -R2 ;  /* 0x000000ffff027224 */ /* 0x000fe200078e0a02 */
[----:B------:R-:W-:Y:S01]  /*7030*/  ISETP.GT.U32.AND P3, PT, R10, R3, PT ;  /* 0x000000030a00720c */ /* 0x000fe20003f64070 */
[----:B------:R-:W-:-:S02]  /*7040*/  @!P4 IMAD.IADD R7, R7, 0x1, -R10 ;  /* 0x000000010707c824 */ /* 0x000fc400078e0a0a */
[C---:B------:R-:W-:Y:S01]  /*7050*/  IMAD R9, R10.reuse, R2, R9 ;  /* 0x000000020a097224 */ /* 0x040fe200078e0209 */
[----:B0-----:R-:W-:Y:S01]  /*7060*/  IABS R13, R0 ;  /* 0x00000000000d7213 */ /* 0x001fe20000000000 */
[----:B------:R-:W-:Y:S01]  /*7070*/  @!P1 IMAD.MOV R18, RZ, RZ, -R18 ;  /* 0x000000ffff129224 */ /* 0x000fe200078e0a12 */
[----:B------:R-:W-:Y:S01]  /*7080*/  ISETP.GT.U32.AND P1, PT, R10, R7, PT ;  /* 0x000000070a00720c */ /* 0x000fe20003f24070 */
[----:B------:R-:W-:Y:S01]  /*7090*/  IMAD.HI.U32 R19, R14, R15, RZ ;  /* 0x0000000f0e137227 */ /* 0x000fe200078e00ff */
[----:B------:R-:W-:Y:S02]  /*70a0*/  ISETP.GT.U32.AND P4, PT, R10, R9, PT ;  /* 0x000000090a00720c */ /* 0x000fe40003f84070 */
[----:B------:R0:W-:Y:S01]  /*70b0*/  STL [R1+0xb8], R18 ;  /* 0x0000b81201007387 */ /* 0x0001e20000100800 */
[----:B------:R-:W-:Y:S01]  /*70c0*/  IMAD.MOV R19, RZ, RZ, -R19 ;  /* 0x000000ffff137224 */ /* 0x000fe200078e0a13 */
[----:B------:R-:W-:Y:S01]  /*70d0*/  LOP3.LUT R2, R12, 0x8c, RZ, 0xfc, !PT ;  /* 0x0000008c0c027812 */ /* 0x000fe200078efcff */
[----:B------:R-:W-:Y:S01]  /*70e0*/  @!P3 IMAD.IADD R3, R3, 0x1, -R10 ;  /* 0x000000010303b824 */ /* 0x000fe200078e0a0a */
[----:B------:R-:W-:Y:S01]  /*70f0*/  ISETP.GE.AND P3, PT, R5, RZ, PT ;  /* 0x000000ff0500720c */ /* 0x000fe20003f66270 */
[----:B------:R-:W-:Y:S01]  /*7100*/  IMAD R5, R10, R19, R15 ;  /* 0x000000130a057224 */ /* 0x000fe200078e020f */
[----:B------:R-:W-:Y:S01]  /*7110*/  IABS R15, R2 ;  /* 0x00000002000f7213 */ /* 0x000fe20000000000 */
[----:B------:R-:W-:-:S04]  /*7120*/  IMAD.HI.U32 R16, R14, R17, RZ ;  /* 0x000000110e107227 */ /* 0x000fc800078e00ff */
[----:B------:R-:W-:Y:S01]  /*7130*/  @!P1 IMAD.IADD R7, R7, 0x1, -R10 ;  /* 0x0000000107079824 */ /* 0x000fe200078e0a0a */
[----:B------:R-:W-:Y:S01]  /*7140*/  ISETP.GT.U32.AND P1, PT, R10, R5, PT ;  /* 0x000000050a00720c */ /* 0x000fe20003f24070 */
[----:B0-----:R-:W-:Y:S02]  /*7150*/  IMAD.MOV.U32 R18, RZ, RZ, R4 ;  /* 0x000000ffff127224 */ /* 0x001fe400078e0004 */
[----:B------:R-:W-:-:S04]  /*7160*/  IMAD.HI.U32 R4, R14, R13, RZ ;  /* 0x0000000d0e047227 */ /* 0x000fc800078e00ff */
[----:B------:R-:W-:Y:S02]  /*7170*/  @!P4 IMAD.IADD R9, R9, 0x1, -R10 ;  /* 0x000000010909c824 */ /* 0x000fe400078e0a0a */
[----:B------:R-:W-:Y:S02]  /*7180*/  IMAD.MOV R16, RZ, RZ, -R16 ;  /* 0x000000ffff107224 */ /* 0x000fe400078e0a10 */
[----:B------:R-:W-:Y:S01]  /*7190*/  IMAD.MOV R4, RZ, RZ, -R4 ;  /* 0x000000ffff047224 */ /* 0x000fe200078e0a04 */
[C---:B------:R-:W-:Y:S01]  /*71a0*/  ISETP.GT.U32.AND P4, PT, R10.reuse, R9, PT ;  /* 0x000000090a00720c */ /* 0x040fe20003f84070 */
[C---:B------:R-:W-:Y:S02]  /*71b0*/  IMAD R17, R10.reuse, R16, R17 ;  /* 0x000000100a117224 */ /* 0x040fe400078e0211 */
[----:B------:R-:W-:Y:S01]  /*71c0*/  @!P0 IMAD.MOV R18, RZ, RZ, -R18 ;  /* 0x000000ffff128224 */ /* 0x000fe200078e0a12 */
[----:B------:R-:W-:Y:S01]  /*71d0*/  ISETP.GT.U32.AND P0, PT, R10, R3, PT ;  /* 0x000000030a00720c */ /* 0x000fe20003f04070 */
[----:B------:R-:W-:Y:S01]  /*71e0*/  IMAD.MOV.U32 R16, RZ, RZ, R7 ;  /* 0x000000ffff107224 */ /* 0x000fe200078e0007 */
[----:B------:R-:W-:Y:S01]  /*71f0*/  LOP3.LUT R7, R12, 0x80, RZ, 0xfc, !PT ;  /* 0x000000800c077812 */ /* 0x000fe200078efcff */
[C---:B------:R-:W-:Y:S01]  /*7200*/  IMAD R13, R10.reuse, R4, R13 ;  /* 0x000000040a0d7224 */ /* 0x040fe200078e020d */
[----:B------:R0:W-:Y:S01]  /*7210*/  STL [R1+0xa8], R18 ;  /* 0x0000a81201007387 */ /* 0x0001e20000100800 */
[----:B------:R-:W-:Y:S01]  /*7220*/  @!P5 IMAD.MOV R16, RZ, RZ, -R16 ;  /* 0x000000ffff10d224 */ /* 0x000fe200078e0a10 */
[C---:B------:R-:W-:Y:S01]  /*7230*/  ISETP.GT.U32.AND P5, PT, R10.reuse, R17, PT ;  /* 0x000000110a00720c */ /* 0x040fe20003fa4070 */
[--C-:B------:R-:W-:Y:S01]  /*7240*/  @!P1 IMAD.IADD R5, R5, 0x1, -R10.reuse ;  /* 0x0000000105059824 */ /* 0x100fe200078e0a0a */
[----:B------:R-:W-:Y:S01]  /*7250*/  ISETP.GT.U32.AND P1, PT, R10, R13, PT ;  /* 0x0000000d0a00720c */ /* 0x000fe20003f24070 */
[----:B------:R-:W-:Y:S01]  /*7260*/  @!P4 IMAD.IADD R9, R9, 0x1, -R10 ;  /* 0x000000010909c824 */ /* 0x000fe200078e0a0a */
[----:B------:R-:W-:-:S03]  /*7270*/  ISETP.GE.AND P4, PT, R0, RZ, PT ;  /* 0x000000ff0000720c */ /* 0x000fc60003f86270 */
[----:B------:R-:W-:Y:S01]  /*7280*/  @!P0 IMAD.IADD R3, R3, 0x1, -R10 ;  /* 0x0000000103038824 */ /* 0x000fe200078e0a0a */
[----:B------:R-:W-:Y:S01]  /*7290*/  ISETP.GE.AND P0, PT, R11, RZ, PT ;  /* 0x000000ff0b00720c */ /* 0x000fe20003f06270 */
[----:B0-----:R-:W-:Y:S01]  /*72a0*/  IMAD.MOV.U32 R18, RZ, RZ, R6 ;  /* 0x000000ffff127224 */ /* 0x001fe200078e0006 */
[----:B------:R-:W-:Y:S01]  /*72b0*/  IABS R11, R7 ;  /* 0x00000007000b7213 */ /* 0x000fe20000000000 */
[----:B------:R-:W-:-:S04]  /*72c0*/  IMAD.HI.U32 R6, R14, R15, RZ ;  /* 0x0000000f0e067227 */ /* 0x000fc800078e00ff */
[----:B------:R-:W-:Y:S02]  /*72d0*/  IMAD.MOV R6, RZ, RZ, -R6 ;  /* 0x000000ffff067224 */ /* 0x000fe400078e0a06 */
[----:B------:R-:W-:Y:S01]  /*72e0*/  @!P6 IMAD.MOV R18, RZ, RZ, -R18 ;  /* 0x000000ffff12e224 */ /* 0x000fe200078e0a12 */
[----:B------:R-:W-:Y:S01]  /*72f0*/  ISETP.GE.AND P6, PT, R8, RZ, PT ;  /* 0x000000ff0800720c */ /* 0x000fe20003fc6270 */
[----:B------:R-:W-:Y:S01]  /*7300*/  IMAD R0, R10, R6, R15 ;  /* 0x000000060a007224 */ /* 0x000fe200078e020f */
[----:B------:R-:W-:Y:S01]  /*7310*/  LOP3.LUT R15, R12, 0x88, RZ, 0xfc, !PT ;  /* 0x000000880c0f7812 */ /* 0x000fe200078efcff */
[----:B------:R-:W-:Y:S01]  /*7320*/  IMAD.MOV.U32 R8, RZ, RZ, R3 ;  /* 0x000000ffff087224 */ /* 0x000fe200078e0003 */
[----:B------:R-:W-:Y:S01]  /*7330*/  STL [R1+0xa0], R18 ;  /* 0x0000a01201007387 */ /* 0x000fe20000100800 */
[--C-:B------:R-:W-:Y:S01]  /*7340*/  @!P5 IMAD.IADD R17, R17, 0x1, -R10.reuse ;  /* 0x000000011111d824 */ /* 0x100fe200078e0a0a */
[----:B------:R-:W-:Y:S01]  /*7350*/  IABS R3, R15 ;  /* 0x0000000f00037213 */ /* 0x000fe20000000000 */
[----:B------:R-:W-:Y:S01]  /*7360*/  @!P1 IMAD.IADD R13, R13, 0x1, -R10 ;  /* 0x000000010d0d9824 */ /* 0x000fe200078e0a0a */
[C---:B------:R-:W-:Y:S01]  /*7370*/  ISETP.GT.U32.AND P5, PT, R10.reuse, R5, PT ;  /* 0x000000050a00720c */ /* 0x040fe20003fa4070 */
[----:B------:R-:W-:Y:S01]  /*7380*/  @!P2 IMAD.MOV R8, RZ, RZ, -R8 ;  /* 0x000000ffff08a224 */ /* 0x000fe200078e0a08 */
[----:B------:R-:W-:Y:S01]  /*7390*/  ISETP.GT.U32.AND P2, PT, R10, R17, PT ;  /* 0x000000110a00720c */ /* 0x000fe20003f44070 */
[----:B------:R-:W-:Y:S01]  /*73a0*/  IMAD.HI.U32 R4, R14, R3, RZ ;  /* 0x000000030e047227 */ /* 0x000fe200078e00ff */
[----:B------:R-:W-:Y:S01]  /*73b0*/  ISETP.GT.U32.AND P1, PT, R10, R13, PT ;  /* 0x0000000d0a00720c */ /* 0x000fe20003f24070 */
[----:B------:R0:W-:Y:S02]  /*73c0*/  STL [R1+0x98], R16 ;  /* 0x0000981001007387 */ /* 0x0001e40000100800 */
[----:B------:R-:W-:-:S02]  /*73d0*/  IMAD.MOV R4, RZ, RZ, -R4 ;  /* 0x000000ffff047224 */ /* 0x000fc400078e0a04 */
[----:B------:R1:W-:Y:S01]  /*73e0*/  STL [R1+0x94], R8 ;  /* 0x0000940801007387 */ /* 0x0003e20000100800 */
[----:B------:R-:W-:Y:S02]  /*73f0*/  IMAD.MOV.U32 R21, RZ, RZ, R9 ;  /* 0x000000ffff157224 */ /* 0x000fe400078e0009 */
[C---:B------:R-:W-:Y:S02]  /*7400*/  IMAD R3, R10.reuse, R4, R3 ;  /* 0x000000040a037224 */ /* 0x040fe400078e0203 */
[--C-:B------:R-:W-:Y:S01]  /*7410*/  @!P5 IMAD.IADD R5, R5, 0x1, -R10.reuse ;  /* 0x000000010505d824 */ /* 0x100fe200078e0a0a */
[----:B------:R-:W-:Y:S01]  /*7420*/  ISETP.GT.U32.AND P5, PT, R10, R0, PT ;  /* 0x000000000a00720c */ /* 0x000fe20003fa4070 */
[--C-:B------:R-:W-:Y:S01]  /*7430*/  @!P2 IMAD.IADD R17, R17, 0x1, -R10.reuse ;  /* 0x000000011111a824 */ /* 0x100fe200078e0a0a */
[----:B0-----:R-:W-:Y:S01]  /*7440*/  LOP3.LUT R16, R12, 0x84, RZ, 0xfc, !PT ;  /* 0x000000840c107812 */ /* 0x001fe200078efcff */
[----:B------:R-:W-:Y:S01]  /*7450*/  @!P1 IMAD.IADD R13, R13, 0x1, -R10 ;  /* 0x000000010d0d9824 */ /* 0x000fe200078e0a0a */
[----:B------:R-:W-:Y:S01]  /*7460*/  ISETP.GT.U32.AND P1, PT, R10, R3, PT ;  /* 0x000000030a00720c */ /* 0x000fe20003f24070 */
[----:B------:R-:W-:Y:S01]  /*7470*/  IMAD.MOV.U32 R20, RZ, RZ, R5 ;  /* 0x000000ffff147224 */ /* 0x000fe200078e0005 */
[----:B------:R-:W-:Y:S01]  /*7480*/  IABS R18, R16 ;  /* 0x0000001000127213 */ /* 0x000fe20000000000 */
[----:B------:R-:W-:Y:S01]  /*7490*/  @!P3 IMAD.MOV R21, RZ, RZ, -R21 ;  /* 0x000000ffff15b224 */ /* 0x000fe200078e0a15 */
[----:B-1----:R-:W-:Y:S01]  /*74a0*/  LOP3.LUT R8, R12, 0x7c, RZ, 0xfc, !PT ;  /* 0x0000007c0c087812 */ /* 0x002fe200078efcff */
[----:B------:R-:W-:Y:S01]  /*74b0*/  @!P6 IMAD.MOV R20, RZ, RZ, -R20 ;  /* 0x000000ffff14e224 */ /* 0x000fe200078e0a14 */
[----:B------:R-:W-:Y:S01]  /*74c0*/  ISETP.GE.AND P2, PT, R2, RZ, PT ;  /* 0x000000ff0200720c */ /* 0x000fe20003f46270 */
[----:B------:R-:W-:Y:S01]  /*74d0*/  IMAD.HI.U32 R19, R14, R18, RZ ;  /* 0x000000120e137227 */ /* 0x000fe200078e00ff */
[----:B------:R-:W-:Y:S01]  /*74e0*/  IABS R6, R8 ;  /* 0x0000000800067213 */ /* 0x000fe20000000000 */
[----:B------:R0:W-:Y:S02]  /*74f0*/  STL [R1+0x48], R21 ;  /* 0x0000481501007387 */ /* 0x0001e40000100800 */
[----:B------:R-:W-:Y:S01]  /*7500*/  @!P5 IMAD.IADD R0, R0, 0x1, -R10 ;  /* 0x000000010000d824 */ /* 0x000fe200078e0a0a */
[----:B------:R-:W-:Y:S01]  /*7510*/  ISETP.GE.AND P5, PT, R15, RZ, PT ;  /* 0x000000ff0f00720c */ /* 0x000fe20003fa6270 */
[----:B------:R-:W-:Y:S01]  /*7520*/  IMAD.HI.U32 R2, R14, R11, RZ ;  /* 0x0000000b0e027227 */ /* 0x000fe200078e00ff */
[----:B------:R-:W-:Y:S03]  /*7530*/  STL [R1+0x40], R20 ;  /* 0x0000401401007387 */ /* 0x000fe60000100800 */
[----:B------:R-:W-:-:S02]  /*7540*/  IMAD.MOV R19, RZ, RZ, -R19 ;  /* 0x000000ffff137224 */ /* 0x000fc400078e0a13 */
[----:B------:R-:W-:Y:S01]  /*7550*/  @!P1 IMAD.IADD R3, R3, 0x1, -R10 ;  /* 0x0000000103039824 */ /* 0x000fe200078e0a0a */
[----:B------:R-:W-:Y:S01]  /*7560*/  ISETP.GT.U32.AND P1, PT, R10, R0, PT ;  /* 0x000000000a00720c */ /* 0x000fe20003f24070 */
[----:B------:R-:W-:Y:S01]  /*7570*/  IMAD.HI.U32 R4, R14, R6, RZ ;  /* 0x000000060e047227 */ /* 0x000fe200078e00ff */
[----:B0-----:R-:W-:Y:S02]  /*7580*/  LOP3.LUT R21, R12, 0x2c, RZ, 0xfc, !PT ;  /* 0x0000002c0c157812 */ /* 0x001fe400078efcff */
[C---:B------:R-:W-:Y:S01]  /*7590*/  ISETP.GT.U32.AND P6, PT, R10.reuse, R3, PT ;  /* 0x000000030a00720c */ /* 0x040fe20003fc4070 */
[----:B------:R-:W-:Y:S02]  /*75a0*/  IMAD.MOV R2, RZ, RZ, -R2 ;  /* 0x000000ffff027224 */ /* 0x000fe400078e0a02 */
[----:B------:R-:W-:Y:S01]  /*75b0*/  IMAD R15, R10, R19, R18 ;  /* 0x000000130a0f7224 */ /* 0x000fe200078e0212 */
[----:B------:R-:W-:Y:S01]  /*75c0*/  LOP3.LUT R19, R12, 0x38, RZ, 0xfc, !PT ;  /* 0x000000380c137812 */ /* 0x000fe200078efcff */
[----:B------:R-:W-:-:S02]  /*75d0*/  IMAD.MOV R4, RZ, RZ, -R4 ;  /* 0x000000ffff047224 */ /* 0x000fc400078e0a04 */
[----:B------:R-:W-:Y:S01]  /*75e0*/  IMAD R11, R10, R2, R11 ;  /* 0x000000020a0b7224 */ /* 0x000fe200078e020b */
[----:B------:R-:W-:Y:S01]  /*75f0*/  LOP3.LUT R2, R12, 0x78, RZ, 0xfc, !PT ;  /* 0x000000780c027812 */ /* 0x000fe200078efcff */
[C---:B------:R-:W-:Y:S01]  /*7600*/  IMAD R6, R10.reuse, R4, R6 ;  /* 0x000000040a067224 */ /* 0x040fe200078e0206 */
[----:B------:R-:W-:Y:S01]  /*7610*/  ISETP.GT.U32.AND P3, PT, R10, R15, PT ;  /* 0x0000000f0a00720c */ /* 0x000fe20003f64070 */
[----:B------:R-:W-:Y:S01]  /*7620*/  @!P0 IMAD.MOV R17, RZ, RZ, -R17 ;  /* 0x000000ffff118224 */ /* 0x000fe200078e0a11 */
[----:B------:R-:W-:Y:S01]  /*7630*/  IABS R9, R2 ;  /* 0x0000000200097213 */ /* 0x000fe20000000000 */
[--C-:B------:R-:W-:Y:S01]  /*7640*/  @!P1 IMAD.IADD R0, R0, 0x1, -R10.reuse ;  /* 0x0000000100009824 */ /* 0x100fe200078e0a0a */
[C---:B------:R-:W-:Y:S01]  /*7650*/  ISETP.GT.U32.AND P0, PT, R10.reuse, R11, PT ;  /* 0x0000000b0a00720c */ /* 0x040fe20003f04070 */
[----:B------:R-:W-:Y:S01]  /*7660*/  IMAD.MOV.U32 R18, RZ, RZ, R13 ;  /* 0x000000ffff127224 */ /* 0x000fe200078e000d */
[----:B------:R-:W-:Y:S01]  /*7670*/  ISETP.GT.U32.AND P1, PT, R10, R6, PT ;  /* 0x000000060a00720c */ /* 0x000fe20003f24070 */
[----:B------:R-:W-:Y:S01]  /*7680*/  IMAD.HI.U32 R13, R14, R9, RZ ;  /* 0x000000090e0d7227 */ /* 0x000fe200078e00ff */
[----:B------:R-:W-:Y:S01]  /*7690*/  LOP3.LUT R4, R12, 0x74, RZ, 0xfc, !PT ;  /* 0x000000740c047812 */ /* 0x000fe200078efcff */
[----:B------:R0:W-:Y:S02]  /*76a0*/  STL [R1+0x3c], R17 ;  /* 0x00003c1101007387 */ /* 0x0001e40000100800 */
[----:B------:R-:W-:Y:S01]  /*76b0*/  IMAD.MOV R13, RZ, RZ, -R13 ;  /* 0x000000ffff0d7224 */ /* 0x000fe200078e0a0d */
[----:B------:R-:W-:Y:S01]  /*76c0*/  IABS R5, R4 ;  /* 0x0000000400057213 */ /* 0x000fe20000000000 */
[--C-:B------:R-:W-:Y:S01]  /*76d0*/  @!P6 IMAD.IADD R3, R3, 0x1, -R10.reuse ;  /* 0x000000010303e824 */ /* 0x100fe200078e0a0a */
[----:B------:R-:W-:Y:S01]  /*76e0*/  ISETP.GE.AND P6, PT, R7, RZ, PT ;  /* 0x000000ff0700720c */ /* 0x000fe20003fc6270 */
[----:B------:R-:W-:Y:S01]  /*76f0*/  @!P3 IMAD.IADD R15, R15, 0x1, -R10 ;  /* 0x000000010f0fb824 */ /* 0x000fe200078e0a0a */
[----:B------:R-:W-:Y:S01]  /*7700*/  ISETP.GE.AND P3, PT, R8, RZ, PT ;  /* 0x000000ff0800720c */ /* 0x000fe20003f66270 */
[----:B------:R-:W-:-:S02]  /*7710*/  IMAD R9, R10, R13, R9 ;  /* 0x0000000d0a097224 */ /* 0x000fc400078e0209 */
[----:B------:R-:W-:Y:S01]  /*7720*/  @!P0 IMAD.IADD R11, R11, 0x1, -R10 ;  /* 0x000000010b0b8824 */ /* 0x000fe200078e0a0a */
[----:B------:R-:W-:Y:S01]  /*7730*/  ISETP.GT.U32.AND P0, PT, R10, R15, PT ;  /* 0x0000000f0a00720c */ /* 0x000fe20003f04070 */
[----:B------:R-:W-:Y:S01]  /*7740*/  IMAD.MOV.U32 R8, RZ, RZ, R3 ;  /* 0x000000ffff087224 */ /* 0x000fe200078e0003 */
[C---:B------:R-:W-:Y:S01]  /*7750*/  LOP3.LUT R3, R12.reuse, 0x6c, RZ, 0xfc, !PT ;  /* 0x0000006c0c037812 */ /* 0x040fe200078efcff */
[----:B0-----:R-:W-:Y:S01]  /*7760*/  IMAD.MOV.U32 R17, RZ, RZ, R0 ;  /* 0x000000ffff117224 */ /* 0x001fe200078e0000 */
[----:B------:R-:W-:Y:S01]  /*7770*/  LOP3.LUT R0, R12, 0x70, RZ, 0xfc, !PT ;  /* 0x000000700c007812 */ /* 0x000fe200078efcff */
[----:B------:R-:W-:Y:S01]  /*7780*/  @!P1 IMAD.IADD R6, R6, 0x1, -R10 ;  /* 0x0000000106069824 */ /* 0x000fe200078e0a0a */
[----:B------:R-:W-:Y:S01]  /*7790*/  ISETP.GT.U32.AND P1, PT, R10, R11, PT ;  /* 0x0000000b0a00720c */ /* 0x000fe20003f24070 */
[----:B------:R-:W-:-:S04]  /*77a0*/  IMAD.HI.U32 R7, R14, R5, RZ ;  /* 0x000000050e077227 */ /* 0x000fc800078e00ff */
[----:B------:R-:W-:Y:S01]  /*77b0*/  @!P5 IMAD.MOV R8, RZ, RZ, -R8 ;  /* 0x000000ffff08d224 */ /* 0x000fe200078e0a08 */
[C---:B------:R-:W-:Y:S01]  /*77c0*/  ISETP.GT.U32.AND P5, PT, R10.reuse, R9, PT ;  /* 0x000000090a00720c */ /* 0x040fe20003fa4070 */
[----:B------:R-:W-:Y:S01]  /*77d0*/  @!P2 IMAD.MOV R17, RZ, RZ, -R17 ;  /* 0x000000ffff11a224 */ /* 0x000fe200078e0a11 */
[----:B------:R-:W-:Y:S01]  /*77e0*/  ISETP.GT.U32.AND P2, PT, R10, R6, PT ;  /* 0x000000060a00720c */ /* 0x000fe20003f44070 */
[----:B------:R-:W-:Y:S01]  /*77f0*/  @!P4 IMAD.MOV R18, RZ, RZ, -R18 ;  /* 0x000000ffff12c224 */ /* 0x000fe200078e0a12 */
[----:B------:R-:W-:Y:S01]  /*7800*/  ISETP.GE.AND P4, PT, R16, RZ, PT ;  /* 0x000000ff1000720c */ /* 0x000fe20003f86270 */
[----:B------:R-:W-:Y:S02]  /*7810*/  IMAD.MOV R7, RZ, RZ, -R7 ;  /* 0x000000ffff077224 */ /* 0x000fe400078e0a07 */
[--C-:B------:R-:W-:Y:S01]  /*7820*/  @!P0 IMAD.IADD R15, R15, 0x1, -R10.reuse ;  /* 0x000000010f0f8824 */ /* 0x100fe200078e0a0a */
[----:B------:R-:W-:Y:S01]  /*7830*/  ISETP.GE.AND P0, PT, R2, RZ, PT ;  /* 0x000000ff0200720c */ /* 0x000fe20003f06270 */
[----:B------:R-:W-:Y:S01]  /*7840*/  IMAD R5, R10, R7, R5 ;  /* 0x000000070a057224 */ /* 0x000fe200078e0205 */
[----:B------:R-:W-:Y:S01]  /*7850*/  IABS R7, R0 ;  /* 0x0000000000077213 */ /* 0x000fe20000000000 */
[----:B------:R-:W-:Y:S01]  /*7860*/  IMAD.MOV.U32 R16, RZ, RZ, R15 ;  /* 0x000000ffff107224 */ /* 0x000fe200078e000f */
[----:B------:R-:W-:Y:S01]  /*7870*/  STL [R1+0x78], R18 ;  /* 0x0000781201007387 */ /* 0x000fe20000100800 */
[--C-:B------:R-:W-:Y:S01]  /*7880*/  @!P5 IMAD.IADD R9, R9, 0x1, -R10.reuse ;  /* 0x000000010909d824 */ /* 0x100fe200078e0a0a */
[----:B------:R-:W-:Y:S01]  /*7890*/  ISETP.GE.AND P5, PT, R0, RZ, PT ;  /* 0x000000ff0000720c */ /* 0x000fe20003fa6270 */
[----:B------:R-:W-:Y:S01]  /*78a0*/  IMAD.MOV.U32 R2, RZ, RZ, R7 ;  /* 0x000000ffff027224 */ /* 0x000fe200078e0007 */
[----:B------:R-:W-:Y:S01]  /*78b0*/  STL [R1+0x38], R17 ;  /* 0x0000381101007387 */ /* 0x000fe20000100800 */
[----:B------:R-:W-:Y:S01]  /*78c0*/  @!P2 IMAD.IADD R6, R6, 0x1, -R10 ;  /* 0x000000010606a824 */ /* 0x000fe200078e0a0a */
[----:B------:R-:W-:Y:S01]  /*78d0*/  ISETP.GE.AND P2, PT, R4, RZ, PT ;  /* 0x000000ff0400720c */ /* 0x000fe20003f46270 */
[----:B------:R-:W-:Y:S01]  /*78e0*/  IMAD.HI.U32 R13, R14, R2, RZ ;  /* 0x000000020e0d7227 */ /* 0x000fe200078e00ff */
[----:B------:R-:W-:Y:S01]  /*78f0*/  LOP3.LUT R4, R12, 0x68, RZ, 0xfc, !PT ;  /* 0x000000680c047812 */ /* 0x000fe200078efcff */
[----:B------:R0:W-:Y:S02]  /*7900*/  STL [R1+0x30], R8 ;  /* 0x0000300801007387 */ /* 0x0001e40000100800 */
[----:B------:R-:W-:Y:S01]  /*7910*/  @!P4 IMAD.MOV R16, RZ, RZ, -R16 ;  /* 0x000000ffff10c224 */ /* 0x000fe200078e0a10 */
[C---:B------:R-:W-:Y:S01]  /*7920*/  ISETP.GT.U32.AND P4, PT, R10.reuse, R9, PT ;  /* 0x000000090a00720c */ /* 0x040fe20003f84070 */
[----:B------:R-:W-:Y:S01]  /*7930*/  @!P1 IMAD.IADD R11, R11, 0x1, -R10 ;  /* 0x000000010b0b9824 */ /* 0x000fe200078e0a0a */
[C---:B------:R-:W-:Y:S01]  /*7940*/  ISETP.GT.U32.AND P1, PT, R10.reuse, R5, PT ;  /* 0x000000050a00720c */ /* 0x040fe20003f24070 */
[----:B------:R-:W-:Y:S01]  /*7950*/  IMAD.MOV R13, RZ, RZ, -R13 ;  /* 0x000000ffff0d7224 */ /* 0x000fe200078e0a0d */
[----:B------:R-:W-:Y:S01]  /*7960*/  IABS R0, R4 ;  /* 0x0000000400007213 */ /* 0x000fe20000000000 */
[----:B------:R-:W-:Y:S01]  /*7970*/  IMAD.MOV.U32 R15, RZ, RZ, R6 ;  /* 0x000000ffff0f7224 */ /* 0x000fe200078e0006 */
[----:B------:R-:W-:Y:S01]  /*7980*/  STL [R1+0x28], R16 ;  /* 0x0000281001007387 */ /* 0x000fe20000100800 */
[----:B------:R-:W-:Y:S01]  /*7990*/  IMAD R2, R10, R13, R2 ;  /* 0x0000000d0a027224 */ /* 0x000fe200078e0202 */
[----:B0-----:R-:W-:Y:S01]  /*79a0*/  IABS R8, R3 ;  /* 0x0000000300087213 */ /* 0x001fe20000000000 */
[----:B------:R-:W-:-:S04]  /*79b0*/  IMAD.HI.U32 R6, R14, R0, RZ ;  /* 0x000000000e067227 */ /* 0x000fc800078e00ff */
[----:B------:R-:W-:Y:S01]  /*79c0*/  @!P6 IMAD.MOV R11, RZ, RZ, -R11 ;  /* 0x000000ffff0be224 */ /* 0x000fe200078e0a0b */
[----:B------:R-:W-:Y:S01]  /*79d0*/  ISETP.GT.U32.AND P6, PT, R10, R2, PT ;  /* 0x000000020a00720c */ /* 0x000fe20003fc4070 */
[----:B------:R-:W-:Y:S01]  /*79e0*/  @!P3 IMAD.MOV R15, RZ, RZ, -R15 ;  /* 0x000000ffff0fb224 */ /* 0x000fe200078e0a0f */
[----:B------:R-:W-:Y:S01]  /*79f0*/  ISETP.GE.AND P3, PT, R3, RZ, PT ;  /* 0x000000ff0300720c */ /* 0x000fe20003f66270 */
[----:B------:R-:W-:Y:S01]  /*7a00*/  IMAD.MOV R3, RZ, RZ, -R6 ;  /* 0x000000ffff037224 */ /* 0x000fe200078e0a06 */
[----:B------:R0:W-:Y:S01]  /*7a10*/  STL [R1+0x60], R11 ;  /* 0x0000600b01007387 */ /* 0x0001e20000100800 */
[--C-:B------:R-:W-:Y:S01]  /*7a20*/  @!P4 IMAD.IADD R9, R9, 0x1, -R10.reuse ;  /* 0x000000010909c824 */ /* 0x100fe200078e0a0a */
[----:B------:R-:W-:Y:S01]  /*7a30*/  LOP3.LUT R6, R12, 0x5c, RZ, 0xfc, !PT ;  /* 0x0000005c0c067812 */ /* 0x000fe200078efcff */
[----:B------:R-:W-:Y:S01]  /*7a40*/  @!P1 IMAD.IADD R5, R5, 0x1, -R10 ;  /* 0x0000000105059824 */ /* 0x000fe200078e0a0a */
[----:B------:R-:W-:Y:S01]  /*7a50*/  STL [R1+0x64], R15 ;  /* 0x0000640f01007387 */ /* 0x000fe20000100800 */
[C---:B------:R-:W-:Y:S01]  /*7a60*/  IMAD R0, R10.reuse, R3, R0 ;  /* 0x000000030a007224 */ /* 0x040fe200078e0200 */
[----:B------:R-:W-:Y:S01]  /*7a70*/  IABS R3, R6 ;  /* 0x0000000600037213 */ /* 0x000fe20000000000 */
[----:B------:R-:W-:Y:S01]  /*7a80*/  IMAD.MOV.U32 R13, RZ, RZ, R9 ;  /* 0x000000ffff0d7224 */ /* 0x000fe200078e0009 */
[----:B------:R-:W-:Y:S01]  /*7a90*/  ISETP.GT.U32.AND P1, PT, R10, R5, PT ;  /* 0x000000050a00720c */ /* 0x000fe20003f24070 */
[----:B------:R-:W-:-:S02]  /*7aa0*/  IMAD.MOV.U32 R7, RZ, RZ, R8 ;  /* 0x000000ffff077224 */ /* 0x000fc400078e0008 */
[----:B------:R-:W-:Y:S01]  /*7ab0*/  @!P0 IMAD.MOV R13, RZ, RZ, -R13 ;  /* 0x000000ffff0d8224 */ /* 0x000fe200078e0a0d */
[----:B------:R-:W-:Y:S01]  /*7ac0*/  ISETP.GT.U32.AND P0, PT, R10, R0, PT ;  /* 0x000000000a00720c */ /* 0x000fe20003f04070 */
[----:B------:R-:W-:Y:S02]  /*7ad0*/  @!P6 IMAD.IADD R2, R2, 0x1, -R10 ;  /* 0x000000010202e824 */ /* 0x000fe400078e0a0a */
[----:B------:R-:W-:Y:S01]  /*7ae0*/  IMAD.HI.U32 R8, R14, R7, RZ ;  /* 0x000000070e087227 */ /* 0x000fe200078e00ff */
[----:B------:R1:W-:Y:S02]  /*7af0*/  STL [R1+0x58], R13 ;  /* 0x0000580d01007387 */ /* 0x0003e40000100800 */
[----:B------:R-:W-:Y:S01]  /*7b00*/  ISETP.GT.U32.AND P6, PT, R10, R2, PT ;  /* 0x000000020a00720c */ /* 0x000fe20003fc4070 */
[----:B------:R-:W-:Y:S02]  /*7b10*/  IMAD.MOV R8, RZ, RZ, -R8 ;  /* 0x000000ffff087224 */ /* 0x000fe400078e0a08 */
[--C-:B------:R-:W-:Y:S01]  /*7b20*/  @!P1 IMAD.IADD R5, R5, 0x1, -R10.reuse ;  /* 0x0000000105059824 */ /* 0x100fe200078e0a0a */
[----:B------:R-:W-:Y:S01]  /*7b30*/  ISETP.GE.AND P1, PT, R4, RZ, PT ;  /* 0x000000ff0400720c */ /* 0x000fe20003f26270 */
[----:B------:R-:W-:Y:S01]  /*7b40*/  IMAD R7, R10, R8, R7 ;  /* 0x000000080a077224 */ /* 0x000fe200078e0207 */
[----:B------:R-:W-:Y:S01]  /*7b50*/  LOP3.LUT R4, R12, 0x64, RZ, 0xfc, !PT ;  /* 0x000000640c047812 */ /* 0x000fe200078efcff */
[----:B------:R-:W-:Y:S01]  /*7b60*/  @!P0 IMAD.IADD R0, R0, 0x1, -R10 ;  /* 0x0000000100008824 */ /* 0x000fe200078e0a0a */
[----:B------:R-:W-:Y:S01]  /*7b70*/  LOP3.LUT R8, R12, 0x60, RZ, 0xfc, !PT ;  /* 0x000000600c087812 */ /* 0x000fe200078efcff */
[----:B0-----:R-:W-:Y:S01]  /*7b80*/  IMAD.MOV.U32 R11, RZ, RZ, R5 ;  /* 0x000000ffff0b7224 */ /* 0x001fe200078e0005 */
[----:B------:R-:W-:-:S02]  /*7b90*/  IABS R16, R4 ;  /* 0x0000000400107213 */ /* 0x000fc40000000000 */
[----:B------:R-:W-:Y:S01]  /*7ba0*/  ISETP.GT.U32.AND P0, PT, R10, R0, PT ;  /* 0x000000000a00720c */ /* 0x000fe20003f04070 */
[----:B------:R-:W-:Y:S01]  /*7bb0*/  @!P6 IMAD.IADD R2, R2, 0x1, -R10 ;  /* 0x000000010202e824 */ /* 0x000fe200078e0a0a */
[----:B------:R-:W-:Y:S01]  /*7bc0*/  ISETP.GT.U32.AND P4, PT, R10, R7, PT ;  /* 0x000000070a00720c */ /* 0x000fe20003f84070 */
[----:B------:R-:W-:Y:S01]  /*7bd0*/  IMAD.HI.U32 R9, R14, R16, RZ ;  /* 0x000000100e097227 */ /* 0x000fe200078e00ff */
[----:B------:R-:W-:Y:S02]  /*7be0*/  IABS R18, R8 ;  /* 0x0000000800127213 */ /* 0x000fe40000000000 */
[----:B------:R-:W-:Y:S01]  /*7bf0*/  ISETP.GE.AND P6, PT, R8, RZ, PT ;  /* 0x000000ff0800720c */ /* 0x000fe20003fc6270 */
[----:B-1----:R-:W-:Y:S01]  /*7c00*/  IMAD.MOV.U32 R13, RZ, RZ, R2 ;  /* 0x000000ffff0d7224 */ /* 0x002fe200078e0002 */
[----:B------:R-:W-:Y:S01]  /*7c10*/  LOP3.LUT R2, R12, 0x4c, RZ, 0xfc, !PT ;  /* 0x0000004c0c027812 */ /* 0x000fe200078efcff */
[----:B------:R-:W-:-:S04]  /*7c20*/  IMAD.HI.U32 R5, R14, R18, RZ ;  /* 0x000000120e057227 */ /* 0x000fc800078e00ff */
[----:B------:R-:W-:Y:S01]  /*7c30*/  IMAD.MOV R8, RZ, RZ, -R9 ;  /* 0x000000ffff087224 */ /* 0x000fe200078e0a09 */
[----:B------:R-:W-:Y:S01]  /*7c40*/  IABS R9, R2 ;  /* 0x0000000200097213 */ /* 0x000fe20000000000 */
[----:B------:R-:W-:Y:S01]  /*7c50*/  @!P2 IMAD.MOV R11, RZ, RZ, -R11 ;  /* 0x000000ffff0ba224 */ /* 0x000fe200078e0a0b */
[----:B------:R-:W-:Y:S01]  /*7c60*/  ISETP.GE.AND P2, PT, R4, RZ, PT ;  /* 0x000000ff0400720c */ /* 0x000fe20003f46270 */
[----:B------:R-:W-:Y:S02]  /*7c70*/  @!P5 IMAD.MOV R13, RZ, RZ, -R13 ;  /* 0x000000ffff0dd224 */ /* 0x000fe400078e0a0d */
[----:B------:R-:W-:Y:S01]  /*7c80*/  IMAD.MOV R5, RZ, RZ, -R5 ;  /* 0x000000ffff057224 */ /* 0x000fe200078e0a05 */
[----:B------:R-:W-:Y:S01]  /*7c90*/  STL [R1+0x5c], R11 ;  /* 0x00005c0b01007387 */ /* 0x000fe20000100800 */
[----:B------:R-:W-:Y:S01]  /*7ca0*/  IMAD R16, R10, R8, R16 ;  /* 0x000000080a107224 */ /* 0x000fe200078e0210 */
[----:B------:R-:W-:Y:S01]  /*7cb0*/  LOP3.LUT R8, R12, 0x48, RZ, 0xfc, !PT ;  /* 0x000000480c087812 */ /* 0x000fe200078efcff */
[--C-:B------:R-:W-:Y:S01]  /*7cc0*/  @!P0 IMAD.IADD R0, R0, 0x1, -R10.reuse ;  /* 0x0000000100008824 */ /* 0x100fe200078e0a0a */
[----:B------:R0:W-:Y:S01]  /*7cd0*/  STL [R1+0x24], R13 ;  /* 0x0000240d01007387 */ /* 0x0001e20000100800 */
[----:B------:R-:W-:Y:S01]  /*7ce0*/  @!P4 IMAD.IADD R7, R7, 0x1, -R10 ;  /* 0x000000010707c824 */ /* 0x000fe200078e0a0a */
[C---:B------:R-:W-:Y:S01]  /*7cf0*/  ISETP.GT.U32.AND P5, PT, R10.reuse, R16, PT ;  /* 0x000000100a00720c */ /* 0x040fe20003fa4070 */
[----:B------:R-:W-:Y:S01]  /*7d00*/  IMAD R18, R10, R5, R18 ;  /* 0x000000050a127224 */ /* 0x000fe200078e0212 */
[----:B------:R-:W-:Y:S01]  /*7d10*/  LOP3.LUT R5, R12, 0x50, RZ, 0xfc, !PT ;  /* 0x000000500c057812 */ /* 0x000fe200078efcff */
[----:B------:R-:W-:Y:S01]  /*7d20*/  IMAD.HI.U32 R4, R14, R3, RZ ;  /* 0x000000030e047227 */ /* 0x000fe200078e00ff */
[----:B------:R-:W-:-:S03]  /*7d30*/  ISETP.GT.U32.AND P4, PT, R10, R7, PT ;  /* 0x000000070a00720c */ /* 0x000fc60003f84070 */
[----:B------:R-:W-:Y:S02]  /*7d40*/  IMAD.MOV R4, RZ, RZ, -R4 ;  /* 0x000000ffff047224 */ /* 0x000fe400078e0a04 */
[----:B0-----:R-:W-:Y:S02]  /*7d50*/  IMAD.MOV.U32 R13, RZ, RZ, R0 ;  /* 0x000000ffff0d7224 */ /* 0x001fe400078e0000 */
[----:B------:R-:W-:Y:S01]  /*7d60*/  IMAD R3, R10, R4, R3 ;  /* 0x000000040a037224 */ /* 0x000fe200078e0203 */
[----:B------:R-:W-:Y:S01]  /*7d70*/  LOP3.LUT R4, R12, 0x58, RZ, 0xfc, !PT ;  /* 0x000000580c047812 */ /* 0x000fe200078efcff */
[----:B------:R-:W-:Y:S01]  /*7d80*/  @!P1 IMAD.MOV R13, RZ, RZ, -R13 ;  /* 0x000000ffff0d9224 */ /* 0x000fe200078e0a0d */
[----:B------:R-:W-:Y:S01]  /*7d90*/  ISETP.GT.U32.AND P1, PT, R10, R18, PT ;  /* 0x000000120a00720c */ /* 0x000fe20003f24070 */
[--C-:B------:R-:W-:Y:S02]  /*7da0*/  @!P5 IMAD.IADD R16, R16, 0x1, -R10.reuse ;  /* 0x000000011010d824 */ /* 0x100fe400078e0a0a */
[----:B------:R-:W-:Y:S01]  /*7db0*/  @!P4 IMAD.IADD R7, R7, 0x1, -R10 ;  /* 0x000000010707c824 */ /* 0x000fe200078e0a0a */
[----:B------:R-:W-:-:S02]  /*7dc0*/  ISETP.GE.AND P4, PT, R6, RZ, PT ;  /* 0x000000ff0600720c */ /* 0x000fc40003f86270 */
[----:B------:R-:W-:Y:S01]  /*7dd0*/  LOP3.LUT R6, R12, 0x54, RZ, 0xfc, !PT ;  /* 0x000000540c067812 */ /* 0x000fe200078efcff */
[----:B------:R-:W-:Y:S01]  /*7de0*/  IMAD.MOV.U32 R11, RZ, RZ, R7 ;  /* 0x000000ffff0b7224 */ /* 0x000fe200078e0007 */
[----:B------:R-:W-:Y:S02]  /*7df0*/  ISETP.GT.U32.AND P5, PT, R10, R16, PT ;  /* 0x000000100a00720c */ /* 0x000fe40003fa4070 */
[----:B------:R-:W-:Y:S01]  /*7e00*/  ISETP.GE.AND P0, PT, R6, RZ, PT ;  /* 0x000000ff0600720c */ /* 0x000fe20003f06270 */
[----:B------:R-:W-:Y:S01]  /*7e10*/  @!P3 IMAD.MOV R11, RZ, RZ, -R11 ;  /* 0x000000ffff0bb224 */ /* 0x000fe200078e0a0b */
[----:B------:R-:W-:Y:S01]  /*7e20*/  IABS R6, R6 ;  /* 0x0000000600067213 */ /* 0x000fe20000000000 */
[----:B------:R-:W-:Y:S01]  /*7e30*/  @!P1 IMAD.IADD R18, R18, 0x1, -R10 ;  /* 0x0000000112129824 */ /* 0x000fe200078e0a0a */
[----:B------:R-:W-:Y:S02]  /*7e40*/  IABS R7, R5 ;  /* 0x0000000500077213 */ /* 0x000fe40000000000 */
[----:B------:R-:W-:Y:S01]  /*7e50*/  ISETP.GE.AND P3, PT, R4, RZ, PT ;  /* 0x000000ff0400720c */ /* 0x000fe20003f66270 */
[----:B------:R-:W-:Y:S01]  /*7e60*/  IMAD.HI.U32 R17, R14, R6, RZ ;  /* 0x000000060e117227 */ /* 0x000fe200078e00ff */
[----:B------:R-:W-:Y:S01]  /*7e70*/  ISETP.GT.U32.AND P1, PT, R10, R18, PT ;  /* 0x000000120a00720c */ /* 0x000fe20003f24070 */
[----:B------:R0:W-:Y:S01]  /*7e80*/  STL [R1+0x1c], R11 ;  /* 0x00001c0b01007387 */ /* 0x0001e20000100800 */
[----:B------:R-:W-:Y:S01]  /*7e90*/  IABS R4, R4 ;  /* 0x0000000400047213 */ /* 0x000fe20000000000 */
[----:B------:R-:W-:-:S02]  /*7ea0*/  IMAD.HI.U32 R15, R14, R7, RZ ;  /* 0x000000070e0f7227 */ /* 0x000fc400078e00ff */
[----:B------:R1:W-:Y:S02]  /*7eb0*/  STL [R1+0x18], R13 ;  /* 0x0000180d01007387 */ /* 0x0003e40000100800 */
[----:B------:R-:W-:Y:S02]  /*7ec0*/  IMAD.MOV R17, RZ, RZ, -R17 ;  /* 0x000000ffff117224 */ /* 0x000fe400078e0a11 */
[----:B------:R-:W-:Y:S01]  /*7ed0*/  @!P5 IMAD.IADD R16, R16, 0x1, -R10 ;  /* 0x000000011010d824 */ /* 0x000fe200078e0a0a */
[C---:B------:R-:W-:Y:S01]  /*7ee0*/  ISETP.GT.U32.AND P5, PT, R10.reuse, R3, PT ;  /* 0x000000030a00720c */ /* 0x040fe20003fa4070 */
[----:B------:R-:W-:Y:S01]  /*7ef0*/  IMAD.MOV R15, RZ, RZ, -R15 ;  /* 0x000000ffff0f7224 */ /* 0x000fe200078e0a0f */
[----:B0-----:R-:W-:Y:S01]  /*7f00*/  IABS R11, R8 ;  /* 0x00000008000b7213 */ /* 0x001fe20000000000 */
[----:B------:R-:W-:Y:S02]  /*7f10*/  IMAD R6, R10, R17, R6 ;  /* 0x000000110a067224 */ /* 0x000fe400078e0206 */
[----:B------:R-:W-:-:S02]  /*7f20*/  @!P1 IMAD.IADD R18, R18, 0x1, -R10 ;  /* 0x0000000112129824 */ /* 0x000fc400078e0a0a */
[----:B------:R-:W-:Y:S01]  /*7f30*/  IMAD.MOV.U32 R20, RZ, RZ, R16 ;  /* 0x000000ffff147224 */ /* 0x000fe200078e0010 */
[----:B------:R-:W-:Y:S01]  /*7f40*/  IABS R16, R29 ;  /* 0x0000001d00107213 */ /* 0x000fe20000000000 */
[C---:B------:R-:W-:Y:S01]  /*7f50*/  IMAD R7, R10.reuse, R15, R7 ;  /* 0x0000000f0a077224 */ /* 0x040fe200078e0207 */
[----:B------:R-:W-:Y:S01]  /*7f60*/  IABS R15, R25 ;  /* 0x00000019000f7213 */ /* 0x000fe20000000000 */
[----:B------:R-:W-:Y:S02]  /*7f70*/  IMAD.MOV.U32 R28, RZ, RZ, R18 ;  /* 0x000000ffff1c7224 */ /* 0x000fe400078e0012 */
[----:B------:R-:W-:Y:S01]  /*7f80*/  @!P2 IMAD.MOV R20, RZ, RZ, -R20 ;  /* 0x000000ffff14a224 */ /* 0x000fe200078e0a14 */
[C---:B------:R-:W-:Y:S01]  /*7f90*/  ISETP.GT.U32.AND P2, PT, R10.reuse, R6, PT ;  /* 0x000000060a00720c */ /* 0x040fe20003f44070 */
[----:B------:R-:W-:Y:S01]  /*7fa0*/  @!P6 IMAD.MOV R28, RZ, RZ, -R28 ;  /* 0x000000ffff1ce224 */ /* 0x000fe200078e0a1c */
[----:B------:R-:W-:Y:S01]  /*7fb0*/  ISETP.GT.U32.AND P6, PT, R10, R7, PT ;  /* 0x000000070a00720c */ /* 0x000fe20003fc4070 */
[----:B------:R-:W-:Y:S01]  /*7fc0*/  IMAD.HI.U32 R0, R14, R4, RZ ;  /* 0x000000040e007227 */ /* 0x000fe200078e00ff */
[----:B------:R0:W-:Y:S03]  /*7fd0*/  STL [R1+0x14], R20 ;  /* 0x0000141401007387 */ /* 0x0001e60000100800 */
[----:B------:R-:W-:Y:S01]  /*7fe0*/  @!P5 IMAD.IADD R3, R3, 0x1, -R10 ;  /* 0x000000010303d824 */ /* 0x000fe200078e0a0a */
[----:B------:R2:W-:Y:S01]  /*7ff0*/  STL [R1+0x1fbc], R28 ;  /* 0x001fbc1c01007387 */ /* 0x0005e20000100800 */
[----:B------:R-:W-:-:S02]  /*8000*/  IMAD.MOV R0, RZ, RZ, -R0 ;  /* 0x000000ffff007224 */ /* 0x000fc400078e0a00 */
[----:B-1----:R-:W-:Y:S01]  /*8010*/  IMAD.HI.U32 R13, R14, R11, RZ ;  /* 0x0000000b0e0d7227 */ /* 0x002fe200078e00ff */
[----:B------:R-:W-:Y:S02]  /*8020*/  ISETP.GT.U32.AND P5, PT, R10, R3, PT ;  /* 0x000000030a00720c */ /* 0x000fe40003fa4070 */
[----:B0-----:R-:W-:Y:S01]  /*8030*/  LOP3.LUT R20, R12, 0x30, RZ, 0xfc, !PT ;  /* 0x000000300c147812 */ /* 0x001fe200078efcff */
[----:B------:R-:W-:Y:S02]  /*8040*/  @!P2 IMAD.IADD R6, R6, 0x1, -R10 ;  /* 0x000000010606a824 */ /* 0x000fe400078e0a0a */
[----:B------:R-:W-:Y:S01]  /*8050*/  IMAD R4, R10, R0, R4 ;  /* 0x000000000a047224 */ /* 0x000fe200078e0204 */
[----:B--2---:R-:W-:Y:S01]  /*8060*/  LOP3.LUT R28, R12, 0x1c, RZ, 0xfc, !PT ;  /* 0x0000001c0c1c7812 */ /* 0x004fe200078efcff */
[----:B------:R-:W-:-:S03]  /*8070*/  IMAD.HI.U32 R0, R14, R9, RZ ;  /* 0x000000090e007227 */ /* 0x000fc600078e00ff */
[C---:B------:R-:W-:Y:S01]  /*8080*/  ISETP.GT.U32.AND P1, PT, R10.reuse, R4, PT ;  /* 0x000000040a00720c */ /* 0x040fe20003f24070 */
[----:B------:R-:W-:Y:S01]  /*8090*/  @!P6 IMAD.IADD R7, R7, 0x1, -R10 ;  /* 0x000000010707e824 */ /* 0x000fe200078e0a0a */
[----:B------:R-:W-:Y:S01]  /*80a0*/  ISETP.GT.U32.AND P6, PT, R10, R6, PT ;  /* 0x000000060a00720c */ /* 0x000fe20003fc4070 */
[----:B------:R-:W-:Y:S02]  /*80b0*/  IMAD.MOV R0, RZ, RZ, -R0 ;  /* 0x000000ffff007224 */ /* 0x000fe400078e0a00 */
[----:B------:R-:W-:-:S04]  /*80c0*/  IMAD.HI.U32 R18, R14, R15, RZ ;  /* 0x0000000f0e127227 */ /* 0x000fc800078e00ff */
[----:B------:R-:W-:Y:S02]  /*80d0*/  IMAD.MOV R13, RZ, RZ, -R13 ;  /* 0x000000ffff0d7224 */ /* 0x000fe400078e0a0d */
[----:B------:R-:W-:Y:S01]  /*80e0*/  IMAD R9, R10, R0, R9 ;  /* 0x000000000a097224 */ /* 0x000fe200078e0209 */
[----:B------:R-:W-:Y:S01]  /*80f0*/  LOP3.LUT R0, R12, 0x44, RZ, 0xfc, !PT ;  /* 0x000000440c007812 */ /* 0x000fe200078efcff */
[----:B------:R-:W-:Y:S02]  /*8100*/  IMAD.MOV R18, RZ, RZ, -R18 ;  /* 0x000000ffff127224 */ /* 0x000fe400078e0a12 */
[C---:B------:R-:W-:Y:S01]  /*8110*/  IMAD R11, R10.reuse, R13, R11 ;  /* 0x0000000d0a0b7224 */ /* 0x040fe200078e020b */
[----:B------:R-:W-:Y:S01]  /*8120*/  IABS R13, R0 ;  /* 0x00000000000d7213 */ /* 0x000fe20000000000 */
[----:B------:R-:W-:Y:S01]  /*8130*/  @!P5 IMAD.IADD R3, R3, 0x1, -R10 ;  /* 0x000000010303d824 */ /* 0x000fe200078e0a0a */
[C---:B------:R-:W-:Y:S01]  /*8140*/  ISETP.GT.U32.AND P5, PT, R10.reuse, R9, PT ;  /* 0x000000090a00720c */ /* 0x040fe20003fa4070 */
[----:B------:R-:W-:-:S02]  /*8150*/  IMAD R15, R10, R18, R15 ;  /* 0x000000120a0f7224 */ /* 0x000fc400078e020f */
[----:B------:R-:W-:Y:S02]  /*8160*/  @!P6 IMAD.IADD R6, R6, 0x1, -R10 ;  /* 0x000000010606e824 */ /* 0x000fe400078e0a0a */
[----:B------:R-:W-:Y:S01]  /*8170*/  IMAD.HI.U32 R17, R14, R13, RZ ;  /* 0x0000000d0e117227 */ /* 0x000fe200078e00ff */
[----:B------:R-:W-:-:S03]  /*8180*/  ISETP.GT.U32.AND P6, PT, R10, R15, PT ;  /* 0x0000000f0a00720c */ /* 0x000fc60003fc4070 */
[----:B------:R-:W-:-:S04]  /*8190*/  IMAD.HI.U32 R18, R14, R16, RZ ;  /* 0x000000100e127227 */ /* 0x000fc800078e00ff */
[----:B------:R-:W-:Y:S02]  /*81a0*/  IMAD.MOV R17, RZ, RZ, -R17 ;  /* 0x000000ffff117224 */ /* 0x000fe400078e0a11 */
[----:B------:R-:W-:Y:S02]  /*81b0*/  IMAD.MOV R18, RZ, RZ, -R18 ;  /* 0x000000ffff127224 */ /* 0x000fe400078e0a12 */
[C---:B------:R-:W-:Y:S01]  /*81c0*/  IMAD R13, R10.reuse, R17, R13 ;  /* 0x000000110a0d7224 */ /* 0x040fe200078e020d */
[----:B------:R-:W-:Y:S01]  /*81d0*/  IABS R17, R19 ;  /* 0x0000001300117213 */ /* 0x000fe20000000000 */
[----:B------:R-:W-:Y:S01]  /*81e0*/  @!P5 IMAD.IADD R9, R9, 0x1, -R10 ;  /* 0x000000010909d824 */ /* 0x000fe200078e0a0a */
        /* <DEDUP_REMOVED lines=8> */
[----:B------:R-:W-:Y:S01]  /*8270*/  ISETP.GT.U32.AND P1, PT, R10, R11, PT ;  /* 0x0000000b0a00720c */ /* 0x000fe20003f24070 */
[----:B------:R-:W-:Y:S01]  /*8280*/  IMAD.HI.U32 R19, R14, R17, RZ ;  /* 0x000000110e137227 */ /* 0x000fe200078e00ff */
[----:B------:R-:W-:Y:S02]  /*8290*/  STL [R1+0x1fc0], R3 ;  /* 0x001fc00301007387 */ /* 0x000fe40000100800 */
[C---:B------:R-:W-:Y:S01]  /*82a0*/  ISETP.GT.U32.AND P2, PT, R10.reuse, R4, PT ;  /* 0x000000040a00720c */ /* 0x040fe20003f44070 */
[----:B------:R-:W-:Y:S01]  /*82b0*/  IMAD.MOV R19, RZ, RZ, -R19 ;  /* 0x000000ffff137224 */ /* 0x000fe200078e0a13 */
[----:B------:R0:W-:Y:S01]  /*82c0*/  STL [R1+0x88], R20 ;  /* 0x0000881401007387 */ /* 0x0001e20000100800 */
[--C-:B------:R-:W-:Y:S01]  /*82d0*/  @!P5 IMAD.IADD R7, R7, 0x1, -R10.reuse ;  /* 0x000000010707d824 */ /* 0x100fe200078e0a0a */
[----:B------:R-:W-:Y:S01]  /*82e0*/  ISETP.GE.AND P5, PT, R5, RZ, PT ;  /* 0x000000ff0500720c */ /* 0x000fe20003fa6270 */
[----:B------:R-:W-:Y:S01]  /*82f0*/  IMAD R17, R10, R19, R17 ;  /* 0x000000130a117224 */ /* 0x000fe200078e0211 */
[----:B------:R-:W-:Y:S01]  /*8300*/  IABS R19, R23 ;  /* 0x0000001700137213 */ /* 0x000fe20000000000 */
[--C-:B------:R-:W-:Y:S01]  /*8310*/  @!P4 IMAD.IADD R9, R9, 0x1, -R10.reuse ;  /* 0x000000010909c824 */ /* 0x100fe200078e0a0a */
[----:B------:R-:W-:Y:S01]  /*8320*/  ISETP.GE.AND P4, PT, R2, RZ, PT ;  /* 0x000000ff0200720c */ /* 0x000fe20003f86270 */
[----:B------:R-:W-:Y:S01]  /*8330*/  @!P6 IMAD.IADD R16, R16, 0x1, -R10 ;  /* 0x000000011010e824 */ /* 0x000fe200078e0a0a */
[----:B------:R-:W-:Y:S01]  /*8340*/  ISETP.GT.U32.AND P6, PT, R10, R17, PT ;  /* 0x000000110a00720c */ /* 0x000fe20003fc4070 */
[----:B------:R-:W-:Y:S01]  /*8350*/  IMAD.HI.U32 R2, R14, R18, RZ ;  /* 0x000000120e027227 */ /* 0x000fe200078e00ff */
[----:B------:R1:W-:Y:S01]  /*8360*/  STL [R1+0x84], R21 ;  /* 0x0000841501007387 */ /* 0x0003e20000100800 */
[----:B0-----:R-:W-:-:S02]  /*8370*/  IABS R20, R20 ;  /* 0x0000001400147213 */ /* 0x001fc40000000000 */
[----:B------:R-:W-:Y:S01]  /*8380*/  @!P2 IMAD.IADD R4, R4, 0x1, -R10 ;  /* 0x000000010404a824 */ /* 0x000fe200078e0a0a */
[----:B------:R-:W-:Y:S01]  /*8390*/  ISETP.GT.U32.AND P2, PT, R10, R13, PT ;  /* 0x0000000d0a00720c */ /* 0x000fe20003f44070 */
[----:B------:R-:W-:Y:S01]  /*83a0*/  IMAD.MOV R2, RZ, RZ, -R2 ;  /* 0x000000ffff027224 */ /* 0x000fe200078e0a02 */
[----:B------:R0:W-:Y:S01]  /*83b0*/  STL [R1+0x80], R23 ;  /* 0x0000801701007387 */ /* 0x0001e20000100800 */
[----:B------:R-:W-:Y:S01]  /*83c0*/  @!P1 IMAD.IADD R11, R11, 0x1, -R10 ;  /* 0x000000010b0b9824 */ /* 0x000fe200078e0a0a */
[----:B------:R-:W-:Y:S01]  /*83d0*/  LOP3.LUT R3, R12, 0x38, RZ, 0xfc, !PT ;  /* 0x000000380c037812 */ /* 0x000fe200078efcff */
[C---:B------:R-:W-:Y:S01]  /*83e0*/  IMAD R18, R10.reuse, R2, R18 ;  /* 0x000000020a127224 */ /* 0x040fe200078e0212 */
[----:B-1----:R-:W-:Y:S01]  /*83f0*/  IABS R21, R21 ;  /* 0x0000001500157213 */ /* 0x002fe20000000000 */
[--C-:B------:R-:W-:Y:S01]  /*8400*/  @!P6 IMAD.IADD R17, R17, 0x1, -R10.reuse ;  /* 0x000000011111e824 */ /* 0x100fe200078e0a0a */
[C---:B------:R-:W-:Y:S01]  /*8410*/  ISETP.GT.U32.AND P1, PT, R10.reuse, R11, PT ;  /* 0x0000000b0a00720c */ /* 0x040fe20003f24070 */
[----:B------:R-:W-:Y:S01]  /*8420*/  @!P5 IMAD.MOV R7, RZ, RZ, -R7 ;  /* 0x000000ffff07d224 */ /* 0x000fe200078e0a07 */
[C---:B------:R-:W-:Y:S01]  /*8430*/  ISETP.GT.U32.AND P6, PT, R10.reuse, R18, PT ;  /* 0x000000120a00720c */ /* 0x040fe20003fc4070 */
[----:B------:R-:W-:Y:S01]  /*8440*/  @!P4 IMAD.MOV R9, RZ, RZ, -R9 ;  /* 0x000000ffff09c224 */ /* 0x000fe200078e0a09 */
[----:B------:R-:W-:Y:S01]  /*8450*/  ISETP.GT.U32.AND P5, PT, R10, R16, PT ;  /* 0x000000100a00720c */ /* 0x000fe20003fa4070 */
[--C-:B------:R-:W-:Y:S01]  /*8460*/  @!P2 IMAD.IADD R13, R13, 0x1, -R10.reuse ;  /* 0x000000010d0da824 */ /* 0x100fe200078e0a0a */
[----:B------:R-:W-:Y:S01]  /*8470*/  ISETP.GE.AND P2, PT, R0, RZ, PT ;  /* 0x000000ff0000720c */ /* 0x000fe20003f46270 */
[----:B------:R-:W-:Y:S01]  /*8480*/  IMAD.HI.U32 R5, R14, R19, RZ ;  /* 0x000000130e057227 */ /* 0x000fe200078e00ff */
[----:B------:R-:W-:Y:S01]  /*8490*/  IABS R0, R22 ;  /* 0x0000001600007213 */ /* 0x000fe20000000000 */
[----:B------:R1:W-:Y:S01]  /*84a0*/  STL [R1+0x7c], R22 ;  /* 0x00007c1601007387 */ /* 0x0003e20000100800 */
[----:B------:R-:W-:Y:S01]  /*84b0*/  ISETP.GT.U32.AND P4, PT, R10, R17, PT ;  /* 0x000000110a00720c */ /* 0x000fe20003f84070 */
[----:B------:R-:W-:Y:S01]  /*84c0*/  IMAD.MOV R5, RZ, RZ, -R5 ;  /* 0x000000ffff057224 */ /* 0x000fe200078e0a05 */
[----:B0-----:R-:W-:Y:S01]  /*84d0*/  LOP3.LUT R23, R12, 0x18, RZ, 0xfc, !PT ;  /* 0x000000180c177812 */ /* 0x001fe200078efcff */
[----:B------:R-:W-:Y:S01]  /*84e0*/  IMAD.HI.U32 R2, R14, R0, RZ ;  /* 0x000000000e027227 */ /* 0x000fe200078e00ff */
[----:B------:R-:W-:Y:S03]  /*84f0*/  STL [R1+0x2050], R27 ;  /* 0x0020501b01007387 */ /* 0x000fe60000100800 */
[----:B------:R-:W-:Y:S01]  /*8500*/  @!P6 IMAD.IADD R18, R18, 0x1, -R10 ;  /* 0x000000011212e824 */ /* 0x000fe200078e0a0a */
[----:B------:R-:W-:Y:S01]  /*8510*/  STL [R1+0x2054], R28 ;  /* 0x0020541c01007387 */ /* 0x000fe20000100800 */
[----:B------:R-:W-:-:S02]  /*8520*/  IMAD.MOV R2, RZ, RZ, -R2 ;  /* 0x000000ffff027224 */ /* 0x000fc400078e0a02 */
[----:B------:R-:W-:Y:S01]  /*8530*/  @!P1 IMAD.IADD R11, R11, 0x1, -R10 ;  /* 0x000000010b0b9824 */ /* 0x000fe200078e0a0a */
[----:B------:R-:W-:Y:S01]  /*8540*/  ISETP.GE.AND P1, PT, R8, RZ, PT ;  /* 0x000000ff0800720c */ /* 0x000fe20003f26270 */
[----:B------:R-:W-:Y:S01]  /*8550*/  @!P3 IMAD.MOV R4, RZ, RZ, -R4 ;  /* 0x000000ffff04b224 */ /* 0x000fe200078e0a04 */
[----:B------:R-:W-:Y:S01]  /*8560*/  ISETP.GT.U32.AND P3, PT, R10, R13, PT ;  /* 0x0000000d0a00720c */ /* 0x000fe20003f64070 */
[----:B-1----:R-:W-:Y:S01]  /*8570*/  IMAD.HI.U32 R22, R14, R20, RZ ;  /* 0x000000140e167227 */ /* 0x002fe200078e00ff */
[----:B------:R-:W-:Y:S02]  /*8580*/  ISETP.GT.U32.AND P6, PT, R10, R18, PT ;  /* 0x000000120a00720c */ /* 0x000fe40003fc4070 */
[----:B------:R0:W-:Y:S01]  /*8590*/  STL [R1+0x1fc4], R4 ;  /* 0x001fc40401007387 */ /* 0x0001e20000100800 */
[----:B------:R-:W-:-:S04]  /*85a0*/  IMAD.HI.U32 R8, R14, R21, RZ ;  /* 0x000000150e087227 */ /* 0x000fc800078e00ff */
[C---:B------:R-:W-:Y:S01]  /*85b0*/  IMAD R19, R10.reuse, R5, R19 ;  /* 0x000000050a137224 */ /* 0x040fe200078e0213 */
[----:B------:R-:W-:Y:S01]  /*85c0*/  IABS R5, R28 ;  /* 0x0000001c00057213 */ /* 0x000fe20000000000 */
[----:B------:R-:W-:Y:S02]  /*85d0*/  IMAD R0, R10, R2, R0 ;  /* 0x000000020a007224 */ /* 0x000fe400078e0200 */
[----:B------:R-:W-:Y:S01]  /*85e0*/  IMAD.MOV R22, RZ, RZ, -R22 ;  /* 0x000000ffff167224 */ /* 0x000fe200078e0a16 */
[----:B0-----:R-:W-:Y:S01]  /*85f0*/  LOP3.LUT R4, R12, 0x10, RZ, 0xfc, !PT ;  /* 0x000000100c047812 */ /* 0x001fe200078efcff */
[----:B------:R-:W-:Y:S02]  /*8600*/  IMAD.MOV R8, RZ, RZ, -R8 ;  /* 0x000000ffff087224 */ /* 0x000fe400078e0a08 */
[--C-:B------:R-:W-:Y:S01]  /*8610*/  @!P5 IMAD.IADD R16, R16, 0x1, -R10.reuse ;  /* 0x000000011010d824 */ /* 0x100fe200078e0a0a */
[C---:B------:R-:W-:Y:S01]  /*8620*/  ISETP.GT.U32.AND P5, PT, R10.reuse, R19, PT ;  /* 0x000000130a00720c */ /* 0x040fe20003fa4070 */
[----:B------:R-:W-:Y:S01]  /*8630*/  @!P4 IMAD.IADD R17, R17, 0x1, -R10 ;  /* 0x000000011111c824 */ /* 0x000fe200078e0a0a */
[C---:B------:R-:W-:Y:S01]  /*8640*/  ISETP.GT.U32.AND P4, PT, R10.reuse, R0, PT ;  /* 0x000000000a00720c */ /* 0x040fe20003f84070 */
[----:B------:R-:W-:-:S02]  /*8650*/  IMAD R20, R10, R22, R20 ;  /* 0x000000160a147224 */ /* 0x000fc400078e0214 */
[----:B------:R-:W-:Y:S01]  /*8660*/  IMAD R21, R10, R8, R21 ;  /* 0x000000080a157224 */ /* 0x000fe200078e0215 */
[----:B------:R-:W-:Y:S01]  /*8670*/  IABS R8, R23 ;  /* 0x0000001700087213 */ /* 0x000fe20000000000 */
[----:B------:R-:W-:-:S04]  /*8680*/  IMAD.HI.U32 R2, R14, R24, RZ ;  /* 0x000000180e027227 */ /* 0x000fc800078e00ff */
[----:B------:R-:W-:Y:S01]  /*8690*/  @!P0 IMAD.MOV R6, RZ, RZ, -R6 ;  /* 0x000000ffff068224 */ /* 0x000fe200078e0a06 */
[C---:B------:R-:W-:Y:S01]  /*86a0*/  ISETP.GT.U32.AND P0, PT, R10.reuse, R15, PT ;  /* 0x0000000f0a00720c */ /* 0x040fe20003f04070 */
[----:B------:R-:W-:Y:S01]  /*86b0*/  @!P3 IMAD.IADD R13, R13, 0x1, -R10 ;  /* 0x000000010d0db824 */ /* 0x000fe200078e0a0a */
[----:B------:R-:W-:Y:S01]  /*86c0*/  ISETP.GT.U32.AND P3, PT, R10, R20, PT ;  /* 0x000000140a00720c */ /* 0x000fe20003f64070 */
[----:B------:R-:W-:Y:S01]  /*86d0*/  IMAD.MOV R2, RZ, RZ, -R2 ;  /* 0x000000ffff027224 */ /* 0x000fe200078e0a02 */
[----:B------:R0:W-:Y:S01]  /*86e0*/  STL [R1+0x1fc8], R6 ;  /* 0x001fc80601007387 */ /* 0x0001e20000100800 */
[----:B------:R-:W-:Y:S01]  /*86f0*/  @!P6 IMAD.IADD R18, R18, 0x1, -R10 ;  /* 0x000000011212e824 */ /* 0x000fe200078e0a0a */
[----:B------:R-:W-:Y:S01]  /*8700*/  ISETP.GE.AND P6, PT, R25, RZ, PT ;  /* 0x000000ff1900720c */ /* 0x000fe20003fc6270 */
[C---:B------:R-:W-:Y:S01]  /*8710*/  IMAD.HI.U32 R22, R14.reuse, R5, RZ ;  /* 0x000000050e167227 */ /* 0x040fe200078e00ff */
[----:B------:R1:W-:Y:S03]  /*8720*/  STL [R1+0x1fcc], R7 ;  /* 0x001fcc0701007387 */ /* 0x0003e60000100800 */
[----:B------:R-:W-:Y:S01]  /*8730*/  IMAD.HI.U32 R25, R14, R8, RZ ;  /* 0x000000080e197227 */ /* 0x000fe200078e00ff */
[----:B------:R2:W-:Y:S01]  /*8740*/  STL [R1+0x1fd0], R9 ;  /* 0x001fd00901007387 */ /* 0x0005e20000100800 */
[----:B0-----:R-:W-:-:S02]  /*8750*/  LOP3.LUT R6, R12, 0x8, RZ, 0xfc, !PT ;  /* 0x000000080c067812 */ /* 0x001fc400078efcff */
[----:B------:R-:W-:Y:S01]  /*8760*/  IMAD R2, R10, R2, R24 ;  /* 0x000000020a027224 */ /* 0x000fe200078e0218 */
[----:B------:R0:W-:Y:S01]  /*8770*/  STL [R1+0x2058], R23 ;  /* 0x0020581701007387 */ /* 0x0001e20000100800 */
[----:B------:R-:W-:Y:S01]  /*8780*/  IMAD.MOV R24, RZ, RZ, -R22 ;  /* 0x000000ffff187224 */ /* 0x000fe200078e0a16 */
[C---:B-1----:R-:W-:Y:S01]  /*8790*/  LOP3.LUT R7, R12.reuse, 0xc, RZ, 0xfc, !PT ;  /* 0x0000000c0c077812 */ /* 0x042fe200078efcff */
[----:B------:R-:W-:Y:S01]  /*87a0*/  IMAD.MOV R22, RZ, RZ, -R25 ;  /* 0x000000ffff167224 */ /* 0x000fe200078e0a19 */
[----:B------:R-:W-:Y:S01]  /*87b0*/  IABS R25, R6 ;  /* 0x0000000600197213 */ /* 0x000fe20000000000 */
[--C-:B------:R-:W-:Y:S01]  /*87c0*/  @!P5 IMAD.IADD R19, R19, 0x1, -R10.reuse ;  /* 0x000000011313d824 */ /* 0x100fe200078e0a0a */
[----:B--2---:R-:W-:Y:S01]  /*87d0*/  LOP3.LUT R9, R12, 0x14, RZ, 0xfc, !PT ;  /* 0x000000140c097812 */ /* 0x004fe200078efcff */
[----:B------:R-:W-:Y:S01]  /*87e0*/  @!P4 IMAD.IADD R0, R0, 0x1, -R10 ;  /* 0x000000010000c824 */ /* 0x000fe200078e0a0a */
[----:B------:R-:W-:Y:S01]  /*87f0*/  ISETP.GE.AND P5, PT, R3, RZ, PT ;  /* 0x000000ff0300720c */ /* 0x000fe20003fa6270 */
[----:B------:R-:W-:Y:S01]  /*8800*/  IMAD R8, R10, R22, R8 ;  /* 0x000000160a087224 */ /* 0x000fe200078e0208 */
[----:B------:R-:W-:Y:S01]  /*8810*/  ISETP.GE.AND P4, PT, R26, RZ, PT ;  /* 0x000000ff1a00720c */ /* 0x000fe20003f86270 */
[----:B------:R-:W-:Y:S01]  /*8820*/  @!P3 IMAD.IADD R20, R20, 0x1, -R10 ;  /* 0x000000011414b824 */ /* 0x000fe200078e0a0a */
[----:B------:R-:W-:Y:S01]  /*8830*/  LOP3.LUT R3, R12, 0x4, RZ, 0xfc, !PT ;  /* 0x000000040c037812 */ /* 0x000fe200078efcff */
[----:B------:R-:W-:Y:S01]  /*8840*/  IMAD R5, R10, R24, R5 ;  /* 0x000000180a057224 */ /* 0x000fe200078e0205 */
[----:B------:R-:W-:Y:S01]  /*8850*/  IABS R26, R7 ;  /* 0x00000007001a7213 */ /* 0x000fe20000000000 */
[----:B------:R-:W-:Y:S01]  /*8860*/  IMAD.HI.U32 R28, R14, R25, RZ ;  /* 0x000000190e1c7227 */ /* 0x000fe200078e00ff */
[----:B------:R-:W-:-:S02]  /*8870*/  IABS R12, R9 ;  /* 0x00000009000c7213 */ /* 0x000fc40000000000 */
[----:B------:R-:W-:Y:S01]  /*8880*/  IABS R22, R4 ;  /* 0x0000000400167213 */ /* 0x000fe20000000000 */
[C---:B0-----:R-:W-:Y:S01]  /*8890*/  IMAD.HI.U32 R23, R14.reuse, R26, RZ ;  /* 0x0000001a0e177227 */ /* 0x041fe200078e00ff */
[----:B------:R-:W-:Y:S02]  /*88a0*/  ISETP.GE.AND P3, PT, R29, RZ, PT ;  /* 0x000000ff1d00720c */ /* 0x000fe40003f66270 */
[----:B------:R-:W-:Y:S01]  /*88b0*/  IABS R27, R3 ;  /* 0x00000003001b7213 */ /* 0x000fe20000000000 */
[----:B------:R-:W-:-:S04]  /*88c0*/  IMAD.HI.U32 R24, R14, R12, RZ ;  /* 0x0000000c0e187227 */ /* 0x000fc800078e00ff */
[----:B------:R-:W-:-:S04]  /*88d0*/  IMAD.HI.U32 R29, R14, R22, RZ ;  /* 0x000000160e1d7227 */ /* 0x000fc800078e00ff */
[----:B------:R-:W-:Y:S02]  /*88e0*/  IMAD.MOV R23, RZ, RZ, -R23 ;  /* 0x000000ffff177224 */ /* 0x000fe400078e0a17 */
[----:B------:R-:W-:Y:S02]  /*88f0*/  IMAD.MOV R24, RZ, RZ, -R24 ;  /* 0x000000ffff187224 */ /* 0x000fe400078e0a18 */
[----:B------:R-:W-:Y:S02]  /*8900*/  IMAD.MOV R28, RZ, RZ, -R28 ;  /* 0x000000ffff1c7224 */ /* 0x000fe400078e0a1c */
[----:B------:R-:W-:Y:S02]  /*8910*/  IMAD.MOV R29, RZ, RZ, -R29 ;  /* 0x000000ffff1d7224 */ /* 0x000fe400078e0a1d */
[----:B------:R-:W-:Y:S01]  /*8920*/  @!P0 IMAD.IADD R15, R15, 0x1, -R10 ;  /* 0x000000010f0f8824 */ /* 0x000fe200078e0a0a */
[C---:B------:R-:W-:Y:S01]  /*8930*/  ISETP.GT.U32.AND P0, PT, R10.reuse, R21, PT ;  /* 0x000000150a00720c */ /* 0x040fe20003f04070 */
[----:B------:R-:W-:-:S02]  /*8940*/  IMAD R12, R10, R24, R12 ;  /* 0x000000180a0c7224 */ /* 0x000fc400078e020c */
[----:B------:R-:W-:Y:S02]  /*8950*/  IMAD R26, R10, R23, R26 ;  /* 0x000000170a1a7224 */ /* 0x000fe400078e021a */
[----:B------:R-:W-:Y:S01]  /*8960*/  @!P1 IMAD.MOV R11, RZ, RZ, -R11 ;  /* 0x000000ffff0b9224 */ /* 0x000fe200078e0a0b */
[----:B------:R-:W2:Y:S01]  /*8970*/  LDL.LU R23, [R1+0x2058] ;  /* 0x0020580001177983 */ /* 0x000ea20000300800 */
[----:B------:R-:W-:-:S04]  /*8980*/  IMAD.HI.U32 R24, R14, R27, RZ ;  /* 0x0000001b0e187227 */ /* 0x000fc800078e00ff */
[C---:B------:R-:W-:Y:S02]  /*8990*/  IMAD R25, R10.reuse, R28, R25 ;  /* 0x0000001c0a197224 */ /* 0x040fe400078e0219 */
[----:B------:R-:W-:Y:S01]  /*89a0*/  IMAD R14, R10, R29, R22 ;  /* 0x0000001d0a0e7224 */ /* 0x000fe200078e0216 */
[----:B------:R-:W3:Y:S01]  /*89b0*/  LDL.LU R28, [R1+0x2054] ;  /* 0x00205400011c7983 */ /* 0x000ee20000300800 */
[----:B------:R-:W-:Y:S02]  /*89c0*/  @!P2 IMAD.MOV R13, RZ, RZ, -R13 ;  /* 0x000000ffff0da224 */ /* 0x000fe400078e0a0d */
[----:B------:R-:W-:Y:S01]  /*89d0*/  @!P6 IMAD.MOV R15, RZ, RZ, -R15 ;  /* 0x000000ffff0fe224 */ /* 0x000fe200078e0a0f */
[----:B------:R-:W4:Y:S01]  /*89e0*/  LDL.LU R29, [R1+0x80] ;  /* 0x00008000011d7983 */ /* 0x000f220000300800 */
[----:B------:R-:W-:Y:S02]  /*89f0*/  @!P3 IMAD.MOV R16, RZ, RZ, -R16 ;  /* 0x000000ffff10b224 */ /* 0x000fe400078e0a10 */
[----:B------:R-:W-:Y:S01]  /*8a00*/  @!P5 IMAD.MOV R17, RZ, RZ, -R17 ;  /* 0x000000ffff11d224 */ /* 0x000fe200078e0a11 */
[----:B------:R-:W2:Y:S01]  /*8a10*/  LDL.LU R22, [R1+0x7c] ;  /* 0x00007c0001167983 */ /* 0x000ea20000300800 */
[----:B------:R-:W-:-:S02]  /*8a20*/  @!P4 IMAD.MOV R18, RZ, RZ, -R18 ;  /* 0x000000ffff12c224 */ /* 0x000fc400078e0a12 */
[----:B------:R-:W-:Y:S01]  /*8a30*/  @!P0 IMAD.IADD R21, R21, 0x1, -R10 ;  /* 0x0000000115158824 */ /* 0x000fe200078e0a0a */
[----:B------:R0:W-:Y:S01]  /*8a40*/  STL [R1+0x1fd4], R11 ;  /* 0x001fd40b01007387 */ /* 0x0001e20000100800 */
[----:B------:R-:W-:Y:S01]  /*8a50*/  IMAD.MOV R24, RZ, RZ, -R24 ;  /* 0x000000ffff187224 */ /* 0x000fe200078e0a18 */
[C---:B------:R-:W-:Y:S02]  /*8a60*/  ISETP.GT.U32.AND P2, PT, R10.reuse, R19, PT ;  /* 0x000000130a00720c */ /* 0x040fe40003f44070 */
[C---:B------:R-:W-:Y:S02]  /*8a70*/  ISETP.GT.U32.AND P3, PT, R10.reuse, R0, PT ;  /* 0x000000000a00720c */ /* 0x040fe40003f64070 */
[C---:B------:R-:W-:Y:S01]  /*8a80*/  ISETP.GT.U32.AND P0, PT, R10.reuse, R2, PT ;  /* 0x000000020a00720c */ /* 0x040fe20003f04070 */
[----:B0-----:R-:W2:Y:S04]  /*8a90*/  LDL.LU R11, [R1+0x84] ;  /* 0x00008400010b7983 */ /* 0x001ea80000300800 */
[----:B------:R0:W-:Y:S01]  /*8aa0*/  STL [R1+0x1fd8], R13 ;  /* 0x001fd80d01007387 */ /* 0x0001e20000100800 */
[----:B------:R-:W-:-:S03]  /*8ab0*/  IMAD R24, R10, R24, R27 ;  /* 0x000000180a187224 */ /* 0x000fc600078e021b */
[--C-:B------:R-:W-:Y:S02]  /*8ac0*/  @!P2 IMAD.IADD R19, R19, 0x1, -R10.reuse ;  /* 0x000000011313a824 */ /* 0x100fe400078e0a0a */
[--C-:B------:R-:W-:Y:S02]  /*8ad0*/  @!P3 IMAD.IADD R0, R0, 0x1, -R10.reuse ;  /* 0x000000010000b824 */ /* 0x100fe400078e0a0a */
[----:B------:R-:W-:Y:S01]  /*8ae0*/  @!P0 IMAD.IADD R2, R2, 0x1, -R10 ;  /* 0x0000000102028824 */ /* 0x000fe200078e0a0a */
[----:B0-----:R-:W2:Y:S01]  /*8af0*/  LDL.LU R13, [R1+0x88] ;  /* 0x00008800010d7983 */ /* 0x001ea20000300800 */
[C---:B------:R-:W-:Y:S02]  /*8b00*/  ISETP.GT.U32.AND P2, PT, R10.reuse, R26, PT ;  /* 0x0000001a0a00720c */ /* 0x040fe40003f44070 */
[C---:B------:R-:W-:Y:S01]  /*8b10*/  ISETP.GT.U32.AND P3, PT, R10.reuse, R25, PT ;  /* 0x000000190a00720c */ /* 0x040fe20003f64070 */
[----:B------:R-:W-:Y:S01]  /*8b20*/  STL [R1+0x1fdc], R15 ;  /* 0x001fdc0f01007387 */ /* 0x000fe20000100800 */
[----:B------:R-:W-:-:S03]  /*8b30*/  ISETP.GT.U32.AND P0, PT, R10, R5, PT ;  /* 0x000000050a00720c */ /* 0x000fc60003f04070 */
[----:B------:R-:W-:Y:S04]  /*8b40*/  STL [R1+0x1fe0], R16 ;  /* 0x001fe01001007387 */ /* 0x000fe80000100800 */
[----:B------:R-:W-:Y:S04]  /*8b50*/  STL [R1+0x1fe4], R17 ;  /* 0x001fe41101007387 */ /* 0x000fe80000100800 */
[----:B------:R-:W-:Y:S01]  /*8b60*/  STL [R1+0x1fe8], R18 ;  /* 0x001fe81201007387 */ /* 0x000fe20000100800 */
[--C-:B------:R-:W-:Y:S02]  /*8b70*/  @!P2 IMAD.IADD R26, R26, 0x1, -R10.reuse ;  /* 0x000000011a1aa824 */ /* 0x100fe400078e0a0a */
[--C-:B------:R-:W-:Y:S01]  /*8b80*/  @!P3 IMAD.IADD R25, R25, 0x1, -R10.reuse ;  /* 0x000000011919b824 */ /* 0x100fe200078e0a0a */
[----:B------:R-:W2:Y:S01]  /*8b90*/  LDL.LU R27, [R1+0x2050] ;  /* 0x00205000011b7983 */ /* 0x000ea20000300800 */
[----:B------:R-:W-:Y:S01]  /*8ba0*/  @!P0 IMAD.IADD R5, R5, 0x1, -R10 ;  /* 0x0000000105058824 */ /* 0x000fe200078e0a0a */
[----:B------:R-:W-:-:S04]  /*8bb0*/  ISETP.GT.U32.AND P0, PT, R10, R8, PT ;  /* 0x000000080a00720c */ /* 0x000fc80003f04070 */
[----:B------:R-:W-:-:S09]  /*8bc0*/  ISETP.GT.U32.AND P4, PT, R10, R5, PT ;  /* 0x000000050a00720c */ /* 0x000fd20003f84070 */
[--C-:B------:R-:W-:Y:S01]  /*8bd0*/  @!P0 IMAD.IADD R8, R8, 0x1, -R10.reuse ;  /* 0x0000000108088824 */ /* 0x100fe200078e0a0a */
[----:B------:R-:W-:Y:S02]  /*8be0*/  ISETP.GT.U32.AND P0, PT, R10, R20, PT ;  /* 0x000000140a00720c */ /* 0x000fe40003f04070 */
[----:B---3--:R-:W-:Y:S02]  /*8bf0*/  ISETP.GE.AND P3, PT, R28, RZ, PT ;  /* 0x000000ff1c00720c */ /* 0x008fe40003f66270 */
[----:B--2---:R-:W-:Y:S02]  /*8c00*/  ISETP.GE.AND P2, PT, R27, RZ, PT ;  /* 0x000000ff1b00720c */ /* 0x004fe40003f46270 */
[----:B------:R-:W2:Y:S04]  /*8c10*/  LDL.LU R27, [R1+0x204c] ;  /* 0x00204c00011b7983 */ /* 0x000ea80000300800 */
[----:B------:R-:W3:Y:S03]  /*8c20*/  LDL.LU R28, [R1+0x1d4] ;  /* 0x0001d400011c7983 */ /* 0x000ee60000300800 */
[--C-:B------:R-:W-:Y:S01]  /*8c30*/  @!P0 IMAD.IADD R20, R20, 0x1, -R10.reuse ;  /* 0x0000000114148824 */ /* 0x100fe200078e0a0a */
[----:B------:R-:W-:Y:S01]  /*8c40*/  ISETP.GT.U32.AND P0, PT, R10, R12, PT ;  /* 0x0000000c0a00720c */ /* 0x000fe20003f04070 */
[----:B------:R-:W-:Y:S01]  /*8c50*/  @!P4 IMAD.IADD R5, R5, 0x1, -R10 ;  /* 0x000000010505c824 */ /* 0x000fe200078e0a0a */
[----:B------:R-:W-:-:S02]  /*8c60*/  ISETP.GE.AND P4, PT, R13, RZ, PT ;  /* 0x000000ff0d00720c */ /* 0x000fc40003f86270 */
[----:B------:R-:W-:-:S09]  /*8c70*/  ISETP.GT.U32.AND P1, PT, R10, R21, PT ;  /* 0x000000150a00720c */ /* 0x000fd20003f24070 */
[----:B------:R-:W-:Y:S02]  /*8c80*/  @!P0 IMAD.IADD R12, R12, 0x1, -R10 ;  /* 0x000000010c0c8824 */ /* 0x000fe400078e0a0a */
[----:B------:R-:W-:-:S03]  /*8c90*/  @!P4 IMAD.MOV R20, RZ, RZ, -R20 ;  /* 0x000000ffff14c224 */ /* 0x000fc600078e0a14 */
[C---:B------:R-:W-:Y:S01]  /*8ca0*/  ISETP.GT.U32.AND P4, PT, R10.reuse, R12, PT ;  /* 0x0000000c0a00720c */ /* 0x040fe20003f84070 */
[----:B------:R-:W-:Y:S01]  /*8cb0*/  @!P1 IMAD.IADD R21, R21, 0x1, -R10 ;  /* 0x0000000115159824 */ /* 0x000fe200078e0a0a */
[C---:B------:R-:W-:Y:S02]  /*8cc0*/  ISETP.GT.U32.AND P6, PT, R10.reuse, R8, PT ;  /* 0x000000080a00720c */ /* 0x040fe40003fc4070 */
[C---:B------:R-:W-:Y:S02]  /*8cd0*/  ISETP.GT.U32.AND P1, PT, R10.reuse, R14, PT ;  /* 0x0000000e0a00720c */ /* 0x040fe40003f24070 */
[----:B------:R-:W-:-:S07]  /*8ce0*/  ISETP.GT.U32.AND P5, PT, R10, R2, PT ;  /* 0x000000020a00720c */ /* 0x000fce0003fa4070 */
[--C-:B------:R-:W-:Y:S01]  /*8cf0*/  @!P4 IMAD.IADD R12, R12, 0x1, -R10.reuse ;  /* 0x000000010c0cc824 */ /* 0x100fe200078e0a0a */
[----:B------:R-:W-:Y:S02]  /*8d00*/  ISETP.GE.AND P4, PT, R4, RZ, PT ;  /* 0x000000ff0400720c */ /* 0x000fe40003f86270 */
[----:B------:R-:W0:Y:S01]  /*8d10*/  S2R R4, SR_TID.X ;  /* 0x0000000000047919 */ /* 0x000e220000002100 */
[--C-:B------:R-:W-:Y:S01]  /*8d20*/  @!P6 IMAD.IADD R8, R8, 0x1, -R10.reuse ;  /* 0x000000010808e824 */ /* 0x100fe200078e0a0a */
[----:B------:R-:W-:Y:S01]  /*8d30*/  ISETP.GE.AND P6, PT, R11, RZ, PT ;  /* 0x000000ff0b00720c */ /* 0x000fe20003fc6270 */
[--C-:B------:R-:W-:Y:S01]  /*8d40*/  @!P1 IMAD.IADD R14, R14, 0x1, -R10.reuse ;  /* 0x000000010e0e9824 */ /* 0x100fe200078e0a0a */
[----:B----4-:R-:W-:Y:S01]  /*8d50*/  ISETP.GE.AND P0, PT, R29, RZ, PT ;  /* 0x000000ff1d00720c */ /* 0x010fe20003f06270 */
[----:B------:R-:W-:Y:S01]  /*8d60*/  @!P5 IMAD.IADD R2, R2, 0x1, -R10 ;  /* 0x000000010202d824 */ /* 0x000fe200078e0a0a */
[----:B------:R-:W-:Y:S02]  /*8d70*/  ISETP.GE.AND P1, PT, R22, RZ, PT ;  /* 0x000000ff1600720c */ /* 0x000fe40003f26270 */
[----:B------:R-:W-:Y:S01]  /*8d80*/  ISETP.GT.U32.AND P5, PT, R10, R24, PT ;  /* 0x000000180a00720c */ /* 0x000fe20003fa4070 */
[----:B------:R-:W-:Y:S01]  /*8d90*/  @!P2 IMAD.MOV R2, RZ, RZ, -R2 ;  /* 0x000000ffff02a224 */ /* 0x000fe200078e0a02 */
[----:B------:R-:W-:Y:S05]  /*8da0*/  STL [R1+0x1fec], R20 ;  /* 0x001fec1401007387 */ /* 0x000fea0000100800 */
[----:B------:R-:W-:-:S02]  /*8db0*/  @!P6 IMAD.MOV R21, RZ, RZ, -R21 ;  /* 0x000000ffff15e224 */ /* 0x000fc400078e0a15 */
[----:B------:R-:W-:Y:S02]  /*8dc0*/  @!P0 IMAD.MOV R19, RZ, RZ, -R19 ;  /* 0x000000ffff138224 */ /* 0x000fe400078e0a13 */
[----:B------:R-:W-:Y:S01]  /*8dd0*/  @!P1 IMAD.MOV R0, RZ, RZ, -R0 ;  /* 0x000000ffff009224 */ /* 0x000fe200078e0a00 */
[----:B------:R-:W-:Y:S01]  /*8de0*/  STL [R1+0x1ff0], R21 ;  /* 0x001ff01501007387 */ /* 0x000fe20000100800 */
[----:B------:R-:W-:Y:S02]  /*8df0*/  @!P5 IMAD.IADD R24, R24, 0x1, -R10 ;  /* 0x000000011818d824 */ /* 0x000fe400078e0a0a */
[----:B0-----:R-:W-:Y:S01]  /*8e00*/  IMAD.SHL.U32 R29, R4, 0x200, RZ ;  /* 0x00000200041d7824 */ /* 0x001fe200078e00ff */
[C---:B------:R-:W-:Y:S01]  /*8e10*/  ISETP.GT.U32.AND P5, PT, R10.reuse, R14, PT ;  /* 0x0000000e0a00720c */ /* 0x040fe20003fa4070 */
[----:B------:R-:W-:Y:S01]  /*8e20*/  @!P3 IMAD.MOV R5, RZ, RZ, -R5 ;  /* 0x000000ffff05b224 */ /* 0x000fe200078e0a05 */
[----:B------:R-:W-:Y:S01]  /*8e30*/  STL [R1+0x1ff4], R19 ;  /* 0x001ff41301007387 */ /* 0x000fe20000100800 */
[----:B------:R-:W-:-:S02]  /*8e40*/  ISETP.GT.U32.AND P0, PT, R10, R26, PT ;  /* 0x0000001a0a00720c */ /* 0x000fc40003f04070 */
[----:B------:R-:W-:Y:S01]  /*8e50*/  ISETP.GE.AND P2, PT, R23, RZ, PT ;  /* 0x000000ff1700720c */ /* 0x000fe20003f46270 */
[----:B------:R0:W-:Y:S04]  /*8e60*/  STL [R1+0x1ff8], R0 ;  /* 0x001ff80001007387 */ /* 0x0001e80000100800 */
[----:B------:R2:W-:Y:S04]  /*8e70*/  STL [R1+0x1ffc], R2 ;  /* 0x001ffc0201007387 */ /* 0x0005e80000100800 */
[----:B------:R-:W4:Y:S04]  /*8e80*/  LDL.LU R23, [R1+0x2048] ;  /* 0x0020480001177983 */ /* 0x000f280000300800 */
[----:B------:R1:W-:Y:S01]  /*8e90*/  STL [R1+0x2000], R5 ;  /* 0x0020000501007387 */ /* 0x0003e20000100800 */
[----:B------:R-:W-:Y:S01]  /*8ea0*/  ISETP.GE.AND P3, PT, R9, RZ, PT ;  /* 0x000000ff0900720c */ /* 0x000fe20003f66270 */
[--C-:B------:R-:W-:Y:S01]  /*8eb0*/  @!P5 IMAD.IADD R14, R14, 0x1, -R10.reuse ;  /* 0x000000010e0ed824 */ /* 0x100fe200078e0a0a */
[----:B------:R-:W-:Y:S01]  /*8ec0*/  ISETP.GE.AND P5, PT, R7, RZ, PT ;  /* 0x000000ff0700720c */ /* 0x000fe20003fa6270 */
[----:B------:R-:W-:Y:S01]  /*8ed0*/  @!P0 IMAD.IADD R26, R26, 0x1, -R10 ;  /* 0x000000011a1a8824 */ /* 0x000fe200078e0a0a */
[----:B------:R-:W-:-:S02]  /*8ee0*/  ISETP.GE.AND P0, PT, R6, RZ, PT ;  /* 0x000000ff0600720c */ /* 0x000fc40003f06270 */
[----:B0-----:R-:W-:Y:S02]  /*8ef0*/  LOP3.LUT R0, R4, 0x3f, RZ, 0xc0, !PT ;  /* 0x0000003f04007812 */ /* 0x001fe400078ec0ff */
[----:B---3--:R-:W-:-:S05]  /*8f00*/  LOP3.LUT R29, R28, 0x2000, R29, 0xf8, !PT ;  /* 0x000020001c1d7812 */ /* 0x008fca00078ef81d */
[----:B------:R-:W-:Y:S04]  /*8f10*/  STL [R1+0x1ef4], R29 ;  /* 0x001ef41d01007387 */ /* 0x000fe80000100800 */
[----:B------:R-:W1:Y:S04]  /*8f20*/  LDL.LU R15, [R1] ;  /* 0x00000000010f7983 */ /* 0x000e680000300800 */
[----:B------:R-:W3:Y:S04]  /*8f30*/  LDL.LU R13, [R1+0x70] ;  /* 0x00007000010d7983 */ /* 0x000ee80000300800 */
[----:B------:R-:W3:Y:S04]  /*8f40*/  LDL.LU R11, [R1+0x8c] ;  /* 0x00008c00010b7983 */ /* 0x000ee80000300800 */
[----:B------:R-:W3:Y:S04]  /*8f50*/  LDL.LU R9, [R1+0x90] ;  /* 0x0000900001097983 */ /* 0x000ee80000300800 */
[----:B------:R-:W3:Y:S04]  /*8f60*/  LDL.LU R7, [R1+0x9c] ;  /* 0x00009c0001077983 */ /* 0x000ee80000300800 */
[----:B------:R-:W3:Y:S04]  /*8f70*/  LDL.LU R6, [R1+0x1d0] ;  /* 0x0001d00001067983 */ /* 0x000ee80000300800 */
[----:B------:R-:W3:Y:S01]  /*8f80*/  LDL.LU R4, [R1+0xa4] ;  /* 0x0000a40001047983 */ /* 0x000ee20000300800 */
[----:B------:R-:W-:-:S02]  /*8f90*/  ISETP.GT.U32.AND P1, PT, R10, R25, PT ;  /* 0x000000190a00720c */ /* 0x000fc40003f24070 */
[----:B------:R-:W-:Y:S01]  /*8fa0*/  ISETP.GT.U32.AND P6, PT, R10, R24, PT ;  /* 0x000000180a00720c */ /* 0x000fe20003fc4070 */
[----:B------:R-:W-:Y:S02]  /*8fb0*/  IMAD R0, R0, c[0x0][0x18c], RZ ;  /* 0x0000630000007a24 */ /* 0x000fe400078e02ff */
[----:B------:R-:W-:-:S08]  /*8fc0*/  @!P2 IMAD.MOV R8, RZ, RZ, -R8 ;  /* 0x000000ffff08a224 */ /* 0x000fd000078e0a08 */
[--C-:B------:R-:W-:Y:S01]  /*8fd0*/  @!P1 IMAD.IADD R25, R25, 0x1, -R10.reuse ;  /* 0x0000000119199824 */ /* 0x100fe200078e0a0a */
[----:B------:R-:W-:Y:S01]  /*8fe0*/  ISETP.GE.AND P1, PT, R3, RZ, PT ;  /* 0x000000ff0300720c */ /* 0x000fe20003f26270 */
[----:B------:R-:W-:Y:S01]  /*8ff0*/  @!P6 IMAD.IADD R24, R24, 0x1, -R10 ;  /* 0x000000011818e824 */ /* 0x000fe200078e0a0a */
[----:B------:R-:W-:Y:S01]  /*9000*/  LEA R10, P6, R0, c[0x0][0x168], 0x1 ;  /* 0x00005a00000a7a11 */ /* 0x000fe200078c08ff */
[----:B------:R-:W-:Y:S01]  /*9010*/  @!P3 IMAD.MOV R12, RZ, RZ, -R12 ;  /* 0x000000ffff0cb224 */ /* 0x000fe200078e0a0c */
[----:B------:R-:W3:Y:S01]  /*9020*/  LDL.LU R3, [R1+0xac] ;  /* 0x0000ac0001037983 */ /* 0x000ee20000300800 */
[----:B------:R-:W-:Y:S01]  /*9030*/  ISETP.NE.AND P2, PT, RZ, c[0x0][0x17c], PT ;  /* 0x00005f00ff007a0c */ /* 0x000fe20003f45270 */
[----:B------:R-:W-:Y:S01]  /*9040*/  @!P4 IMAD.MOV R14, RZ, RZ, -R14 ;  /* 0x000000ffff0ec224 */ /* 0x000fe200078e0a0e */
[----:B------:R-:W-:Y:S01]  /*9050*/  LOP3.LUT R22, RZ, c[0x0][0x17c], RZ, 0x33, !PT ;  /* 0x00005f00ff167a12 */ /* 0x000fe200078e33ff */
[----:B------:R-:W3:Y:S01]  /*9060*/  LDL.LU R28, [R1+0x17c] ;  /* 0x00017c00011c7983 */ /* 0x000ee20000300800 */
[----:B------:R-:W-:-:S02]  /*9070*/  @!P5 IMAD.MOV R26, RZ, RZ, -R26 ;  /* 0x000000ffff1ad224 */ /* 0x000fc400078e0a1a */
[----:B------:R-:W-:Y:S01]  /*9080*/  @!P0 IMAD.MOV R25, RZ, RZ, -R25 ;  /* 0x000000ffff198224 */ /* 0x000fe200078e0a19 */
[----:B------:R-:W-:Y:S01]  /*9090*/  STL [R1+0x2004], R8 ;  /* 0x0020040801007387 */ /* 0x000fe20000100800 */
[----:B------:R-:W-:-:S03]  /*90a0*/  @!P1 IMAD.MOV R24, RZ, RZ, -R24 ;  /* 0x000000ffff189224 */ /* 0x000fc600078e0a18 */
[----:B------:R-:W-:Y:S04]  /*90b0*/  STL [R1+0x1f2c], R10 ;  /* 0x001f2c0a01007387 */ /* 0x000fe80000100800 */
[----:B------:R-:W-:Y:S01]  /*90c0*/  STL [R1+0x2008], R12 ;  /* 0x0020080c01007387 */ /* 0x000fe20000100800 */
[----:B--2---:R-:W-:-:S03]  /*90d0*/  SEL R2, R22, R27, !P2 ;  /* 0x0000001b16027207 */ /* 0x004fc60005000000 */
[----:B------:R-:W-:Y:S01]  /*90e0*/  STL [R1+0x200c], R14 ;  /* 0x00200c0e01007387 */ /* 0x000fe20000100800 */
[----:B----4-:R-:W-:-:S03]  /*90f0*/  SEL R0, R22, R23, !P2 ;  /* 0x0000001716007207 */ /* 0x010fc60005000000 */
[----:B------:R-:W-:Y:S04]  /*9100*/  STL [R1+0x2010], R26 ;  /* 0x0020101a01007387 */ /* 0x000fe80000100800 */
[----:B------:R-:W-:Y:S04]  /*9110*/  STL [R1+0x2014], R25 ;  /* 0x0020141901007387 */ /* 0x000fe80000100800 */
[----:B------:R-:W-:Y:S04]  /*9120*/  STL [R1+0x2018], R24 ;  /* 0x0020181801007387 */ /* 0x000fe80000100800 */
[----:B------:R3:W-:Y:S01]  /*9130*/  STL [R1+0xc], R0 ;  /* 0x00000c0001007387 */ /* 0x0007e20000100800 */
[----:B-1----:R-:W-:-:S02]  /*9140*/  SEL R5, R22, R15, !P2 ;  /* 0x0000000f16057207 */ /* 0x002fc40005000000 */
[----:B---3--:R-:W-:-:S03]  /*9150*/  SEL R0, R22, R13, !P2 ;  /* 0x0000000d16007207 */ /* 0x008fc60005000000 */
[----:B------:R-:W-:Y:S01]  /*9160*/  STL [R1+0x8], R5 ;  /* 0x0000080501007387 */ /* 0x000fe20000100800 */
[----:B------:R-:W-:-:S03]  /*9170*/  SEL R27, R22, R11, !P2 ;  /* 0x0000000b161b7207 */ /* 0x000fc60005000000 */
[----:B------:R0:W-:Y:S01]  /*9180*/  STL [R1+0x4], R2 ;  /* 0x0000040201007387 */ /* 0x0001e20000100800 */
[----:B------:R-:W-:-:S03]  /*9190*/  SEL R23, R22, R9, !P2 ;  /* 0x0000000916177207 */ /* 0x000fc60005000000 */
[----:B------:R-:W-:Y:S04]  /*91a0*/  STL [R1+0x201c], R27 ;  /* 0x00201c1b01007387 */ /* 0x000fe80000100800 */
[----:B------:R1:W-:Y:S01]  /*91b0*/  STL [R1], R0 ;  /* 0x0000000001007387 */ /* 0x0003e20000100800 */
[----:B0-----:R-:W-:-:S03]  /*91c0*/  SEL R2, R22, R7, !P2 ;  /* 0x0000000716027207 */ /* 0x001fc60005000000 */
[----:B------:R0:W-:Y:S01]  /*91d0*/  STL [R1+0x2020], R23 ;  /* 0x0020201701007387 */ /* 0x0001e20000100800 */
[C---:B------:R-:W-:Y:S02]  /*91e0*/  SEL R4, R22.reuse, R4, !P2 ;  /* 0x0000000416047207 */ /* 0x040fe40005000000 */
[C---:B-1----:R-:W-:Y:S01]  /*91f0*/  SEL R0, R22.reuse, R6, !P2 ;  /* 0x0000000616007207 */ /* 0x042fe20005000000 */
[----:B------:R1:W-:Y:S04]  /*9200*/  STL [R1+0x20], R2 ;  /* 0x0000200201007387 */ /* 0x0003e80000100800 */
[----:B------:R2:W-:Y:S04]  /*9210*/  STL [R1+0x2c], R0 ;  /* 0x00002c0001007387 */ /* 0x0005e80000100800 */
[----:B------:R-:W-:Y:S04]  /*9220*/  STL [R1+0x34], R4 ;  /* 0x0000340401007387 */ /* 0x000fe80000100800 */
[----:B0-----:R-:W3:Y:S01]  /*9230*/  LDL.LU R23, [R1+0x1c8] ;  /* 0x0001c80001177983 */ /* 0x001ee20000300800 */
[----:B-1----:R-:W-:-:S02]  /*9240*/  SEL R2, R22, R3, !P2 ;  /* 0x0000000316027207 */ /* 0x002fc40005000000 */
[----:B--2---:R-:W-:-:S03]  /*9250*/  SEL R0, R22, R28, !P2 ;  /* 0x0000001c16007207 */ /* 0x004fc60005000000 */
[----:B------:R-:W-:Y:S04]  /*9260*/  STL [R1+0x44], R2 ;  /* 0x0000440201007387 */ /* 0x000fe80000100800 */
[----:B---3--:R0:W-:Y:S04]  /*9270*/  STL [R1+0x203c], R23 ;  /* 0x00203c1701007387 */ /* 0x0081e80000100800 */
[----:B------:R-:W-:Y:S04]  /*9280*/  STL [R1+0x68], R0 ;  /* 0x0000680001007387 */ /* 0x000fe80000100800 */
[----:B0-----:R-:W2:Y:S04]  /*9290*/  LDL.LU R23, [R1+0x1cc] ;  /* 0x0001cc0001177983 */ /* 0x001ea80000300800 */
[----:B--2---:R0:W-:Y:S04]  /*92a0*/  STL [R1+0x2040], R23 ;  /* 0x0020401701007387 */ /* 0x0041e80000100800 */
[----:B0-----:R-:W2:Y:S04]  /*92b0*/  LDL.LU R23, [R1+0x1c4] ;  /* 0x0001c40001177983 */ /* 0x001ea80000300800 */
[----:B--2---:R0:W-:Y:S04]  /*92c0*/  STL [R1+0x2044], R23 ;  /* 0x0020441701007387 */ /* 0x0041e80000100800 */
[----:B0-----:R-:W2:Y:S04]  /*92d0*/  LDL.LU R23, [R1+0x1c0] ;  /* 0x0001c00001177983 */ /* 0x001ea80000300800 */
[----:B------:R-:W3:Y:S04]  /*92e0*/  LDL.LU R27, [R1+0x184] ;  /* 0x00018400011b7983 */ /* 0x000ee80000300800 */
[----:B------:R-:W4:Y:S04]  /*92f0*/  LDL.LU R24, [R1+0x1a8] ;  /* 0x0001a80001187983 */ /* 0x000f280000300800 */
[----:B------:R-:W3:Y:S04]  /*9300*/  LDL.LU R25, [R1+0x1bc] ;  /* 0x0001bc0001197983 */ /* 0x000ee80000300800 */
        /* <DEDUP_REMOVED lines=23> */
[----:B------:R-:W3:Y:S01]  /*9480*/  LDL.LU R28, [R1+0x118] ;  /* 0x00011800011c7983 */ /* 0x000ee20000300800 */
[----:B--2---:R-:W-:-:S05]  /*9490*/  SEL R23, R22, R23, !P2 ;  /* 0x0000001716177207 */ /* 0x004fca0005000000 */
[----:B------:R0:W-:Y:S04]  /*94a0*/  STL [R1+0x80], R23 ;  /* 0x0000801701007387 */ /* 0x0001e80000100800 */
[----:B0-----:R-:W2:Y:S02]  /*94b0*/  LDL.LU R23, [R1+0x2044] ;  /* 0x0020440001177983 */ /* 0x001ea40000300800 */
[----:B--2---:R-:W-:-:S05]  /*94c0*/  SEL R23, R22, R23, !P2 ;  /* 0x0000001716177207 */ /* 0x004fca0005000000 */
[----:B------:R0:W-:Y:S04]  /*94d0*/  STL [R1+0x88], R23 ;  /* 0x0000881701007387 */ /* 0x0001e80000100800 */
[----:B0-----:R-:W2:Y:S02]  /*94e0*/  LDL.LU R23, [R1+0x2040] ;  /* 0x0020400001177983 */ /* 0x001ea40000300800 */
[----:B--2---:R-:W-:-:S05]  /*94f0*/  SEL R23, R22, R23, !P2 ;  /* 0x0000001716177207 */ /* 0x004fca0005000000 */
[----:B------:R0:W-:Y:S04]  /*9500*/  STL [R1+0x90], R23 ;  /* 0x0000901701007387 */ /* 0x0001e80000100800 */
[----:B0-----:R-:W2:Y:S01]  /*9510*/  LDL.LU R23, [R1+0x203c] ;  /* 0x00203c0001177983 */ /* 0x001ea20000300800 */
[C---:B---3--:R-:W-:Y:S02]  /*9520*/  SEL R27, R22.reuse, R27, !P2 ;  /* 0x0000001b161b7207 */ /* 0x048fe40005000000 */
[C---:B------:R-:W-:Y:S02]  /*9530*/  SEL R25, R22.reuse, R25, !P2 ;  /* 0x0000001916197207 */ /* 0x040fe40005000000 */
[C---:B------:R-:W-:Y:S02]  /*9540*/  SEL R5, R22.reuse, R5, !P2 ;  /* 0x0000000516057207 */ /* 0x040fe40005000000 */
[----:B------:R-:W-:-:S02]  /*9550*/  SEL R2, R22, R2, !P2 ;  /* 0x0000000216027207 */ /* 0x000fc40005000000 */
[C---:B------:R-:W-:Y:S02]  /*9560*/  SEL R0, R22.reuse, R0, !P2 ;  /* 0x0000000016007207 */ /* 0x040fe40005000000 */
[C---:B------:R-:W-:Y:S02]  /*9570*/  SEL R4, R22.reuse, R4, !P2 ;  /* 0x0000000416047207 */ /* 0x040fe40005000000 */
[----:B--2---:R-:W-:-:S05]  /*9580*/  SEL R23, R22, R23, !P2 ;  /* 0x0000001716177207 */ /* 0x004fca0005000000 */
[----:B------:R4:W-:Y:S04]  /*9590*/  STL [R1+0x9c], R23 ;  /* 0x00009c1701007387 */ /* 0x0009e80000100800 */
[----:B------:R-:W-:Y:S01]  /*95a0*/  STL [R1+0xa4], R27 ;  /* 0x0000a41b01007387 */ /* 0x000fe20000100800 */
[C---:B----4-:R-:W-:Y:S02]  /*95b0*/  SEL R23, R22.reuse, R24, !P2 ;  /* 0x0000001816177207 */ /* 0x050fe40005000000 */
[----:B------:R-:W-:-:S03]  /*95c0*/  SEL R24, R22, R26, !P2 ;  /* 0x0000001a16187207 */ /* 0x000fc60005000000 */
[----:B------:R0:W-:Y:S04]  /*95d0*/  STL [R1+0xac], R23 ;  /* 0x0000ac1701007387 */ /* 0x0001e80000100800 */
[----:B------:R-:W-:Y:S01]  /*95e0*/  STL [R1+0x17c], R25 ;  /* 0x00017c1901007387 */ /* 0x000fe20000100800 */
[C---:B0-----:R-:W-:Y:S02]  /*95f0*/  SEL R23, R22.reuse, R14, !P2 ;  /* 0x0000000e16177207 */ /* 0x041fe40005000000 */
[C---:B------:R-:W-:Y:S02]  /*9600*/  SEL R14, R22.reuse, R12, !P2 ;  /* 0x0000000c160e7207 */ /* 0x040fe40005000000 */
[C---:B------:R-:W-:Y:S01]  /*9610*/  SEL R12, R22.reuse, R10, !P2 ;  /* 0x0000000a160c7207 */ /* 0x040fe20005000000 */
[----:B------:R-:W-:Y:S01]  /*9620*/  STL [R1+0x184], R24 ;  /* 0x0001841801007387 */ /* 0x000fe20000100800 */
[----:B------:R-:W-:-:S02]  /*9630*/  SEL R10, R22, R8, !P2 ;  /* 0x00000008160a7207 */ /* 0x000fc40005000000 */
[C---:B------:R-:W-:Y:S01]  /*9640*/  SEL R8, R22.reuse, R29, !P2 ;  /* 0x0000001d16087207 */ /* 0x040fe20005000000 */
[----:B------:R-:W-:Y:S04]  /*9650*/  STL [R1+0x1d4], R23 ;  /* 0x0001d41701007387 */ /* 0x000fe80000100800 */
[----:B------:R-:W-:Y:S04]  /*9660*/  STL [R1+0x1d0], R14 ;  /* 0x0001d00e01007387 */ /* 0x000fe80000100800 */
[----:B------:R-:W-:Y:S04]  /*9670*/  STL [R1+0x1cc], R12 ;  /* 0x0001cc0c01007387 */ /* 0x000fe80000100800 */
[----:B------:R-:W-:Y:S04]  /*9680*/  STL [R1+0x1c8], R10 ;  /* 0x0001c80a01007387 */ /* 0x000fe80000100800 */
[----:B------:R-:W-:Y:S04]  /*9690*/  STL [R1+0x1c4], R8 ;  /* 0x0001c40801007387 */ /* 0x000fe80000100800 */
[----:B------:R0:W-:Y:S04]  /*96a0*/  STL [R1+0x1c0], R5 ;  /* 0x0001c00501007387 */ /* 0x0001e80000100800 */
[----:B------:R1:W-:Y:S04]  /*96b0*/  STL [R1+0x1bc], R2 ;  /* 0x0001bc0201007387 */ /* 0x0003e80000100800 */
[----:B------:R2:W-:Y:S01]  /*96c0*/  STL [R1+0x1b8], R0 ;  /* 0x0001b80001007387 */ /* 0x0005e20000100800 */
[----:B0-----:R-:W-:-:S02]  /*96d0*/  SEL R5, R22, R19, !P2 ;  /* 0x0000001316057207 */ /* 0x001fc40005000000 */
[----:B-1----:R-:W-:-:S03]  /*96e0*/  SEL R2, R22, R21, !P2 ;  /* 0x0000001516027207 */ /* 0x002fc60005000000 */
[----:B------:R0:W-:Y:S01]  /*96f0*/  STL [R1+0x1b4], R5 ;  /* 0x0001b40501007387 */ /* 0x0001e20000100800 */
[----:B--2---:R-:W-:-:S03]  /*9700*/  SEL R0, R22, R20, !P2 ;  /* 0x0000001416007207 */ /* 0x004fc60005000000 */
[----:B------:R1:W-:Y:S04]  /*9710*/  STL [R1+0x1b0], R2 ;  /* 0x0001b00201007387 */ /* 0x0003e80000100800 */
[----:B------:R2:W-:Y:S01]  /*9720*/  STL [R1+0x1ac], R0 ;  /* 0x0001ac0001007387 */ /* 0x0005e20000100800 */
[C---:B0-----:R-:W-:Y:S02]  /*9730*/  SEL R5, R22.reuse, R18, !P2 ;  /* 0x0000001216057207 */ /* 0x041fe40005000000 */
        /* <DEDUP_REMOVED lines=13> */
[----:B------:R-:W-:Y:S01]  /*9810*/  STL [R1+0x190], R5 ;  /* 0x0001900501007387 */ /* 0x000fe20000100800 */
[----:B--2---:R-:W-:-:S03]  /*9820*/  SEL R0, R22, R6, !P2 ;  /* 0x0000000616007207 */ /* 0x004fc60005000000 */
[----:B------:R0:W-:Y:S04]  /*9830*/  STL [R1+0x18c], R2 ;  /* 0x00018c0201007387 */ /* 0x0001e80000100800 */
[----:B------:R1:W-:Y:S04]  /*9840*/  STL [R1+0x188], R0 ;  /* 0x0001880001007387 */ /* 0x0003e80000100800 */
[----:B------:R-:W-:Y:S04]  /*9850*/  STL [R1+0x180], R4 ;  /* 0x0001800401007387 */ /* 0x000fe80000100800 */
[----:B------:R-:W2:Y:S01]  /*9860*/  LDL.LU R23, [R1+0x140] ;  /* 0x0001400001177983 */ /* 0x000ea20000300800 */
[----:B0-----:R-:W-:-:S02]  /*9870*/  SEL R2, R22, R3, !P2 ;  /* 0x0000000316027207 */ /* 0x001fc40005000000 */
[----:B-1----:R-:W-:-:S03]  /*9880*/  SEL R0, R22, R28, !P2 ;  /* 0x0000001c16007207 */ /* 0x002fc60005000000 */
[----:B------:R-:W-:Y:S04]  /*9890*/  STL [R1+0x178], R2 ;  /* 0x0001780201007387 */ /* 0x000fe80000100800 */
[----:B--2---:R0:W-:Y:S04]  /*98a0*/  STL [R1+0x2030], R23 ;  /* 0x0020301701007387 */ /* 0x0041e80000100800 */
        /* <DEDUP_REMOVED lines=142> */
[C---:B----4-:R-:W-:Y:S02]  /*a190*/  SEL R24, R22.reuse, R24, !P2 ;  /* 0x0000001816187207 */ /* 0x050fe40005000000 */
[C---:B------:R-:W-:Y:S02]  /*a1a0*/  SEL R25, R22.reuse, R25, !P2 ;  /* 0x0000001916197207 */ /* 0x040fe40005000000 */
[----:B------:R-:W-:-:S02]  /*a1b0*/  SEL R26, R22, R26, !P2 ;  /* 0x0000001a161a7207 */ /* 0x000fc40005000000 */
[C---:B------:R-:W-:Y:S02]  /*a1c0*/  SEL R14, R22.reuse, R14, !P2 ;  /* 0x0000000e160e7207 */ /* 0x040fe40005000000 */
[C---:B------:R-:W-:Y:S02]  /*a1d0*/  SEL R12, R22.reuse, R12, !P2 ;  /* 0x0000000c160c7207 */ /* 0x040fe40005000000 */
[C---:B------:R-:W-:Y:S02]  /*a1e0*/  SEL R8, R22.reuse, R8, !P2 ;  /* 0x0000000816087207 */ /* 0x040fe40005000000 */
[C---:B------:R-:W-:Y:S02]  /*a1f0*/  SEL R5, R22.reuse, R5, !P2 ;  /* 0x0000000516057207 */ /* 0x040fe40005000000 */
        /* <DEDUP_REMOVED lines=17> */
[----:B--2---:R-:W-:-:S05]  /*a310*/  SEL R23, R22, R23, !P2 ;  /* 0x0000001716177207 */ /* 0x004fca0005000000 */
[----:B------:R0:W-:Y:S04]  /*a320*/  STL [R1+0xe0], R23 ;  /* 0x0000e01701007387 */ /* 0x0001e80000100800 */
[----:B0-----:R-:W2:Y:S04]  /*a330*/  LDL.LU R23, [R1+0x2020] ;  /* 0x0020200001177983 */ /* 0x001ea80000300800 */
[----:B------:R0:W-:Y:S04]  /*a340*/  STL [R1+0xdc], R27 ;  /* 0x0000dc1b01007387 */ /* 0x0001e80000100800 */
[----:B0-----:R-:W3:Y:S04]  /*a350*/  LDL.LU R27, [R1+0x201c] ;  /* 0x00201c00011b7983 */ /* 0x001ee80000300800 */
[----:B------:R0:W-:Y:S04]  /*a360*/  STL [R1+0xd8], R24 ;  /* 0x0000d81801007387 */ /* 0x0001e80000100800 */
[----:B0-----:R-:W4:Y:S04]  /*a370*/  LDL.LU R24, [R1+0x2018] ;  /* 0x0020180001187983 */ /* 0x001f280000300800 */
[----:B------:R0:W-:Y:S04]  /*a380*/  STL [R1+0xd4], R25 ;  /* 0x0000d41901007387 */ /* 0x0001e80000100800 */
[----:B0-----:R-:W2:Y:S04]  /*a390*/  LDL.LU R25, [R1+0x2014] ;  /* 0x0020140001197983 */ /* 0x001ea80000300800 */
        /* <DEDUP_REMOVED lines=41> */
[----:B0-----:R-:W3:Y:S04]  /*a630*/  LDL.LU R3, [R1+0x1fc0] ;  /* 0x001fc00001037983 */ /* 0x001ee80000300800 */
[----:B------:R0:W-:Y:S04]  /*a640*/  STL [R1+0x60], R28 ;  /* 0x0000601c01007387 */ /* 0x0001e80000100800 */
[----:B0-----:R-:W4:Y:S01]  /*a650*/  LDL.LU R28, [R1+0x1fbc] ;  /* 0x001fbc00011c7983 */ /* 0x001f220000300800 */
[----:B------:R-:W-:-:S05]  /*a660*/  SEL R10, R22, R10, !P2 ;  /* 0x0000000a160a7207 */ /* 0x000fca0005000000 */
[----:B------:R0:W-:Y:S02]  /*a670*/  STL [R1+0x5c], R10 ;  /* 0x00005c0a01007387 */ /* 0x0001e40000100800 */
[----:B0-----:R-:W-:-:S05]  /*a680*/  SEL R10, R22, R29, !P2 ;  /* 0x0000001d160a7207 */ /* 0x001fca0005000000 */
[----:B------:R2:W-:Y:S02]  /*a690*/  STL [R1+0x58], R10 ;  /* 0x0000580a01007387 */ /* 0x0005e40000100800 */
[C---:B--2---:R-:W-:Y:S02]  /*a6a0*/  SEL R10, R22.reuse, R4, !P2 ;  /* 0x00000004160a7207 */ /* 0x044fe40005000000 */
[C---:B------:R-:W-:Y:S02]  /*a6b0*/  SEL R4, R22.reuse, R6, !P2 ;  /* 0x0000000616047207 */ /* 0x040fe40005000000 */
[C---:B------:R-:W-:Y:S02]  /*a6c0*/  SEL R6, R22.reuse, R9, !P2 ;  /* 0x0000000916067207 */ /* 0x040fe40005000000 */
[C---:B---3--:R-:W-:Y:S02]  /*a6d0*/  SEL R3, R22.reuse, R3, !P2 ;  /* 0x0000000316037207 */ /* 0x048fe40005000000 */
[----:B----4-:R-:W-:-:S05]  /*a6e0*/  SEL R28, R22, R28, !P2 ;  /* 0x0000001c161c7207 */ /* 0x010fca0005000000 */
[----:B------:R-:W-:Y:S04]  /*a6f0*/  STL [R1+0x54], R28 ;  /* 0x0000541c01007387 */ /* 0x000fe80000100800 */
[----:B------:R0:W-:Y:S04]  /*a700*/  STL [R1+0x50], R3 ;  /* 0x0000500301007387 */ /* 0x0001e80000100800 */
[----:B------:R-:W-:Y:S01]  /*a710*/  STL [R1+0x4c], R10 ;  /* 0x00004c0a01007387 */ /* 0x000fe20000100800 */
[----:B0-----:R-:W-:-:S03]  /*a720*/  SEL R3, R22, R7, !P2 ;  /* 0x0000000716037207 */ /* 0x001fc60005000000 */
[----:B------:R0:W-:Y:S04]  /*a730*/  STL [R1+0x48], R4 ;  /* 0x0000480401007387 */ /* 0x0001e80000100800 */
[----:B------:R1:W-:Y:S04]  /*a740*/  STL [R1+0x40], R3 ;  /* 0x0000400301007387 */ /* 0x0003e80000100800 */
[----:B------:R2:W-:Y:S01]  /*a750*/  STL [R1+0x3c], R6 ;  /* 0x00003c0601007387 */ /* 0x0005e20000100800 */
[C---:B0-----:R-:W-:Y:S02]  /*a760*/  SEL R4, R22.reuse, R11, !P2 ;  /* 0x0000000b16047207 */ /* 0x041fe40005000000 */
[----:B-1----:R-:W-:-:S03]  /*a770*/  SEL R3, R22, R13, !P2 ;  /* 0x0000000d16037207 */ /* 0x002fc60005000000 */
[----:B------:R0:W-:Y:S01]  /*a780*/  STL [R1+0x38], R4 ;  /* 0x0000380401007387 */ /* 0x0001e20000100800 */
[----:B--2---:R-:W-:-:S03]  /*a790*/  SEL R6, R22, R15, !P2 ;  /* 0x0000000f16067207 */ /* 0x004fc60005000000 */
[----:B------:R1:W-:Y:S04]  /*a7a0*/  STL [R1+0x30], R3 ;  /* 0x0000300301007387 */ /* 0x0003e80000100800 */
[----:B------:R-:W-:Y:S01]  /*a7b0*/  STL [R1+0x28], R6 ;  /* 0x0000280601007387 */ /* 0x000fe20000100800 */
[----:B0-----:R-:W-:-:S03]  /*a7c0*/  SEL R4, R22, R16, !P2 ;  /* 0x0000001016047207 */ /* 0x001fc60005000000 */
[----:B------:R-:W2:Y:S01]  /*a7d0*/  LDL.LU R11, [R1+0x1dc] ;  /* 0x0001dc00010b7983 */ /* 0x000ea20000300800 */
[----:B-1----:R-:W-:-:S03]  /*a7e0*/  SEL R3, R22, R17, !P2 ;  /* 0x0000001116037207 */ /* 0x002fc60005000000 */
[----:B------:R-:W-:Y:S04]  /*a7f0*/  STL [R1+0x24], R4 ;  /* 0x0000240401007387 */ /* 0x000fe80000100800 */
[----:B------:R-:W3:Y:S04]  /*a800*/  LDL.LU R13, [R1+0x1e0] ;  /* 0x0001e000010d7983 */ /* 0x000ee80000300800 */
[----:B------:R0:W-:Y:S04]  /*a810*/  STL [R1+0x1c], R3 ;  /* 0x00001c0301007387 */ /* 0x0001e80000100800 */
[----:B------:R-:W4:Y:S04]  /*a820*/  LDL.LU R15, [R1+0xc] ;  /* 0x00000c00010f7983 */ /* 0x000f280000300800 */
[----:B------:R-:W4:Y:S01]  /*a830*/  LDL.LU R16, [R1+0x8] ;  /* 0x0000080001107983 */ /* 0x000f220000300800 */
[----:B------:R-:W-:-:S03]  /*a840*/  SEL R10, R22, R18, !P2 ;  /* 0x00000012160a7207 */ /* 0x000fc60005000000 */
[----:B------:R-:W4:Y:S04]  /*a850*/  LDL.LU R17, [R1+0x4] ;  /* 0x0000040001117983 */ /* 0x000f280000300800 */
[----:B------:R-:W4:Y:S04]  /*a860*/  LDL.LU R18, [R1] ;  /* 0x0000000001127983 */ /* 0x000f280000300800 */
[----:B0-----:R-:W0:Y:S01]  /*a870*/  S2R R3, SR_TID.X ;  /* 0x0000000000037919 */ /* 0x001e220000002100 */
[C---:B------:R-:W-:Y:S02]  /*a880*/  SEL R29, R22.reuse, R20, !P2 ;  /* 0x00000014161d7207 */ /* 0x040fe40005000000 */
[C---:B------:R-:W-:Y:S01]  /*a890*/  SEL R28, R22.reuse, R21, !P2 ;  /* 0x00000015161c7207 */ /* 0x040fe20005000000 */
[----:B------:R-:W-:Y:S01]  /*a8a0*/  STL [R1+0x1f30], R10 ;  /* 0x001f300a01007387 */ /* 0x000fe20000100800 */
[----:B------:R-:W-:-:S02]  /*a8b0*/  SEL R19, R22, R19, !P2 ;  /* 0x0000001316137207 */ /* 0x000fc40005000000 */
[C---:B------:R-:W-:Y:S01]  /*a8c0*/  SEL R0, R22.reuse, R0, !P2 ;  /* 0x0000000016007207 */ /* 0x040fe20005000000 */
[----:B------:R-:W-:Y:S01]  /*a8d0*/  STL [R1+0x1f34], R29 ;  /* 0x001f341d01007387 */ /* 0x000fe20000100800 */
[C---:B------:R-:W-:Y:S02]  /*a8e0*/  SEL R2, R22.reuse, R2, !P2 ;  /* 0x0000000216027207 */ /* 0x040fe40005000000 */
[C---:B------:R-:W-:Y:S01]  /*a8f0*/  SEL R5, R22.reuse, R5, !P2 ;  /* 0x0000000516057207 */ /* 0x040fe20005000000 */
[----:B------:R-:W4:Y:S01]  /*a900*/  LDL.LU R21, [R1+0x2c] ;  /* 0x00002c0001157983 */ /* 0x000f220000300800 */
[----:B------:R-:W-:-:S03]  /*a910*/  SEL R8, R22, R8, !P2 ;  /* 0x0000000816087207 */ /* 0x000fc60005000000 */
[----:B------:R-:W-:Y:S01]  /*a920*/  STL [R1+0x1f38], R28 ;  /* 0x001f381c01007387 */ /* 0x000fe20000100800 */
[----:B------:R-:W-:-:S03]  /*a930*/  SEL R12, R22, R12, !P2 ;  /* 0x0000000c160c7207 */ /* 0x000fc60005000000 */
[----:B------:R1:W-:Y:S01]  /*a940*/  STL [R1+0x1f3c], R19 ;  /* 0x001f3c1301007387 */ /* 0x0003e20000100800 */
[C---:B------:R-:W-:Y:S02]  /*a950*/  SEL R14, R22.reuse, R14, !P2 ;  /* 0x0000000e160e7207 */ /* 0x040fe40005000000 */
[----:B0-----:R-:W-:Y:S02]  /*a960*/  LOP3.LUT R3, R3, 0x3f, RZ, 0xc0, !PT ;  /* 0x0000003f03037812 */ /* 0x001fe400078ec0ff */
[C---:B------:R-:W-:Y:S01]  /*a970*/  SEL R26, R22.reuse, R26, !P2 ;  /* 0x0000001a161a7207 */ /* 0x040fe20005000000 */
[----:B-1----:R-:W4:Y:S01]  /*a980*/  LDL.LU R19, [R1+0x20] ;  /* 0x0000200001137983 */ /* 0x002f220000300800 */
[----:B------:R-:W-:-:S03]  /*a990*/  SEL R25, R22, R25, !P2 ;  /* 0x0000001916197207 */ /* 0x000fc60005000000 */
[----:B------:R-:W-:Y:S01]  /*a9a0*/  STL [R1+0x1f40], R0 ;  /* 0x001f400001007387 */ /* 0x000fe20000100800 */
[----:B------:R-:W-:Y:S01]  /*a9b0*/  SEL R22, R22, R24, !P2 ;  /* 0x0000001816167207 */ /* 0x000fe20005000000 */
[----:B------:R-:W-:Y:S02]  /*a9c0*/  IMAD R3, R3, c[0x0][0x18c], RZ ;  /* 0x0000630003037a24 */ /* 0x000fe400078e02ff */
[----:B------:R2:W-:Y:S04]  /*a9d0*/  STL [R1+0x1f44], R2 ;  /* 0x001f440201007387 */ /* 0x0005e80000100800 */
[----:B------:R-:W-:Y:S04]  /*a9e0*/  STL [R1+0x1f48], R5 ;  /* 0x001f480501007387 */ /* 0x000fe80000100800 */
[----:B------:R-:W-:Y:S04]  /*a9f0*/  STL [R1+0x1f4c], R8 ;  /* 0x001f4c0801007387 */ /* 0x000fe80000100800 */
[----:B------:R-:W-:Y:S01]  /*aa00*/  STL [R1+0x1f50], R12 ;  /* 0x001f500c01007387 */ /* 0x000fe20000100800 */
[----:B------:R-:W-:-:S03]  /*aa10*/  LEA.HI.X.SX32 R3, R3, c[0x0][0x16c], 0x1, P6 ;  /* 0x00005b0003037a11 */ /* 0x000fc600030f0eff */
[----:B------:R-:W-:Y:S04]  /*aa20*/  STL [R1+0x1f54], R14 ;  /* 0x001f540e01007387 */ /* 0x000fe80000100800 */
[----:B------:R-:W-:Y:S04]  /*aa30*/  STL [R1+0x1f58], R26 ;  /* 0x001f581a01007387 */ /* 0x000fe80000100800 */
[----:B------:R-:W-:Y:S04]  /*aa40*/  STL [R1+0x1f5c], R25 ;  /* 0x001f5c1901007387 */ /* 0x000fe80000100800 */
[----:B------:R-:W-:Y:S04]  /*aa50*/  STL [R1+0x1f60], R22 ;  /* 0x001f601601007387 */ /* 0x000fe80000100800 */
[----:B------:R-:W4:Y:S04]  /*aa60*/  LDL.LU R4, [R1+0x34] ;  /* 0x0000340001047983 */ /* 0x000f280000300800 */
[----:B------:R-:W4:Y:S04]  /*aa70*/  LDL.LU R6, [R1+0x44] ;  /* 0x0000440001067983 */ /* 0x000f280000300800 */
[----:B------:R-:W4:Y:S04]  /*aa80*/  LDL.LU R7, [R1+0x68] ;  /* 0x0000680001077983 */ /* 0x000f280000300800 */
[----:B------:R-:W4:Y:S04]  /*aa90*/  LDL.LU R9, [R1+0x80] ;  /* 0x0000800001097983 */ /* 0x000f280000300800 */
[----:B------:R-:W-:Y:S01]  /*aaa0*/  STL [R1+0x1f64], R3 ;  /* 0x001f640301007387 */ /* 0x000fe20000100800 */
[----:B--2---:R-:W-:-:S03]  /*aab0*/  IMAD R2, R11, c[0x0][0x184], RZ ;  /* 0x000061000b027a24 */ /* 0x004fc600078e02ff */
[----:B------:R-:W2:Y:S04]  /*aac0*/  LDL.LU R11, [R1+0x88] ;  /* 0x00008800010b7983 */ /* 0x000ea80000300800 */
[----:B------:R4:W-:Y:S01]  /*aad0*/  STL [R1+0x13c], R2 ;  /* 0x00013c0201007387 */ /* 0x0009e20000100800 */
[----:B---3--:R-:W-:-:S03]  /*aae0*/  IMAD R0, R13, c[0x0][0x184], RZ ;  /* 0x000061000d007a24 */ /* 0x008fc600078e02ff */
[----:B------:R-:W3:Y:S04]  /*aaf0*/  LDL.LU R13, [R1+0x90] ;  /* 0x00009000010d7983 */ /* 0x000ee80000300800 */
[----:B------:R0:W-:Y:S01]  /*ab00*/  STL [R1+0x134], R0 ;  /* 0x0001340001007387 */ /* 0x0001e20000100800 */
[----:B----4-:R-:W-:-:S03]  /*ab10*/  IMAD R2, R15, c[0x0][0x190], RZ ;  /* 0x000064000f027a24 */ /* 0x010fc600078e02ff */
[----:B------:R-:W4:Y:S04]  /*ab20*/  LDL.LU R15, [R1+0x9c] ;  /* 0x00009c00010f7983 */ /* 0x000f280000300800 */
[----:B------:R1:W-:Y:S01]  /*ab30*/  STL [R1+0xc], R2 ;  /* 0x00000c0201007387 */ /* 0x0003e20000100800 */
[----:B0-----:R-:W-:-:S03]  /*ab40*/  IMAD R0, R16, c[0x0][0x190], RZ ;  /* 0x0000640010007a24 */ /* 0x001fc600078e02ff */
[----:B------:R-:W4:Y:S04]  /*ab50*/  LDL.LU R16, [R1+0xa4] ;  /* 0x0000a40001107983 */ /* 0x000f280000300800 */
[----:B------:R0:W-:Y:S01]  /*ab60*/  STL [R1+0x8], R0 ;  /* 0x0000080001007387 */ /* 0x0001e20000100800 */
[----:B-1----:R-:W-:-:S03]  /*ab70*/  IMAD R2, R17, c[0x0][0x190], RZ ;  /* 0x0000640011027a24 */ /* 0x002fc600078e02ff */
[----:B------:R-:W4:Y:S04]  /*ab80*/  LDL.LU R17, [R1+0xac] ;  /* 0x0000ac0001117983 */ /* 0x000f280000300800 */
[----:B------:R-:W-:Y:S01]  /*ab90*/  STL [R1+0x4], R2 ;  /* 0x0000040201007387 */ /* 0x000fe20000100800 */
[----:B0-----:R-:W-:-:S03]  /*aba0*/  IMAD R0, R18, c[0x0][0x190], RZ ;  /* 0x0000640012007a24 */ /* 0x001fc600078e02ff */
[----:B------:R-:W4:Y:S04]  /*abb0*/  LDL.LU R18, [R1+0x17c] ;  /* 0x00017c0001127983 */ /* 0x000f280000300800 */
[----:B------:R-:W4:Y:S04]  /*abc0*/  LDL.LU R20, [R1+0x184] ;  /* 0x0001840001147983 */ /* 0x000f280000300800 */
[----:B------:R-:W-:Y:S04]  /*abd0*/  STL [R1], R0 ;  /* 0x0000000001007387 */ /* 0x000fe80000100800 */
[----:B------:R-:W4:Y:S01]  /*abe0*/  LDL.LU R28, [R1+0x1d4] ;  /* 0x0001d400011c7983 */ /* 0x000f220000300800 */
[----:B------:R-:W-:-:S02]  /*abf0*/  IMAD R27, R27, c[0x0][0x190], RZ ;  /* 0x000064001b1b7a24 */ /* 0x000fc400078e02ff */
[----:B------:R-:W-:Y:S01]  /*ac00*/  IMAD R24, R23, c[0x0][0x190], RZ ;  /* 0x0000640017187a24 */ /* 0x000fe200078e02ff */
[----:B------:R-:W4:Y:S01]  /*ac10*/  LDL.LU R29, [R1+0x1d0] ;  /* 0x0001d000011d7983 */ /* 0x000f220000300800 */
[----:B------:R-:W-:Y:S02]  /*ac20*/  IMAD R21, R21, c[0x0][0x190], RZ ;  /* 0x0000640015157a24 */ /* 0x000fe400078e02ff */
[----:B------:R-:W-:Y:S01]  /*ac30*/  IMAD R23, R19, c[0x0][0x190], RZ ;  /* 0x0000640013177a24 */ /* 0x000fe200078e02ff */
[----:B------:R-:W4:Y:S04]  /*ac40*/  LDL.LU R10, [R1+0x1cc] ;  /* 0x0001cc00010a7983 */ /* 0x000f280000300800 */
[----:B------:R-:W-:Y:S04]  /*ac50*/  STL [R1+0x1f68], R27 ;  /* 0x001f681b01007387 */ /* 0x000fe80000100800 */
[----:B------:R-:W-:Y:S04]  /*ac60*/  STL [R1+0x1f6c], R24 ;  /* 0x001f6c1801007387 */ /* 0x000fe80000100800 */
[----:B------:R-:W-:Y:S04]  /*ac70*/  STL [R1+0x1f70], R23 ;  /* 0x001f701701007387 */ /* 0x000fe80000100800 */
[----:B------:R-:W-:Y:S01]  /*ac80*/  STL [R1+0x1f74], R21 ;  /* 0x001f741501007387 */ /* 0x000fe20000100800 */
[----:B------:R-:W-:-:S02]  /*ac90*/  IMAD R4, R4, c[0x0][0x190], RZ ;  /* 0x0000640004047a24 */ /* 0x000fc400078e02ff */
[----:B------:R-:W-:-:S03]  /*aca0*/  IMAD R6, R6, c[0x0][0x190], RZ ;  /* 0x0000640006067a24 */ /* 0x000fc600078e02ff */
[----:B------:R-:W-:Y:S01]  /*acb0*/  STL [R1+0x1f78], R4 ;  /* 0x001f780401007387 */ /* 0x000fe20000100800 */
[----:B------:R-:W-:-:S03]  /*acc0*/  IMAD R7, R7, c[0x0][0x190], RZ ;  /* 0x0000640007077a24 */ /* 0x000fc600078e02ff */
[----:B------:R-:W-:Y:S01]  /*acd0*/  STL [R1+0x1f7c], R6 ;  /* 0x001f7c0601007387 */ /* 0x000fe20000100800 */
[----:B------:R-:W-:-:S03]  /*ace0*/  IMAD R9, R9, c[0x0][0x190], RZ ;  /* 0x0000640009097a24 */ /* 0x000fc600078e02ff */
[----:B------:R-:W-:Y:S04]  /*acf0*/  STL [R1+0x1f80], R7 ;  /* 0x001f800701007387 */ /* 0x000fe80000100800 */
[----:B------:R-:W-:Y:S01]  /*ad00*/  STL [R1+0x1f84], R9 ;  /* 0x001f840901007387 */ /* 0x000fe20000100800 */
[----:B--2---:R-:W-:Y:S02]  /*ad10*/  IMAD R11, R11, c[0x0][0x190], RZ ;  /* 0x000064000b0b7a24 */ /* 0x004fe400078e02ff */
[----:B---3--:R-:W-:-:S03]  /*ad20*/  IMAD R13, R13, c[0x0][0x190], RZ ;  /* 0x000064000d0d7a24 */ /* 0x008fc600078e02ff */
[----:B------:R-:W-:Y:S01]  /*ad30*/  STL [R1+0x1f88], R11 ;  /* 0x001f880b01007387 */ /* 0x000fe20000100800 */
[----:B----4-:R-:W-:-:S03]  /*ad40*/  IMAD R15, R15, c[0x0][0x190], RZ ;  /* 0x000064000f0f7a24 */ /* 0x010fc600078e02ff */
[----:B------:R-:W-:Y:S01]  /*ad50*/  STL [R1+0x1f8c], R13 ;  /* 0x001f8c0d01007387 */ /* 0x000fe20000100800 */
[----:B------:R-:W-:-:S03]  /*ad60*/  IMAD R16, R16, c[0x0][0x190], RZ ;  /* 0x0000640010107a24 */ /* 0x000fc600078e02ff */
        /* <DEDUP_REMOVED lines=8> */
[----:B------:R0:W-:Y:S04]  /*adf0*/  STL [R1+0x1fa0], R20 ;  /* 0x001fa01401007387 */ /* 0x0001e80000100800 */
[----:B------:R-:W-:Y:S04]  /*ae00*/  STL [R1+0x20], R3 ;  /* 0x0000200301007387 */ /* 0x000fe80000100800 */
[----:B0-----:R-:W2:Y:S01]  /*ae10*/  LDL.LU R20, [R1+0x1c0] ;  /* 0x0001c00001147983 */ /* 0x001ea20000300800 */
[----:B------:R-:W-:Y:S02]  /*ae20*/  IMAD R2, R29, c[0x0][0x190], RZ ;  /* 0x000064001d027a24 */ /* 0x000fe400078e02ff */
[----:B------:R-:W-:-:S03]  /*ae30*/  IMAD R0, R10, c[0x0][0x190], RZ ;  /* 0x000064000a007a24 */ /* 0x000fc600078e02ff */
[----:B------:R-:W-:Y:S04]  /*ae40*/  STL [R1+0x2c], R2 ;  /* 0x00002c0201007387 */ /* 0x000fe80000100800 */
[----:B--2---:R0:W-:Y:S04]  /*ae50*/  STL [R1+0x1fb4], R20 ;  /* 0x001fb41401007387 */ /* 0x0041e80000100800 */
[----:B------:R-:W-:Y:S04]  /*ae60*/  STL [R1+0x34], R0 ;  /* 0x0000340001007387 */ /* 0x000fe80000100800 */
        /* <DEDUP_REMOVED lines=31> */
[----:B--2---:R-:W-:-:S05]  /*b060*/  IMAD R20, R20, c[0x0][0x190], RZ ;  /* 0x0000640014147a24 */ /* 0x004fca00078e02ff */
[----:B------:R0:W-:Y:S04]  /*b070*/  STL [R1+0x44], R20 ;  /* 0x0000441401007387 */ /* 0x0001e80000100800 */
[----:B0-----:R-:W2:Y:S02]  /*b080*/  LDL.LU R20, [R1+0x1fb8] ;  /* 0x001fb80001147983 */ /* 0x001ea40000300800 */
[----:B--2---:R-:W-:-:S05]  /*b090*/  IMAD R20, R20, c[0x0][0x190], RZ ;  /* 0x0000640014147a24 */ /* 0x004fca00078e02ff */
[----:B------:R0:W-:Y:S04]  /*b0a0*/  STL [R1+0x68], R20 ;  /* 0x0000681401007387 */ /* 0x0001e80000100800 */
[----:B0-----:R-:W2:Y:S01]  /*b0b0*/  LDL.LU R20, [R1+0x1fb4] ;  /* 0x001fb40001147983 */ /* 0x001ea20000300800 */
[----:B---3--:R-:W-:Y:S02]  /*b0c0*/  IMAD R18, R18, c[0x0][0x190], RZ ;  /* 0x0000640012127a24 */ /* 0x008fe400078e02ff */
[----:B----4-:R-:W-:Y:S02]  /*b0d0*/  IMAD R17, R17, c[0x0][0x190], RZ ;  /* 0x0000640011117a24 */ /* 0x010fe400078e02ff */
[----:B------:R-:W-:Y:S02]  /*b0e0*/  IMAD R16, R16, c[0x0][0x190], RZ ;  /* 0x0000640010107a24 */ /* 0x000fe400078e02ff */
[----:B------:R-:W-:-:S02]  /*b0f0*/  IMAD R15, R15, c[0x0][0x190], RZ ;  /* 0x000064000f0f7a24 */ /* 0x000fc400078e02ff */
[----:B------:R-:W-:Y:S02]  /*b100*/  IMAD R13, R13, c[0x0][0x190], RZ ;  /* 0x000064000d0d7a24 */ /* 0x000fe400078e02ff */
[----:B------:R-:W-:Y:S02]  /*b110*/  IMAD R11, R11, c[0x0][0x190], RZ ;  /* 0x000064000b0b7a24 */ /* 0x000fe400078e02ff */
[----:B------:R-:W-:Y:S02]  /*b120*/  IMAD R9, R9, c[0x0][0x190], RZ ;  /* 0x0000640009097a24 */ /* 0x000fe400078e02ff */
[----:B------:R-:W-:Y:S02]  /*b130*/  IMAD R7, R7, c[0x0][0x190], RZ ;  /* 0x0000640007077a24 */ /* 0x000fe400078e02ff */
[----:B------:R-:W-:Y:S02]  /*b140*/  IMAD R6, R6, c[0x0][0x190], RZ ;  /* 0x0000640006067a24 */ /* 0x000fe400078e02ff */
[----:B------:R-:W-:-:S02]  /*b150*/  IMAD R4, R4, c[0x0][0x190], RZ ;  /* 0x0000640004047a24 */ /* 0x000fc400078e02ff */
[----:B--2---:R-:W-:-:S05]  /*b160*/  IMAD R20, R20, c[0x0][0x190], RZ ;  /* 0x0000640014147a24 */ /* 0x004fca00078e02ff */
[----:B------:R-:W-:Y:S04]  /*b170*/  STL [R1+0x80], R20 ;  /* 0x0000801401007387 */ /* 0x000fe80000100800 */
[----:B------:R-:W-:Y:S04]  /*b180*/  STL [R1+0x88], R18 ;  /* 0x0000881201007387 */ /* 0x000fe80000100800 */
[----:B------:R-:W-:Y:S04]  /*b190*/  STL [R1+0x90], R17 ;  /* 0x0000901101007387 */ /* 0x000fe80000100800 */
        /* <DEDUP_REMOVED lines=8> */
[----:B0-----:R-:W-:-:S02]  /*b220*/  IMAD R7, R21, c[0x0][0x190], RZ ;  /* 0x0000640015077a24 */ /* 0x001fc400078e02ff */
[----:B-1----:R-:W-:-:S03]  /*b230*/  IMAD R6, R23, c[0x0][0x190], RZ ;  /* 0x0000640017067a24 */ /* 0x002fc600078e02ff */
[----:B------:R0:W-:Y:S01]  /*b240*/  STL [R1+0x194], R7 ;  /* 0x0001940701007387 */ /* 0x0001e20000100800 */
[----:B--2---:R-:W-:-:S03]  /*b250*/  IMAD R4, R24, c[0x0][0x190], RZ ;  /* 0x0000640018047a24 */ /* 0x004fc600078e02ff */
[----:B------:R1:W-:Y:S04]  /*b260*/  STL [R1+0x190], R6 ;  /* 0x0001900601007387 */ /* 0x0003e80000100800 */
[----:B------:R2:W-:Y:S01]  /*b270*/  STL [R1+0x18c], R4 ;  /* 0x00018c0401007387 */ /* 0x0005e20000100800 */
[----:B0-----:R-:W-:Y:S02]  /*b280*/  IMAD R7, R27, c[0x0][0x190], RZ ;  /* 0x000064001b077a24 */ /* 0x001fe400078e02ff */
[----:B-1----:R-:W-:Y:S02]  /*b290*/  IMAD R6, R3, c[0x0][0x190], RZ ;  /* 0x0000640003067a24 */ /* 0x002fe400078e02ff */
[----:B------:R-:W-:Y:S02]  /*b2a0*/  IMAD R3, R25, c[0x0][0x190], RZ ;  /* 0x0000640019037a24 */ /* 0x000fe400078e02ff */
[----:B--2---:R-:W-:Y:S01]  /*b2b0*/  IMAD R4, R22, c[0x0][0x190], RZ ;  /* 0x0000640016047a24 */ /* 0x004fe200078e02ff */
        /* <DEDUP_REMOVED lines=11> */
[----:B-1----:R-:W-:-:S03]  /*b370*/  IMAD R4, R5, c[0x0][0x190], RZ ;  /* 0x0000640005047a24 */ /* 0x002fc600078e02ff */
[----:B------:R-:W-:Y:S01]  /*b380*/  STL [R1+0x164], R6 ;  /* 0x0001640601007387 */ /* 0x000fe20000100800 */
[----:B--2---:R-:W-:-:S03]  /*b390*/  IMAD R3, R2, c[0x0][0x190], RZ ;  /* 0x0000640002037a24 */ /* 0x004fc600078e02ff */
[----:B------:R-:W-:Y:S01]  /*b3a0*/  STL [R1+0x160], R4 ;  /* 0x0001600401007387 */ /* 0x000fe20000100800 */
[----:B------:R-:W-:Y:S02]  /*b3b0*/  IMAD R2, R0, c[0x0][0x190], RZ ;  /* 0x0000640000027a24 */ /* 0x000fe400078e02ff */
[----:B------:R-:W-:Y:S01]  /*b3c0*/  IMAD R0, R19, c[0x0][0x190], RZ ;  /* 0x0000640013007a24 */ /* 0x000fe200078e02ff */
[----:B------:R0:W-:Y:S04]  /*b3d0*/  STL [R1+0x15c], R3 ;  /* 0x00015c0301007387 */ /* 0x0001e80000100800 */
[----:B------:R1:W-:Y:S01]  /*b3e0*/  STL [R1+0x158], R2 ;  /* 0x0001580201007387 */ /* 0x0003e20000100800 */
[----:B0-----:R-:W-:-:S03]  /*b3f0*/  IMAD R3, R28, c[0x0][0x190], RZ ;  /* 0x000064001c037a24 */ /* 0x001fc600078e02ff */
[----:B------:R0:W-:Y:S04]  /*b400*/  STL [R1+0x154], R0 ;  /* 0x0001540001007387 */ /* 0x0001e80000100800 */
[----:B------:R-:W-:Y:S04]  /*b410*/  STL [R1+0x150], R3 ;  /* 0x0001500301007387 */ /* 0x000fe80000100800 */
[----:B------:R-:W2:Y:S01]  /*b420*/  LDL.LU R20, [R1+0x138] ;  /* 0x0001380001147983 */ /* 0x000ea20000300800 */
[----:B-1----:R-:W-:Y:S02]  /*b430*/  IMAD R2, R29, c[0x0][0x190], RZ ;  /* 0x000064001d027a24 */ /* 0x002fe400078e02ff */
[----:B0-----:R-:W-:-:S03]  /*b440*/  IMAD R0, R10, c[0x0][0x190], RZ ;  /* 0x000064000a007a24 */ /* 0x001fc600078e02ff */
        /* <DEDUP_REMOVED lines=209> */
[----:B0-----:R-:W4:Y:S04]  /*c160*/  LDL.LU R8, [R1+0x1f4c] ;  /* 0x001f4c0001087983 */ /* 0x001f280000300800 */
        /* <DEDUP_REMOVED lines=13> */
[----:B0-----:R-:W4:Y:S01]  /*c240*/  LDL.LU R10, [R1+0x1f30] ;  /* 0x001f3000010a7983 */ /* 0x001f220000300800 */
[----:B--2---:R-:W-:-:S02]  /*c250*/  IMAD R14, R14, c[0x0][0x190], RZ ;  /* 0x000064000e0e7a24 */ /* 0x004fc400078e02ff */
[----:B---3--:R-:W-:Y:S02]  /*c260*/  IMAD R12, R12, c[0x0][0x190], RZ ;  /* 0x000064000c0c7a24 */ /* 0x008fe400078e02ff */
[----:B----4-:R-:W-:Y:S02]  /*c270*/  IMAD R8, R8, c[0x0][0x190], RZ ;  /* 0x0000640008087a24 */ /* 0x010fe400078e02ff */
[----:B------:R-:W-:Y:S02]  /*c280*/  IMAD R5, R5, c[0x0][0x190], RZ ;  /* 0x0000640005057a24 */ /* 0x000fe400078e02ff */
[----:B------:R-:W-:Y:S02]  /*c290*/  IMAD R2, R2, c[0x0][0x190], RZ ;  /* 0x0000640002027a24 */ /* 0x000fe400078e02ff */
[----:B------:R-:W-:Y:S02]  /*c2a0*/  IMAD R0, R0, c[0x0][0x190], RZ ;  /* 0x0000640000007a24 */ /* 0x000fe400078e02ff */
[----:B------:R-:W-:-:S02]  /*c2b0*/  IMAD R19, R19, c[0x0][0x190], RZ ;  /* 0x0000640013137a24 */ /* 0x000fc400078e02ff */
[----:B------:R-:W-:Y:S02]  /*c2c0*/  IMAD R28, R28, c[0x0][0x190], RZ ;  /* 0x000064001c1c7a24 */ /* 0x000fe400078e02ff */
[----:B------:R-:W-:Y:S02]  /*c2d0*/  IMAD R29, R29, c[0x0][0x190], RZ ;  /* 0x000064001d1d7a24 */ /* 0x000fe400078e02ff */
[----:B------:R-:W-:-:S05]  /*c2e0*/  IMAD R10, R10, c[0x0][0x190], RZ ;  /* 0x000064000a0a7a24 */ /* 0x000fca00078e02ff */
[----:B------:R0:W-:Y:S04]  /*c2f0*/  STL [R1+0x18], R10 ;  /* 0x0000180a01007387 */ /* 0x0001e80000100800 */
[----:B0-----:R-:W2:Y:S04]  /*c300*/  LDL.LU R10, [R1+0x1f2c] ;  /* 0x001f2c00010a7983 */ /* 0x001ea80000300800 */
[----:B------:R-:W-:Y:S04]  /*c310*/  STL [R1+0x1ef8], R29 ;  /* 0x001ef81d01007387 */ /* 0x000fe80000100800 */
[----:B------:R-:W-:Y:S04]  /*c320*/  STL [R1+0x1efc], R28 ;  /* 0x001efc1c01007387 */ /* 0x000fe80000100800 */
[----:B------:R-:W-:Y:S04]  /*c330*/  STL [R1+0x1f00], R19 ;  /* 0x001f001301007387 */ /* 0x000fe80000100800 */
[----:B------:R-:W-:Y:S04]  /*c340*/  STL [R1+0x1f28], R18 ;  /* 0x001f281201007387 */ /* 0x000fe80000100800 */
[----:B------:R0:W-:Y:S04]  /*c350*/  STL [R1+0x1f04], R0 ;  /* 0x001f040001007387 */ /* 0x0001e80000100800 */
[----:B0-----:R-:W2:Y:S04]  /*c360*/  LDL.LU R0, [R1] ;  /* 0x0000000001007983 */ /* 0x001ea80000300800 */
        /* <DEDUP_REMOVED lines=10> */
[----:B------:R-:W-:-:S02]  /*c410*/  IMAD R26, R26, c[0x0][0x190], RZ ;  /* 0x000064001a1a7a24 */ /* 0x000fc400078e02ff */
[----:B------:R-:W-:Y:S02]  /*c420*/  IMAD R25, R25, c[0x0][0x190], RZ ;  /* 0x0000640019197a24 */ /* 0x000fe400078e02ff */
[----:B------:R-:W-:Y:S01]  /*c430*/  IMAD R22, R22, c[0x0][0x190], RZ ;  /* 0x0000640016167a24 */ /* 0x000fe200078e02ff */
[----:B------:R-:W-:Y:S04]  /*c440*/  STL [R1+0x1f1c], R26 ;  /* 0x001f1c1a01007387 */ /* 0x000fe80000100800 */
[----:B------:R3:W-:Y:S04]  /*c450*/  STL [R1+0x1f20], R25 ;  /* 0x001f201901007387 */ /* 0x0007e80000100800 */
[----:B------:R0:W-:Y:S01]  /*c460*/  STL [R1+0x1f24], R22 ;  /* 0x001f241601007387 */ /* 0x0001e20000100800 */
[----:B--2---:R-:W-:-:S02]  /*c470*/  LEA R19, P6, R0, R10, 0x1 ;  /* 0x0000000a00137211 */ /* 0x004fc400078c08ff */
[----:B---3--:R-:W-:-:S04]  /*c480*/  LEA R25, P5, R2, R10, 0x1 ;  /* 0x0000000a02197211 */ /* 0x008fc800078a08ff */
[----:B------:R-:W-:Y:S02]  /*c490*/  LEA.HI.X.SX32 R2, R2, R3, 0x1, P5 ;  /* 0x0000000302027211 */ /* 0x000fe400028f0eff */
[----:B----4-:R-:W-:Y:S02]  /*c4a0*/  LEA R18, P3, R8, c[0x0][0x160], 0x1 ;  /* 0x0000580008127a11 */ /* 0x010fe400078608ff */
[----:B------:R-:W-:Y:S02]  /*c4b0*/  LEA R28, P2, R12, c[0x0][0x160], 0x1 ;  /* 0x000058000c1c7a11 */ /* 0x000fe400078408ff */
[----:B0-----:R-:W-:-:S05]  /*c4c0*/  LEA R22, P1, R14, R10, 0x1 ;  /* 0x0000000a0e167211 */ /* 0x001fca00078208ff */
[----:B------:R0:W-:Y:S01]  /*c4d0*/  STL [R1+0x1ebc], R22 ;  /* 0x001ebc1601007387 */ /* 0x0001e20000100800 */
[----:B------:R-:W-:Y:S02]  /*c4e0*/  LEA.HI.X.SX32 R14, R14, R3, 0x1, P1 ;  /* 0x000000030e0e7211 */ /* 0x000fe400008f0eff */
[----:B0-----:R-:W-:-:S05]  /*c4f0*/  LEA R22, P4, R5, R10, 0x1 ;  /* 0x0000000a05167211 */ /* 0x001fca00078808ff */
[----:B------:R0:W-:Y:S04]  /*c500*/  STL [R1+0x1eac], R22 ;  /* 0x001eac1601007387 */ /* 0x0001e80000100800 */
[----:B------:R-:W-:Y:S04]  /*c510*/  STL [R1+0x1eb0], R25 ;  /* 0x001eb01901007387 */ /* 0x000fe80000100800 */
[----:B------:R1:W-:Y:S01]  /*c520*/  STL [R1+0x1eb4], R19 ;  /* 0x001eb41301007387 */ /* 0x0003e20000100800 */
[----:B0-----:R-:W-:Y:S02]  /*c530*/  LEA R22, P0, R27, R10, 0x1 ;  /* 0x0000000a1b167211 */ /* 0x001fe400078008ff */
[----:B------:R-:W-:-:S03]  /*c540*/  LEA.HI.X.SX32 R29, R12, c[0x0][0x164], 0x1, P2 ;  /* 0x000059000c1d7a11 */ /* 0x000fc600010f0eff */
[----:B------:R-:W-:Y:S01]  /*c550*/  STL [R1+0x1eb8], R22 ;  /* 0x001eb81601007387 */ /* 0x000fe20000100800 */
[----:B-1----:R-:W-:-:S03]  /*c560*/  LEA R19, P1, R24, R10, 0x1 ;  /* 0x0000000a18137211 */ /* 0x002fc600078208ff */
[----:B------:R0:W-:Y:S04]  /*c570*/  STL [R1+0x1ea8], R14 ;  /* 0x001ea80e01007387 */ /* 0x0001e80000100800 */
[----:B------:R1:W-:Y:S01]  /*c580*/  STL [R1+0x1ea4], R19 ;  /* 0x001ea41301007387 */ /* 0x0003e20000100800 */
[-C--:B0-----:R-:W-:Y:S02]  /*c590*/  LEA R14, P2, R23, R10.reuse, 0x1 ;  /* 0x0000000a170e7211 */ /* 0x081fe400078408ff */
[----:B-1----:R-:W-:Y:S02]  /*c5a0*/  LEA.HI.X.SX32 R19, R8, c[0x0][0x164], 0x1, P3 ;  /* 0x0000590008137a11 */ /* 0x002fe400018f0eff */
[----:B------:R-:W-:Y:S01]  /*c5b0*/  LEA R12, P3, R21, R10, 0x1 ;  /* 0x0000000a150c7211 */ /* 0x000fe200078608ff */
[----:B------:R-:W-:Y:S01]  /*c5c0*/  STL [R1+0x1ea0], R14 ;  /* 0x001ea00e01007387 */ /* 0x000fe20000100800 */
[----:B------:R-:W-:-:S02]  /*c5d0*/  LEA.HI.X.SX32 R8, R5, R3, 0x1, P4 ;  /* 0x0000000305087211 */ /* 0x000fc400020f0eff */
[-C--:B------:R-:W-:Y:S01]  /*c5e0*/  LEA R5, P4, R4, R10.reuse, 0x1 ;  /* 0x0000000a04057211 */ /* 0x080fe200078808ff */
[----:B------:R-:W-:Y:S04]  /*c5f0*/  STL.64 [R1+0x16b8], R28 ;  /* 0x0016b81c01007387 */ /* 0x000fe80000100a00 */
[----:B------:R-:W-:Y:S04]  /*c600*/  STL [R1+0x1e9c], R12 ;  /* 0x001e9c0c01007387 */ /* 0x000fe80000100800 */
[----:B------:R-:W-:Y:S04]  /*c610*/  STL.64 [R1+0x16b0], R18 ;  /* 0x0016b01201007387 */ /* 0x000fe80000100a00 */
[----:B------:R0:W-:Y:S04]  /*c620*/  STL [R1+0x1e94], R8 ;  /* 0x001e940801007387 */ /* 0x0001e80000100800 */
[----:B------:R1:W-:Y:S04]  /*c630*/  STL [R1+0x1e98], R5 ;  /* 0x001e980501007387 */ /* 0x0003e80000100800 */
[----:B------:R2:W-:Y:S01]  /*c640*/  STL [R1+0x1e8c], R2 ;  /* 0x001e8c0201007387 */ /* 0x0005e20000100800 */
[----:B0-----:R-:W-:-:S02]  /*c650*/  LEA R8, P5, R6, R10, 0x1 ;  /* 0x0000000a06087211 */ /* 0x001fc400078a08ff */
[----:B-1----:R-:W-:-:S03]  /*c660*/  LEA.HI.X.SX32 R5, R0, R3, 0x1, P6 ;  /* 0x0000000300057211 */ /* 0x002fc600030f0eff */
[----:B------:R-:W-:Y:S01]  /*c670*/  STL [R1+0x1e90], R8 ;  /* 0x001e900801007387 */ /* 0x000fe20000100800 */
[----:B--2---:R-:W-:-:S03]  /*c680*/  LEA R2, P6, R7, R10, 0x1 ;  /* 0x0000000a07027211 */ /* 0x004fc600078c08ff */
[----:B------:R-:W-:Y:S01]  /*c690*/  STL [R1+0x1e84], R5 ;  /* 0x001e840501007387 */ /* 0x000fe20000100800 */
[----:B------:R-:W-:-:S03]  /*c6a0*/  LEA.HI.X.SX32 R0, R27, R3, 0x1, P0 ;  /* 0x000000031b007211 */ /* 0x000fc600000f0eff */
[----:B------:R-:W2:Y:S04]  /*c6b0*/  LDL.LU R27, [R1+0x34] ;  /* 0x00003400011b7983 */ /* 0x000ea80000300800 */
[----:B------:R0:W-:Y:S04]  /*c6c0*/  STL [R1+0x1e88], R2 ;  /* 0x001e880201007387 */ /* 0x0001e80000100800 */
[----:B------:R1:W-:Y:S01]  /*c6d0*/  STL [R1+0x1e7c], R0 ;  /* 0x001e7c0001007387 */ /* 0x0003e20000100800 */
[----:B0-----:R-:W-:Y:S02]  /*c6e0*/  LEA R2, P0, R9, R10, 0x1 ;  /* 0x0000000a09027211 */ /* 0x001fe400078008ff */
[----:B-1----:R-:W-:-:S02]  /*c6f0*/  LEA.HI.X.SX32 R0, R24, R3, 0x1, P1 ;  /* 0x0000000318007211 */ /* 0x002fc400008f0eff */
[----:B------:R-:W3:Y:S04]  /*c700*/  LDL.LU R24, [R1+0x2c] ;  /* 0x00002c0001187983 */ /* 0x000ee80000300800 */
[----:B------:R0:W-:Y:S04]  /*c710*/  STL [R1+0x1e80], R2 ;  /* 0x001e800201007387 */ /* 0x0001e80000100800 */
[----:B------:R1:W-:Y:S01]  /*c720*/  STL [R1+0x1e74], R0 ;  /* 0x001e740001007387 */ /* 0x0003e20000100800 */
[----:B0-----:R-:W-:Y:S02]  /*c730*/  LEA R2, P1, R11, R10, 0x1 ;  /* 0x0000000a0b027211 */ /* 0x001fe400078208ff */
[----:B-1----:R-:W-:-:S02]  /*c740*/  LEA.HI.X.SX32 R0, R23, R3, 0x1, P2 ;  /* 0x0000000317007211 */ /* 0x002fc400010f0eff */
[----:B------:R-:W4:Y:S04]  /*c750*/  LDL.LU R23, [R1+0x20] ;  /* 0x0000200001177983 */ /* 0x000f280000300800 */
[----:B------:R0:W-:Y:S04]  /*c760*/  STL [R1+0x1e78], R2 ;  /* 0x001e780201007387 */ /* 0x0001e80000100800 */
[----:B------:R-:W2:Y:S01]  /*c770*/  LDL.LU R22, [R1+0x68] ;  /* 0x0000680001167983 */ /* 0x000ea20000300800 */
[----:B0-----:R-:W-:-:S03]  /*c780*/  LEA R2, P2, R13, R10, 0x1 ;  /* 0x0000000a0d027211 */ /* 0x001fc600078408ff */
[----:B------:R0:W-:Y:S04]  /*c790*/  STL [R1+0x1e6c], R0 ;  /* 0x001e6c0001007387 */ /* 0x0001e80000100800 */
[----:B------:R-:W2:Y:S04]  /*c7a0*/  LDL.LU R25, [R1+0x80] ;  /* 0x0000800001197983 */ /* 0x000ea80000300800 */
[----:B------:R1:W-:Y:S01]  /*c7b0*/  STL [R1+0x1e70], R2 ;  /* 0x001e700201007387 */ /* 0x0003e20000100800 */
[----:B0-----:R-:W-:-:S05]  /*c7c0*/  LEA.HI.X.SX32 R0, R21, R3, 0x1, P3 ;  /* 0x0000000315007211 */ /* 0x001fca00018f0eff */
[----:B------:R0:W-:Y:S01]  /*c7d0*/  STL [R1+0x1e64], R0 ;  /* 0x001e640001007387 */ /* 0x0001e20000100800 */
[----:B-1----:R-:W-:-:S05]  /*c7e0*/  LEA R2, P3, R15, R10, 0x1 ;  /* 0x0000000a0f027211 */ /* 0x002fca00078608ff */
[----:B------:R-:W-:Y:S01]  /*c7f0*/  STL [R1+0x1e68], R2 ;  /* 0x001e680201007387 */ /* 0x000fe20000100800 */
[----:B0-----:R-:W-:Y:S01]  /*c800*/  LEA.HI.X.SX32 R0, R4, R3, 0x1, P4 ;  /* 0x0000000304007211 */ /* 0x001fe200020f0eff */
[----:B------:R-:W-:Y:S02]  /*c810*/  IMAD.MOV.U32 R4, RZ, RZ, R18 ;  /* 0x000000ffff047224 */ /* 0x000fe400078e0012 */
[----:B------:R-:W2:Y:S04]  /*c820*/  LDL.LU R18, [R1+0x1f28] ;  /* 0x001f280001127983 */ /* 0x000ea80000300800 */
[----:B------:R0:W-:Y:S04]  /*c830*/  STL [R1+0x1e5c], R0 ;  /* 0x001e5c0001007387 */ /* 0x0001e80000100800 */
[----:B------:R-:W3:Y:S01]  /*c840*/  LDL.LU R26, [R1+0x88] ;  /* 0x00008800011a7983 */ /* 0x000ee20000300800 */
[----:B0-----:R-:W-:-:S05]  /*c850*/  LEA R0, P4, R16, R10, 0x1 ;  /* 0x0000000a10007211 */ /* 0x001fca00078808ff */
[----:B------:R0:W-:Y:S04]  /*c860*/  STL [R1+0x1e60], R0 ;  /* 0x001e600001007387 */ /* 0x0001e80000100800 */
[----:B------:R-:W3:Y:S01]  /*c870*/  LDL.LU R14, [R1+0x90] ;  /* 0x00009000010e7983 */ /* 0x000ee20000300800 */
[----:B0-----:R-:W-:Y:S02]  /*c880*/  LEA.HI.X.SX32 R0, R6, R3, 0x1, P5 ;  /* 0x0000000306007211 */ /* 0x001fe400028f0eff */
[----:B------:R-:W-:-:S03]  /*c890*/  LEA R2, P5, R17, R10, 0x1 ;  /* 0x0000000a11027211 */ /* 0x000fc600078a08ff */
[----:B------:R0:W-:Y:S04]  /*c8a0*/  STL [R1+0x1e54], R0 ;  /* 0x001e540001007387 */ /* 0x0001e80000100800 */
[----:B------:R-:W-:Y:S01]  /*c8b0*/  STL [R1+0x1e58], R2 ;  /* 0x001e580201007387 */ /* 0x000fe20000100800 */
[----:B0-----:R-:W-:-:S05]  /*c8c0*/  LEA.HI.X.SX32 R0, R7, R3, 0x1, P6 ;  /* 0x0000000307007211 */ /* 0x001fca00030f0eff */
[----:B------:R0:W-:Y:S02]  /*c8d0*/  STL [R1+0x1e4c], R0 ;  /* 0x001e4c0001007387 */ /* 0x0001e40000100800 */
[----:B0-----:R-:W-:Y:S02]  /*c8e0*/  LEA.HI.X.SX32 R0, R9, R3, 0x1, P0 ;  /* 0x0000000309007211 */ /* 0x001fe400000f0eff */
[----:B------:R-:W3:Y:S01]  /*c8f0*/  LDL.LU R9, [R1+0x44] ;  /* 0x0000440001097983 */ /* 0x000ee20000300800 */
[----:B--2---:R-:W-:-:S05]  /*c900*/  LEA R2, P6, R18, R10, 0x1 ;  /* 0x0000000a12027211 */ /* 0x004fca00078c08ff */
[----:B------:R0:W-:Y:S04]  /*c910*/  STL [R1+0x1e50], R2 ;  /* 0x001e500201007387 */ /* 0x0001e80000100800 */
[----:B------:R-:W2:Y:S04]  /*c920*/  LDL.LU R21, [R1+0xa4] ;  /* 0x0000a40001157983 */ /* 0x000ea80000300800 */
[----:B------:R1:W-:Y:S01]  /*c930*/  STL [R1+0x1e44], R0 ;  /* 0x001e440001007387 */ /* 0x0003e20000100800 */
[----:B0-----:R-:W-:-:S03]  /*c940*/  LEA R2, P0, R20, R10, 0x1 ;  /* 0x0000000a14027211 */ /* 0x001fc600078008ff */
[----:B------:R-:W2:Y:S01]  /*c950*/  LDL.LU R12, [R1+0xac] ;  /* 0x0000ac00010c7983 */ /* 0x000ea20000300800 */
[----:B-1----:R-:W-:-:S03]  /*c960*/  LEA.HI.X.SX32 R0, R11, R3, 0x1, P1 ;  /* 0x000000030b007211 */ /* 0x002fc600008f0eff */
[----:B------:R-:W-:Y:S04]  /*c970*/  STL [R1+0x1e48], R2 ;  /* 0x001e480201007387 */ /* 0x000fe80000100800 */
[----:B------:R0:W-:Y:S02]  /*c980*/  STL [R1+0x1e3c], R0 ;  /* 0x001e3c0001007387 */ /* 0x0001e40000100800 */
[----:B0-----:R-:W-:Y:S02]  /*c990*/  LEA.HI.X.SX32 R0, R13, R3, 0x1, P2 ;  /* 0x000000030d007211 */ /* 0x001fe400010f0eff */
[----:B------:R-:W2:Y:S01]  /*c9a0*/  LDL.LU R13, [R1+0x9c] ;  /* 0x00009c00010d7983 */ /* 0x000ea20000300800 */
[----:B----4-:R-:W-:-:S05]  /*c9b0*/  LEA R2, P1, R23, R10, 0x1 ;  /* 0x0000000a17027211 */ /* 0x010fca00078208ff */
[----:B------:R0:W-:Y:S04]  /*c9c0*/  STL [R1+0x1e40], R2 ;  /* 0x001e400201007387 */ /* 0x0001e80000100800 */
[----:B------:R-:W4:Y:S01]  /*c9d0*/  LDL.LU R8, [R1+0x17c] ;  /* 0x00017c0001087983 */ /* 0x000f220000300800 */
[----:B---3--:R-:W-:-:S03]  /*c9e0*/  LEA R11, P2, R24, R10, 0x1 ;  /* 0x0000000a180b7211 */ /* 0x008fc600078408ff */
[----:B------:R1:W-:Y:S04]  /*c9f0*/  STL [R1+0x1e34], R0 ;  /* 0x001e340001007387 */ /* 0x0003e80000100800 */
[----:B0-----:R-:W3:Y:S01]  /*ca00*/  LDL.LU R2, [R1+0x184] ;  /* 0x0001840001027983 */ /* 0x001ee20000300800 */
[----:B-1----:R-:W-:-:S03]  /*ca10*/  LEA.HI.X.SX32 R0, R15, R3, 0x1, P3 ;  /* 0x000000030f007211 */ /* 0x002fc600018f0eff */
[----:B------:R0:W-:Y:S01]  /*ca20*/  STL [R1+0x1e38], R11 ;  /* 0x001e380b01007387 */ /* 0x0001e20000100800 */
[----:B------:R-:W-:-:S03]  /*ca30*/  LEA R15, P3, R27, R10, 0x1 ;  /* 0x0000000a1b0f7211 */ /* 0x000fc600078608ff */
[----:B------:R1:W-:Y:S01]  /*ca40*/  STL [R1+0x1e2c], R0 ;  /* 0x001e2c0001007387 */ /* 0x0003e20000100800 */
[----:B------:R-:W-:Y:S01]  /*ca50*/  IMAD.MOV.U32 R5, RZ, RZ, R19 ;  /* 0x000000ffff057224 */ /* 0x000fe200078e0013 */
[----:B0-----:R-:W-:Y:S02]  /*ca60*/  LEA.HI.X.SX32 R11, R16, R3, 0x1, P4 ;  /* 0x00000003100b7211 */ /* 0x001fe400020f0eff */
[----:B-1----:R-:W3:Y:S04]  /*ca70*/  LDL.LU R0, [R1+0x1a0] ;  /* 0x0001a00001007983 */ /* 0x002ee80000300800 */
[----:B------:R0:W-:Y:S04]  /*ca80*/  STL [R1+0x1e30], R15 ;  /* 0x001e300f01007387 */ /* 0x0001e80000100800 */
[----:B------:R1:W-:Y:S04]  /*ca90*/  STL [R1+0x1e24], R11 ;  /* 0x001e240b01007387 */ /* 0x0003e80000100800 */
[----:B------:R-:W3:Y:S01]  /*caa0*/  LDL.LU R19, [R1+0x19c] ;  /* 0x00019c0001137983 */ /* 0x000ee20000300800 */
[----:B0-----:R-:W-:-:S02]  /*cab0*/  LEA R15, P4, R9, R10, 0x1 ;  /* 0x0000000a090f7211 */ /* 0x001fc400078808ff */
[----:B-1----:R-:W-:-:S03]  /*cac0*/  LEA.HI.X.SX32 R11, R17, R3, 0x1, P5 ;  /* 0x00000003110b7211 */ /* 0x002fc600028f0eff */
[----:B------:R0:W-:Y:S01]  /*cad0*/  STL [R1+0x1e28], R15 ;  /* 0x001e280f01007387 */ /* 0x0001e20000100800 */
[----:B------:R-:W-:-:S03]  /*cae0*/  IMAD.MOV.U32 R6, RZ, RZ, R28 ;  /* 0x000000ffff067224 */ /* 0x000fc600078e001c */
[----:B------:R1:W-:Y:S04]  /*caf0*/  STL [R1+0x1e1c], R11 ;  /* 0x001e1c0b01007387 */ /* 0x0003e80000100800 */
[----:B------:R-:W3:Y:S01]  /*cb00*/  LDL.LU R28, [R1+0x198] ;  /* 0x00019800011c7983 */ /* 0x000ee20000300800 */
[----:B0-----:R-:W-:Y:S02]  /*cb10*/  LEA R15, P5, R22, R10, 0x1 ;  /* 0x0000000a160f7211 */ /* 0x001fe400078a08ff */
[----:B-1----:R-:W-:-:S03]  /*cb20*/  LEA.HI.X.SX32 R11, R18, R3, 0x1, P6 ;  /* 0x00000003120b7211 */ /* 0x002fc600030f0eff */
[----:B------:R0:W-:Y:S01]  /*cb30*/  STL [R1+0x1e20], R15 ;  /* 0x001e200f01007387 */ /* 0x0001e20000100800 */
[----:B------:R-:W-:-:S03]  /*cb40*/  IMAD.MOV.U32 R7, RZ, RZ, R29 ;  /* 0x000000ffff077224 */ /* 0x000fc600078e001d */
[----:B------:R1:W-:Y:S01]  /*cb50*/  STL [R1+0x1e14], R11 ;  /* 0x001e140b01007387 */ /* 0x0003e20000100800 */
[----:B0-----:R-:W-:Y:S02]  /*cb60*/  LEA R15, P6, R25, R10, 0x1 ;  /* 0x0000000a190f7211 */ /* 0x001fe400078c08ff */
[----:B-1----:R-:W-:-:S03]  /*cb70*/  LEA.HI.X.SX32 R11, R20, R3, 0x1, P0 ;  /* 0x00000003140b7211 */ /* 0x002fc600000f0eff */
[----:B------:R0:W-:Y:S04]  /*cb80*/  STL [R1+0x1e18], R15 ;  /* 0x001e180f01007387 */ /* 0x0001e80000100800 */
[----:B------:R-:W3:Y:S04]  /*cb90*/  LDL.LU R29, [R1+0x194] ;  /* 0x00019400011d7983 */ /* 0x000ee80000300800 */
[----:B------:R1:W-:Y:S01]  /*cba0*/  STL [R1+0x1ae0], R11 ;  /* 0x001ae00b01007387 */ /* 0x0003e20000100800 */
[----:B0-----:R-:W-:Y:S02]  /*cbb0*/  LEA.HI.X.SX32 R15, R23, R3, 0x1, P1 ;  /* 0x00000003170f7211 */ /* 0x001fe400008f0eff */
[----:B-1----:R-:W-:-:S05]  /*cbc0*/  LEA R11, P0, R26, R10, 0x1 ;  /* 0x0000000a1a0b7211 */ /* 0x002fca00078008ff */
[----:B------:R0:W-:Y:S04]  /*cbd0*/  STL [R1+0x1b00], R11 ;  /* 0x001b000b01007387 */ /* 0x0001e80000100800 */
[----:B------:R-:W3:Y:S01]  /*cbe0*/  LDL.LU R23, [R1+0x190] ;  /* 0x0001900001177983 */ /* 0x000ee20000300800 */
[----:B0-----:R-:W-:-:S03]  /*cbf0*/  LEA R11, P1, R14, R10, 0x1 ;  /* 0x0000000a0e0b7211 */ /* 0x001fc600078208ff */
[----:B------:R0:W-:Y:S04]  /*cc00*/  STL [R1+0x1ae4], R15 ;  /* 0x001ae40f01007387 */ /* 0x0001e80000100800 */
[----:B------:R-:W-:Y:S01]  /*cc10*/  STL [R1+0x1b08], R11 ;  /* 0x001b080b01007387 */ /* 0x000fe20000100800 */
[----:B0-----:R-:W-:-:S03]  /*cc20*/  LEA.HI.X.SX32 R15, R24, R3, 0x1, P2 ;  /* 0x00000003180f7211 */ /* 0x001fc600010f0eff */
[----:B------:R-:W3:Y:S04]  /*cc30*/  LDL.LU R24, [R1+0x18c] ;  /* 0x00018c0001187983 */ /* 0x000ee80000300800 */
[----:B------:R0:W-:Y:S02]  /*cc40*/  STL [R1+0x1ae8], R15 ;  /* 0x001ae80f01007387 */ /* 0x0001e40000100800 */
[-C--:B0-----:R-:W-:Y:S02]  /*cc50*/  LEA.HI.X.SX32 R15, R27, R3.reuse, 0x1, P3 ;  /* 0x000000031b0f7211 */ /* 0x081fe400018f0eff */
[----:B------:R-:W-:Y:S02]  /*cc60*/  LEA.HI.X.SX32 R9, R9, R3, 0x1, P4 ;  /* 0x0000000309097211 */ /* 0x000fe400020f0eff */
[----:B--2---:R-:W-:-:S05]  /*cc70*/  LEA R11, P2, R13, R10, 0x1 ;  /* 0x0000000a0d0b7211 */ /* 0x004fca00078408ff */
[----:B------:R0:W-:Y:S04]  /*cc80*/  STL [R1+0x1b10], R11 ;  /* 0x001b100b01007387 */ /* 0x0001e80000100800 */
[----:B------:R-:W2:Y:S01]  /*cc90*/  LDL.LU R27, [R1+0x188] ;  /* 0x00018800011b7983 */ /* 0x000ea20000300800 */
[----:B0-----:R-:W-:-:S03]  /*cca0*/  LEA R11, P3, R21, R10, 0x1 ;  /* 0x0000000a150b7211 */ /* 0x001fc600078608ff */
[----:B------:R-:W-:Y:S04]  /*ccb0*/  STL [R1+0x1aec], R15 ;  /* 0x001aec0f01007387 */ /* 0x000fe80000100800 */
[----:B------:R0:W-:Y:S04]  /*ccc0*/  STL [R1+0x1b18], R11 ;  /* 0x001b180b01007387 */ /* 0x0001e80000100800 */
[----:B0-----:R-:W2:Y:S01]  /*ccd0*/  LDL.LU R11, [R1+0x180] ;  /* 0x00018000010b7983 */ /* 0x001ea20000300800 */
[----:B------:R-:W-:-:S03]  /*cce0*/  LEA R15, P4, R12, R10, 0x1 ;  /* 0x0000000a0c0f7211 */ /* 0x000fc600078808ff */
[----:B------:R0:W-:Y:S02]  /*ccf0*/  STL [R1+0x1af0], R9 ;  /* 0x001af00901007387 */ /* 0x0001e40000100800 */
[-C--:B0-----:R-:W-:Y:S02]  /*cd00*/  LEA.HI.X.SX32 R9, R22, R3.reuse, 0x1, P5 ;  /* 0x0000000316097211 */ /* 0x081fe400028f0eff */
[----:B------:R-:W2:Y:S04]  /*cd10*/  LDL.LU R22, [R1+0x178] ;  /* 0x0001780001167983 */ /* 0x000ea80000300800 */
[----:B------:R-:W-:Y:S04]  /*cd20*/  STL [R1+0x1b20], R15 ;  /* 0x001b200f01007387 */ /* 0x000fe80000100800 */
[----:B------:R0:W-:Y:S02]  /*cd30*/  STL [R1+0x1af4], R9 ;  /* 0x001af40901007387 */ /* 0x0001e40000100800 */
[----:B0-----:R-:W-:-:S02]  /*cd40*/  LEA.HI.X.SX32 R9, R25, R3, 0x1, P6 ;  /* 0x0000000319097211 */ /* 0x001fc400030f0eff */
[----:B------:R-:W2:Y:S01]  /*cd50*/  LDL.LU R25, [R1+0x174] ;  /* 0x0001740001197983 */ /* 0x000ea20000300800 */
[----:B----4-:R-:W-:-:S05]  /*cd60*/  LEA R15, P5, R8, R10, 0x1 ;  /* 0x0000000a080f7211 */ /* 0x010fca00078a08ff */
[----:B------:R3:W-:Y:S04]  /*cd70*/  STL [R1+0x1b28], R15 ;  /* 0x001b280f01007387 */ /* 0x0007e80000100800 */
[----:B------:R0:W-:Y:S01]  /*cd80*/  STL [R1+0x1af8], R9 ;  /* 0x001af80901007387 */ /* 0x0001e20000100800 */
[----:B---3--:R-:W-:Y:S02]  /*cd90*/  LEA R15, P6, R2, R10, 0x1 ;  /* 0x0000000a020f7211 */ /* 0x008fe400078c08ff */
[-C--:B0-----:R-:W-:Y:S02]  /*cda0*/  LEA.HI.X.SX32 R9, R26, R3.reuse, 0x1, P0 ;  /* 0x000000031a097211 */ /* 0x081fe400000f0eff */
[----:B------:R-:W3:Y:S01]  /*cdb0*/  LDL.LU R26, [R1+0x170] ;  /* 0x00017000011a7983 */ /* 0x000ee20000300800 */
[----:B------:R-:W-:-:S03]  /*cdc0*/  LEA.HI.X.SX32 R14, R14, R3, 0x1, P1 ;  /* 0x000000030e0e7211 */ /* 0x000fc600008f0eff */
[----:B------:R0:W-:Y:S01]  /*cdd0*/  STL [R1+0x1b30], R15 ;  /* 0x001b300f01007387 */ /* 0x0001e20000100800 */
[----:B------:R-:W-:-:S03]  /*cde0*/  LEA R16, P1, R19, R10, 0x1 ;  /* 0x0000000a13107211 */ /* 0x000fc600078208ff */
[----:B------:R1:W-:Y:S01]  /*cdf0*/  STL [R1+0x1afc], R9 ;  /* 0x001afc0901007387 */ /* 0x0003e20000100800 */
[----:B0-----:R-:W-:-:S03]  /*ce00*/  LEA R15, P0, R0, R10, 0x1 ;  /* 0x0000000a000f7211 */ /* 0x001fc600078008ff */
[----:B-1----:R-:W4:Y:S04]  /*ce10*/  LDL.LU R9, [R1+0x16c] ;  /* 0x00016c0001097983 */ /* 0x002f280000300800 */
[----:B------:R0:W-:Y:S04]  /*ce20*/  STL [R1+0x1b38], R15 ;  /* 0x001b380f01007387 */ /* 0x0001e80000100800 */
[----:B------:R1:W-:Y:S01]  /*ce30*/  STL [R1+0x1b04], R14 ;  /* 0x001b040e01007387 */ /* 0x0003e20000100800 */
[----:B0-----:R-:W-:-:S03]  /*ce40*/  LEA.HI.X.SX32 R15, R13, R3, 0x1, P2 ;  /* 0x000000030d0f7211 */ /* 0x001fc600010f0eff */
[----:B-1----:R-:W4:Y:S01]  /*ce50*/  LDL.LU R14, [R1+0x168] ;  /* 0x00016800010e7983 */ /* 0x002f220000300800 */
[----:B------:R-:W-:-:S03]  /*ce60*/  LEA R13, P2, R28, R10, 0x1 ;  /* 0x0000000a1c0d7211 */ /* 0x000fc600078408ff */
[----:B------:R-:W-:Y:S04]  /*ce70*/  STL [R1+0x1b40], R16 ;  /* 0x001b401001007387 */ /* 0x000fe80000100800 */
[----:B------:R0:W-:Y:S04]  /*ce80*/  STL [R1+0x1b0c], R15 ;  /* 0x001b0c0f01007387 */ /* 0x0001e80000100800 */
[----:B------:R1:W-:Y:S01]  /*ce90*/  STL [R1+0x1b48], R13 ;  /* 0x001b480d01007387 */ /* 0x0003e20000100800 */
[----:B0-----:R-:W-:-:S05]  /*cea0*/  LEA.HI.X.SX32 R15, R21, R3, 0x1, P3 ;  /* 0x00000003150f7211 */ /* 0x001fca00018f0eff */
[----:B------:R0:W-:Y:S04]  /*ceb0*/  STL [R1+0x1b14], R15 ;  /* 0x001b140f01007387 */ /* 0x0001e80000100800 */
[----:B------:R-:W4:Y:S01]  /*cec0*/  LDL.LU R21, [R1+0x164] ;  /* 0x0001640001157983 */ /* 0x000f220000300800 */
[----:B-1----:R-:W-:-:S05]  /*ced0*/  LEA R13, P3, R29, R10, 0x1 ;  /* 0x0000000a1d0d7211 */ /* 0x002fca00078608ff */
[----:B------:R1:W-:Y:S01]  /*cee0*/  STL [R1+0x1b50], R13 ;  /* 0x001b500d01007387 */ /* 0x0003e20000100800 */
[----:B0-----:R-:W-:-:S03]  /*cef0*/  LEA.HI.X.SX32 R15, R12, R3, 0x1, P4 ;  /* 0x000000030c0f7211 */ /* 0x001fc600020f0eff */
[----:B------:R-:W4:Y:S01]  /*cf00*/  LDL.LU R12, [R1+0x160] ;  /* 0x00016000010c7983 */ /* 0x000f220000300800 */
[----:B------:R-:W-:Y:S02]  /*cf10*/  LEA.HI.X.SX32 R8, R8, R3, 0x1, P5 ;  /* 0x0000000308087211 */ /* 0x000fe400028f0eff */
[-C--:B-1----:R-:W-:Y:S01]  /*cf20*/  LEA R13, P4, R23, R10.reuse, 0x1 ;  /* 0x0000000a170d7211 */ /* 0x082fe200078808ff */
[----:B------:R0:W-:Y:S04]  /*cf30*/  STL [R1+0x1b1c], R15 ;  /* 0x001b1c0f01007387 */ /* 0x0001e80000100800 */
[----:B------:R-:W-:Y:S04]  /*cf40*/  STL [R1+0x1b58], R13 ;  /* 0x001b580d01007387 */ /* 0x000fe80000100800 */
[----:B------:R1:W-:Y:S01]  /*cf50*/  STL [R1+0x1b24], R8 ;  /* 0x001b240801007387 */ /* 0x0003e20000100800 */
[----:B0-----:R-:W-:-:S03]  /*cf60*/  LEA R15, P5, R24, R10, 0x1 ;  /* 0x0000000a180f7211 */ /* 0x001fc600078a08ff */
[----:B-1----:R-:W4:Y:S01]  /*cf70*/  LDL.LU R8, [R1+0x15c] ;  /* 0x00015c0001087983 */ /* 0x002f220000300800 */
[----:B------:R-:W-:-:S03]  /*cf80*/  LEA.HI.X.SX32 R13, R2, R3, 0x1, P6 ;  /* 0x00000003020d7211 */ /* 0x000fc600030f0eff */
[----:B------:R-:W-:Y:S04]  /*cf90*/  STL [R1+0x1b60], R15 ;  /* 0x001b600f01007387 */ /* 0x000fe80000100800 */
[----:B------:R-:W4:Y:S04]  /*cfa0*/  LDL.LU R2, [R1+0x158] ;  /* 0x0001580001027983 */ /* 0x000f280000300800 */
[----:B------:R0:W-:Y:S02]  /*cfb0*/  STL [R1+0x1b2c], R13 ;  /* 0x001b2c0d01007387 */ /* 0x0001e40000100800 */
[----:B0-----:R-:W-:-:S02]  /*cfc0*/  LEA.HI.X.SX32 R13, R0, R3, 0x1, P0 ;  /* 0x00000003000d7211 */ /* 0x001fc400000f0eff */
[----:B------:R-:W4:Y:S01]  /*cfd0*/  LDL.LU R0, [R1+0x154] ;  /* 0x0001540001007983 */ /* 0x000f220000300800 */
[----:B--2---:R-:W-:-:S05]  /*cfe0*/  LEA R15, P6, R27, R10, 0x1 ;  /* 0x0000000a1b0f7211 */ /* 0x004fca00078c08ff */
[----:B------:R-:W-:Y:S04]  /*cff0*/  STL [R1+0x1b68], R15 ;  /* 0x001b680f01007387 */ /* 0x000fe80000100800 */
[----:B------:R0:W-:Y:S02]  /*d000*/  STL [R1+0x1b34], R13 ;  /* 0x001b340d01007387 */ /* 0x0001e40000100800 */
[-C--:B0-----:R-:W-:Y:S02]  /*d010*/  LEA.HI.X.SX32 R13, R19, R3.reuse, 0x1, P1 ;  /* 0x00000003130d7211 */ /* 0x081fe400008f0eff */
[----:B------:R-:W-:Y:S01]  /*d020*/  LEA R15, P0, R11, R10, 0x1 ;  /* 0x0000000a0b0f7211 */ /* 0x000fe200078008ff */
[----:B------:R-:W2:Y:S04]  /*d030*/  LDL.LU R19, [R1+0x150] ;  /* 0x0001500001137983 */ /* 0x000ea80000300800 */
[----:B------:R-:W-:Y:S04]  /*d040*/  STL [R1+0x1b70], R15 ;  /* 0x001b700f01007387 */ /* 0x000fe80000100800 */
[----:B------:R0:W-:Y:S02]  /*d050*/  STL [R1+0x1b3c], R13 ;  /* 0x001b3c0d01007387 */ /* 0x0001e40000100800 */
[----:B0-----:R-:W-:-:S02]  /*d060*/  LEA.HI.X.SX32 R13, R28, R3, 0x1, P2 ;  /* 0x000000031c0d7211 */ /* 0x001fc400010f0eff */
[----:B------:R-:W2:Y:S01]  /*d070*/  LDL.LU R28, [R1+0x14c] ;  /* 0x00014c00011c7983 */ /* 0x000ea20000300800 */
[----:B------:R-:W-:-:S05]  /*d080*/  LEA R15, P1, R22, R10, 0x1 ;  /* 0x0000000a160f7211 */ /* 0x000fca00078208ff */
[----:B------:R0:W-:Y:S04]  /*d090*/  STL [R1+0x1b78], R15 ;  /* 0x001b780f01007387 */ /* 0x0001e80000100800 */
[----:B------:R1:W-:Y:S01]  /*d0a0*/  STL [R1+0x1b44], R13 ;  /* 0x001b440d01007387 */ /* 0x0003e20000100800 */
[----:B0-----:R-:W-:Y:S02]  /*d0b0*/  LEA R15, P2, R25, R10, 0x1 ;  /* 0x0000000a190f7211 */ /* 0x001fe400078408ff */
[-C--:B-1----:R-:W-:Y:S02]  /*d0c0*/  LEA.HI.X.SX32 R13, R29, R3.reuse, 0x1, P3 ;  /* 0x000000031d0d7211 */ /* 0x082fe400018f0eff */
[----:B------:R-:W2:Y:S04]  /*d0d0*/  LDL.LU R29, [R1+0x148] ;  /* 0x00014800011d7983 */ /* 0x000ea80000300800 */
[----:B------:R-:W-:Y:S04]  /*d0e0*/  STL [R1+0x1b80], R15 ;  /* 0x001b800f01007387 */ /* 0x000fe80000100800 */
[----:B------:R0:W-:Y:S02]  /*d0f0*/  STL [R1+0x1b4c], R13 ;  /* 0x001b4c0d01007387 */ /* 0x0001e40000100800 */
[----:B0-----:R-:W-:-:S02]  /*d100*/  LEA.HI.X.SX32 R13, R23, R3, 0x1, P4 ;  /* 0x00000003170d7211 */ /* 0x001fc400020f0eff */
[----:B------:R-:W2:Y:S01]  /*d110*/  LDL.LU R23, [R1+0x144] ;  /* 0x0001440001177983 */ /* 0x000ea20000300800 */
[----:B---3--:R-:W-:-:S05]  /*d120*/  LEA R15, P3, R26, R10, 0x1 ;  /* 0x0000000a1a0f7211 */ /* 0x008fca00078608ff */
[----:B------:R0:W-:Y:S04]  /*d130*/  STL [R1+0x1b88], R15 ;  /* 0x001b880f01007387 */ /* 0x0001e80000100800 */
[----:B------:R1:W-:Y:S01]  /*d140*/  STL [R1+0x1b54], R13 ;  /* 0x001b540d01007387 */ /* 0x0003e20000100800 */
[----:B----4-:R-:W-:Y:S02]  /*d150*/  LEA R16, P4, R9, R10, 0x1 ;  /* 0x0000000a09107211 */ /* 0x010fe400078808ff */
[----:B0-----:R-:W-:-:S03]  /*d160*/  LEA.HI.X.SX32 R15, R24, R3, 0x1, P5 ;  /* 0x00000003180f7211 */ /* 0x001fc600028f0eff */
[----:B------:R-:W-:Y:S04]  /*d170*/  STL [R1+0x1b90], R16 ;  /* 0x001b901001007387 */ /* 0x000fe80000100800 */
[----:B------:R-:W-:Y:S04]  /*d180*/  STL [R1+0x1b5c], R15 ;  /* 0x001b5c0f01007387 */ /* 0x000fe80000100800 */
[----:B------:R-:W3:Y:S01]  /*d190*/  LDL.LU R24, [R1+0x140] ;  /* 0x0001400001187983 */ /* 0x000ee20000300800 */
[----:B-1----:R-:W-:-:S05]  /*d1a0*/  LEA R13, P5, R14, R10, 0x1 ;  /* 0x0000000a0e0d7211 */ /* 0x002fca00078a08ff */
[----:B------:R0:W-:Y:S02]  /*d1b0*/  STL [R1+0x1b98], R13 ;  /* 0x001b980d01007387 */ /* 0x0001e40000100800 */
[----:B0-----:R-:W-:-:S05]  /*d1c0*/  LEA.HI.X.SX32 R13, R27, R3, 0x1, P6 ;  /* 0x000000031b0d7211 */ /* 0x001fca00030f0eff */
[----:B------:R0:W-:Y:S04]  /*d1d0*/  STL [R1+0x1b64], R13 ;  /* 0x001b640d01007387 */ /* 0x0001e80000100800 */
[----:B------:R-:W4:Y:S01]  /*d1e0*/  LDL.LU R27, [R1+0x138] ;  /* 0x00013800011b7983 */ /* 0x000f220000300800 */
[----:B------:R-:W-:Y:S02]  /*d1f0*/  LEA R15, P6, R21, R10, 0x1 ;  /* 0x0000000a150f7211 */ /* 0x000fe400078c08ff */
[----:B0-----:R-:W-:-:S03]  /*d200*/  LEA.HI.X.SX32 R13, R11, R3, 0x1, P0 ;  /* 0x000000030b0d7211 */ /* 0x001fc600000f0eff */
[----:B------:R0:W-:Y:S04]  /*d210*/  STL [R1+0x1ba0], R15 ;  /* 0x001ba00f01007387 */ /* 0x0001e80000100800 */
[----:B------:R-:W4:Y:S01]  /*d220*/  LDL.LU R11, [R1+0x130] ;  /* 0x00013000010b7983 */ /* 0x000f220000300800 */
[----:B0-----:R-:W-:-:S03]  /*d230*/  LEA R15, P0, R12, R10, 0x1 ;  /* 0x0000000a0c0f7211 */ /* 0x001fc600078008ff */
[----:B------:R0:W-:Y:S04]  /*d240*/  STL [R1+0x1b6c], R13 ;  /* 0x001b6c0d01007387 */ /* 0x0001e80000100800 */
[----:B------:R1:W-:Y:S01]  /*d250*/  STL [R1+0x1ba8], R15 ;  /* 0x001ba80f01007387 */ /* 0x0003e20000100800 */
[----:B0-----:R-:W-:-:S03]  /*d260*/  LEA.HI.X.SX32 R13, R22, R3, 0x1, P1 ;  /* 0x00000003160d7211 */ /* 0x001fc600008f0eff */
[----:B------:R-:W4:Y:S04]  /*d270*/  LDL.LU R22, [R1+0x12c] ;  /* 0x00012c0001167983 */ /* 0x000f280000300800 */
[----:B------:R0:W-:Y:S01]  /*d280*/  STL [R1+0x1b74], R13 ;  /* 0x001b740d01007387 */ /* 0x0001e20000100800 */
[----:B-1----:R-:W-:Y:S02]  /*d290*/  LEA R15, P1, R8, R10, 0x1 ;  /* 0x0000000a080f7211 */ /* 0x002fe400078208ff */
[-C--:B0-----:R-:W-:Y:S02]  /*d2a0*/  LEA.HI.X.SX32 R13, R25, R3.reuse, 0x1, P2 ;  /* 0x00000003190d7211 */ /* 0x081fe400010f0eff */
[----:B------:R-:W4:Y:S04]  /*d2b0*/  LDL.LU R25, [R1+0x128] ;  /* 0x0001280001197983 */ /* 0x000f280000300800 */
[----:B------:R-:W-:Y:S04]  /*d2c0*/  STL [R1+0x1bb0], R15 ;  /* 0x001bb00f01007387 */ /* 0x000fe80000100800 */
[----:B------:R0:W-:Y:S02]  /*d2d0*/  STL [R1+0x1b7c], R13 ;  /* 0x001b7c0d01007387 */ /* 0x0001e40000100800 */
[----:B0-----:R-:W-:-:S02]  /*d2e0*/  LEA.HI.X.SX32 R13, R26, R3, 0x1, P3 ;  /* 0x000000031a0d7211 */ /* 0x001fc400018f0eff */
[----:B------:R-:W4:Y:S01]  /*d2f0*/  LDL.LU R26, [R1+0x124] ;  /* 0x00012400011a7983 */ /* 0x000f220000300800 */
[----:B------:R-:W-:Y:S02]  /*d300*/  LEA R15, P2, R2, R10, 0x1 ;  /* 0x0000000a020f7211 */ /* 0x000fe400078408ff */
[----:B------:R-:W-:-:S03]  /*d310*/  LEA.HI.X.SX32 R9, R9, R3, 0x1, P4 ;  /* 0x0000000309097211 */ /* 0x000fc600020f0eff */
[----:B------:R0:W-:Y:S04]  /*d320*/  STL [R1+0x1bb8], R15 ;  /* 0x001bb80f01007387 */ /* 0x0001e80000100800 */
[----:B------:R1:W-:Y:S01]  /*d330*/  STL [R1+0x1b84], R13 ;  /* 0x001b840d01007387 */ /* 0x0003e20000100800 */
[----:B0-----:R-:W-:-:S03]  /*d340*/  LEA R15, P3, R0, R10, 0x1 ;  /* 0x0000000a000f7211 */ /* 0x001fc600078608ff */
[----:B-1----:R-:W4:Y:S04]  /*d350*/  LDL.LU R13, [R1+0x120] ;  /* 0x00012000010d7983 */ /* 0x002f280000300800 */
[----:B------:R-:W-:Y:S04]  /*d360*/  STL [R1+0x1bc0], R15 ;  /* 0x001bc00f01007387 */ /* 0x000fe80000100800 */
[----:B------:R0:W-:Y:S01]  /*d370*/  STL [R1+0x1b8c], R9 ;  /* 0x001b8c0901007387 */ /* 0x0001e20000100800 */
[-C--:B------:R-:W-:Y:S02]  /*d380*/  LEA.HI.X.SX32 R16, R21, R3.reuse, 0x1, P6 ;  /* 0x0000000315107211 */ /* 0x080fe400030f0eff */
[----:B0-----:R-:W-:-:S02]  /*d390*/  LEA.HI.X.SX32 R9, R14, R3, 0x1, P5 ;  /* 0x000000030e097211 */ /* 0x001fc400028f0eff */
[----:B------:R-:W4:Y:S01]  /*d3a0*/  LDL.LU R14, [R1+0x11c] ;  /* 0x00011c00010e7983 */ /* 0x000f220000300800 */
[----:B--2---:R-:W-:-:S05]  /*d3b0*/  LEA R15, P4, R19, R10, 0x1 ;  /* 0x0000000a130f7211 */ /* 0x004fca00078808ff */
[----:B------:R-:W-:Y:S04]  /*d3c0*/  STL [R1+0x1bc8], R15 ;  /* 0x001bc80f01007387 */ /* 0x000fe80000100800 */
[----:B------:R0:W-:Y:S04]  /*d3d0*/  STL [R1+0x1b94], R9 ;  /* 0x001b940901007387 */ /* 0x0001e80000100800 */
[----:B0-----:R-:W2:Y:S01]  /*d3e0*/  LDL.LU R9, [R1+0x118] ;  /* 0x0001180001097983 */ /* 0x001ea20000300800 */
[----:B------:R-:W-:-:S05]  /*d3f0*/  LEA R15, P5, R28, R10, 0x1 ;  /* 0x0000000a1c0f7211 */ /* 0x000fca00078a08ff */
[----:B------:R-:W-:Y:S04]  /*d400*/  STL [R1+0x1bd0], R15 ;  /* 0x001bd00f01007387 */ /* 0x000fe80000100800 */
[----:B------:R0:W-:Y:S02]  /*d410*/  STL [R1+0x1b9c], R16 ;  /* 0x001b9c1001007387 */ /* 0x0001e40000100800 */
[----:B0-----:R-:W-:Y:S02]  /*d420*/  LEA.HI.X.SX32 R16, R12, R3, 0x1, P0 ;  /* 0x000000030c107211 */ /* 0x001fe400000f0eff */
[----:B------:R-:W2:Y:S01]  /*d430*/  LDL.LU R12, [R1+0x114] ;  /* 0x00011400010c7983 */ /* 0x000ea20000300800 */
[----:B------:R-:W-:-:S05]  /*d440*/  LEA R15, P6, R29, R10, 0x1 ;  /* 0x0000000a1d0f7211 */ /* 0x000fca00078c08ff */
[----:B------:R0:W-:Y:S04]  /*d450*/  STL [R1+0x1bd8], R15 ;  /* 0x001bd80f01007387 */ /* 0x0001e80000100800 */
[----:B------:R-:W-:Y:S01]  /*d460*/  STL [R1+0x1ba4], R16 ;  /* 0x001ba41001007387 */ /* 0x000fe20000100800 */
[----:B0-----:R-:W-:-:S05]  /*d470*/  LEA R15, P0, R23, R10, 0x1 ;  /* 0x0000000a170f7211 */ /* 0x001fca00078008ff */
[----:B------:R-:W-:Y:S04]  /*d480*/  STL [R1+0x1be0], R15 ;  /* 0x001be00f01007387 */ /* 0x000fe80000100800 */
[----:B------:R-:W2:Y:S01]  /*d490*/  LDL.LU R21, [R1+0x110] ;  /* 0x0001100001157983 */ /* 0x000ea20000300800 */
[----:B------:R-:W-:-:S05]  /*d4a0*/  LEA.HI.X.SX32 R8, R8, R3, 0x1, P1 ;  /* 0x0000000308087211 */ /* 0x000fca00008f0eff */
[----:B------:R0:W-:Y:S01]  /*d4b0*/  STL [R1+0x1bac], R8 ;  /* 0x001bac0801007387 */ /* 0x0001e20000100800 */
[-C--:B------:R-:W-:Y:S02]  /*d4c0*/  LEA.HI.X.SX32 R0, R0, R3.reuse, 0x1, P3 ;  /* 0x0000000300007211 */ /* 0x080fe400018f0eff */
[----:B0-----:R-:W-:Y:S02]  /*d4d0*/  LEA.HI.X.SX32 R8, R2, R3, 0x1, P2 ;  /* 0x0000000302087211 */ /* 0x001fe400010f0eff */
[----:B---3--:R-:W-:-:S05]  /*d4e0*/  LEA R15, P1, R24, R10, 0x1 ;  /* 0x0000000a180f7211 */ /* 0x008fca00078208ff */
[----:B------:R-:W-:Y:S04]  /*d4f0*/  STL [R1+0x1be8], R15 ;  /* 0x001be80f01007387 */ /* 0x000fe80000100800 */
[----:B------:R0:W-:Y:S04]  /*d500*/  STL [R1+0x1bb4], R8 ;  /* 0x001bb40801007387 */ /* 0x0001e80000100800 */
[----:B0-----:R-:W3:Y:S01]  /*d510*/  LDL.LU R8, [R1+0x10c] ;  /* 0x00010c0001087983 */ /* 0x001ee20000300800 */
[----:B----4-:R-:W-:-:S05]  /*d520*/  LEA R2, P2, R27, R10, 0x1 ;  /* 0x0000000a1b027211 */ /* 0x010fca00078408ff */
[----:B------:R0:W-:Y:S04]  /*d530*/  STL [R1+0x1bf0], R2 ;  /* 0x001bf00201007387 */ /* 0x0001e80000100800 */
[----:B------:R1:W-:Y:S01]  /*d540*/  STL [R1+0x1bbc], R0 ;  /* 0x001bbc0001007387 */ /* 0x0003e20000100800 */
[----:B------:R-:W-:-:S03]  /*d550*/  LEA R15, P3, R11, R10, 0x1 ;  /* 0x0000000a0b0f7211 */ /* 0x000fc600078608ff */
[----:B0-----:R-:W4:Y:S01]  /*d560*/  LDL.LU R2, [R1+0x108] ;  /* 0x0001080001027983 */ /* 0x001f220000300800 */
[----:B-1----:R-:W-:-:S03]  /*d570*/  LEA.HI.X.SX32 R0, R19, R3, 0x1, P4 ;  /* 0x0000000313007211 */ /* 0x002fc600020f0eff */
[----:B------:R-:W-:Y:S04]  /*d580*/  STL [R1+0x1bf8], R15 ;  /* 0x001bf80f01007387 */ /* 0x000fe80000100800 */
[----:B------:R0:W-:Y:S04]  /*d590*/  STL [R1+0x1bc4], R0 ;  /* 0x001bc40001007387 */ /* 0x0001e80000100800 */
[----:B0-----:R-:W4:Y:S01]  /*d5a0*/  LDL.LU R0, [R1+0x104] ;  /* 0x0001040001007983 */ /* 0x001f220000300800 */
[----:B------:R-:W-:-:S03]  /*d5b0*/  LEA R15, P4, R22, R10, 0x1 ;  /* 0x0000000a160f7211 */ /* 0x000fc600078808ff */
[----:B------:R-:W4:Y:S04]  /*d5c0*/  LDL.LU R19, [R1+0x100] ;  /* 0x0001000001137983 */ /* 0x000f280000300800 */
[----:B------:R0:W-:Y:S02]  /*d5d0*/  STL [R1+0x1c00], R15 ;  /* 0x001c000f01007387 */ /* 0x0001e40000100800 */
[----:B0-----:R-:W-:Y:S02]  /*d5e0*/  LEA.HI.X.SX32 R15, R28, R3, 0x1, P5 ;  /* 0x000000031c0f7211 */ /* 0x001fe400028f0eff */
[----:B------:R-:W4:Y:S01]  /*d5f0*/  LDL.LU R28, [R1+0xfc] ;  /* 0x0000fc00011c7983 */ /* 0x000f220000300800 */
[----:B------:R-:W-:-:S03]  /*d600*/  LEA R16, P5, R25, R10, 0x1 ;  /* 0x0000000a19107211 */ /* 0x000fc600078a08ff */
[----:B------:R0:W-:Y:S04]  /*d610*/  STL [R1+0x1bcc], R15 ;  /* 0x001bcc0f01007387 */ /* 0x0001e80000100800 */
[----:B------:R1:W-:Y:S01]  /*d620*/  STL [R1+0x1c08], R16 ;  /* 0x001c081001007387 */ /* 0x0003e20000100800 */
[----:B0-----:R-:W-:-:S03]  /*d630*/  LEA.HI.X.SX32 R15, R29, R3, 0x1, P6 ;  /* 0x000000031d0f7211 */ /* 0x001fc600030f0eff */
[----:B------:R-:W4:Y:S01]  /*d640*/  LDL.LU R29, [R1+0xf8] ;  /* 0x0000f800011d7983 */ /* 0x000f220000300800 */
[----:B-1----:R-:W-:-:S03]  /*d650*/  LEA R16, P6, R26, R10, 0x1 ;  /* 0x0000000a1a107211 */ /* 0x002fc600078c08ff */
        /* <DEDUP_REMOVED lines=8> */
[----:B------:R-:W4:Y:S04]  /*d6e0*/  LDL.LU R24, [R1+0xf0] ;  /* 0x0000f00001187983 */ /* 0x000f280000300800 */
[----:B------:R0:W-:Y:S01]  /*d6f0*/  STL [R1+0x1be4], R15 ;  /* 0x001be40f01007387 */ /* 0x0001e20000100800 */
[----:B-1----:R-:W-:-:S05]  /*d700*/  LEA R16, P1, R14, R10, 0x1 ;  /* 0x0000000a0e107211 */ /* 0x002fca00078208ff */
[----:B------:R-:W-:Y:S01]  /*d710*/  STL [R1+0x1c20], R16 ;  /* 0x001c201001007387 */ /* 0x000fe20000100800 */
[----:B0-----:R-:W-:-:S03]  /*d720*/  LEA.HI.X.SX32 R15, R27, R3, 0x1, P2 ;  /* 0x000000031b0f7211 */ /* 0x001fc600010f0eff */
[----:B------:R-:W4:Y:S04]  /*d730*/  LDL.LU R27, [R1+0xec] ;  /* 0x0000ec00011b7983 */ /* 0x000f280000300800 */
[----:B------:R0:W-:Y:S02]  /*d740*/  STL [R1+0x1bec], R15 ;  /* 0x001bec0f01007387 */ /* 0x0001e40000100800 */
[----:B0-----:R-:W-:Y:S02]  /*d750*/  LEA.HI.X.SX32 R15, R11, R3, 0x1, P3 ;  /* 0x000000030b0f7211 */ /* 0x001fe400018f0eff */
[----:B--2---:R-:W-:-:S05]  /*d760*/  LEA R16, P2, R9, R10, 0x1 ;  /* 0x0000000a09107211 */ /* 0x004fca00078408ff */
[----:B------:R-:W-:Y:S04]  /*d770*/  STL [R1+0x1c28], R16 ;  /* 0x001c281001007387 */ /* 0x000fe80000100800 */
[----:B------:R0:W-:Y:S02]  /*d780*/  STL [R1+0x1bf4], R15 ;  /* 0x001bf40f01007387 */ /* 0x0001e40000100800 */
[----:B0-----:R-:W-:Y:S02]  /*d790*/  LEA.HI.X.SX32 R15, R22, R3, 0x1, P4 ;  /* 0x00000003160f7211 */ /* 0x001fe400020f0eff */
[----:B------:R-:W-:-:S05]  /*d7a0*/  LEA R11, P3, R12, R10, 0x1 ;  /* 0x0000000a0c0b7211 */ /* 0x000fca00078608ff */
[----:B------:R0:W-:Y:S04]  /*d7b0*/  STL [R1+0x1c30], R11 ;  /* 0x001c300b01007387 */ /* 0x0001e80000100800 */
[----:B------:R-:W-:Y:S04]  /*d7c0*/  STL [R1+0x1bfc], R15 ;  /* 0x001bfc0f01007387 */ /* 0x000fe80000100800 */
[----:B------:R-:W2:Y:S01]  /*d7d0*/  LDL.LU R22, [R1+0xe8] ;  /* 0x0000e80001167983 */ /* 0x000ea20000300800 */
[----:B0-----:R-:W-:-:S05]  /*d7e0*/  LEA R11, P4, R21, R10, 0x1 ;  /* 0x0000000a150b7211 */ /* 0x001fca00078808ff */
[----:B------:R0:W-:Y:S04]  /*d7f0*/  STL [R1+0x1c38], R11 ;  /* 0x001c380b01007387 */ /* 0x0001e80000100800 */
[----:B0-----:R-:W2:Y:S01]  /*d800*/  LDL.LU R11, [R1+0xe4] ;  /* 0x0000e400010b7983 */ /* 0x001ea20000300800 */
[----:B------:R-:W-:-:S05]  /*d810*/  LEA.HI.X.SX32 R15, R25, R3, 0x1, P5 ;  /* 0x00000003190f7211 */ /* 0x000fca00028f0eff */
[----:B------:R0:W-:Y:S04]  /*d820*/  STL [R1+0x1c04], R15 ;  /* 0x001c040f01007387 */ /* 0x0001e80000100800 */
[----:B------:R-:W2:Y:S01]  /*d830*/  LDL.LU R25, [R1+0xe0] ;  /* 0x0000e00001197983 */ /* 0x000ea20000300800 */
[----:B0-----:R-:W-:Y:S02]  /*d840*/  LEA.HI.X.SX32 R15, R26, R3, 0x1, P6 ;  /* 0x000000031a0f7211 */ /* 0x001fe400030f0eff */
[----:B---3--:R-:W-:-:S05]  /*d850*/  LEA R16, P5, R8, R10, 0x1 ;  /* 0x0000000a08107211 */ /* 0x008fca00078a08ff */
[----:B------:R-:W-:Y:S04]  /*d860*/  STL [R1+0x1c40], R16 ;  /* 0x001c401001007387 */ /* 0x000fe80000100800 */
[----:B------:R0:W-:Y:S04]  /*d870*/  STL [R1+0x1c0c], R15 ;  /* 0x001c0c0f01007387 */ /* 0x0001e80000100800 */
[----:B------:R-:W3:Y:S01]  /*d880*/  LDL.LU R26, [R1+0xdc] ;  /* 0x0000dc00011a7983 */ /* 0x000ee20000300800 */
[----:B0-----:R-:W-:Y:S02]  /*d890*/  LEA.HI.X.SX32 R15, R13, R3, 0x1, P0 ;  /* 0x000000030d0f7211 */ /* 0x001fe400000f0eff */
[----:B----4-:R-:W-:-:S05]  /*d8a0*/  LEA R16, P6, R2, R10, 0x1 ;  /* 0x0000000a02107211 */ /* 0x010fca00078c08ff */
[----:B------:R0:W-:Y:S01]  /*d8b0*/  STL [R1+0x1c48], R16 ;  /* 0x001c481001007387 */ /* 0x0001e20000100800 */
[----:B------:R-:W-:-:S03]  /*d8c0*/  LEA.HI.X.SX32 R13, R14, R3, 0x1, P1 ;  /* 0x000000030e0d7211 */ /* 0x000fc600008f0eff */
[----:B------:R1:W-:Y:S01]  /*d8d0*/  STL [R1+0x1c14], R15 ;  /* 0x001c140f01007387 */ /* 0x0003e20000100800 */
[-C--:B0-----:R-:W-:Y:S02]  /*d8e0*/  LEA R16, P0, R0, R10.reuse, 0x1 ;  /* 0x0000000a00107211 */ /* 0x081fe400078008ff */
[----:B-1----:R-:W-:-:S03]  /*d8f0*/  LEA R15, P1, R19, R10, 0x1 ;  /* 0x0000000a130f7211 */ /* 0x002fc600078208ff */
[----:B------:R-:W-:Y:S04]  /*d900*/  STL [R1+0x1c50], R16 ;  /* 0x001c501001007387 */ /* 0x000fe80000100800 */
[----:B------:R-:W4:Y:S04]  /*d910*/  LDL.LU R14, [R1+0xd8] ;  /* 0x0000d800010e7983 */ /* 0x000f280000300800 */
        /* <DEDUP_REMOVED lines=20> */
[----:B------:R0:W-:Y:S01]  /*da60*/  STL [R1+0x1c3c], R13 ;  /* 0x001c3c0d01007387 */ /* 0x0001e20000100800 */
[----:B------:R-:W-:-:S03]  /*da70*/  IMAD.MOV.U32 R17, RZ, RZ, R5 ;  /* 0x000000ffff117224 */ /* 0x000fc600078e0005 */
[----:B------:R-:W-:Y:S01]  /*da80*/  STL [R1+0x1c78], R15 ;  /* 0x001c780f01007387 */ /* 0x000fe20000100800 */
[----:B0-----:R-:W-:-:S05]  /*da90*/  LEA.HI.X.SX32 R13, R2, R3, 0x1, P6 ;  /* 0x00000003020d7211 */ /* 0x001fca00030f0eff */
[----:B------:R-:W-:Y:S04]  /*daa0*/  STL [R1+0x1c44], R13 ;  /* 0x001c440d01007387 */ /* 0x000fe80000100800 */
[----:B------:R-:W4:Y:S01]  /*dab0*/  LDL.LU R5, [R1+0xc4] ;  /* 0x0000c40001057983 */ /* 0x000f220000300800 */
[----:B------:R-:W-:Y:S02]  /*dac0*/  LEA R2, P6, R27, R10, 0x1 ;  /* 0x0000000a1b027211 */ /* 0x000fe400078c08ff */
[----:B------:R-:W-:-:S03]  /*dad0*/  LEA.HI.X.SX32 R0, R0, R3, 0x1, P0 ;  /* 0x0000000300007211 */ /* 0x000fc600000f0eff */
[----:B------:R2:W-:Y:S04]  /*dae0*/  STL [R1+0x1c80], R2 ;  /* 0x001c800201007387 */ /* 0x0005e80000100800 */
[----:B------:R-:W-:Y:S01]  /*daf0*/  STL [R1+0x1c4c], R0 ;  /* 0x001c4c0001007387 */ /* 0x000fe20000100800 */
[----:B------:R-:W-:Y:S01]  /*db00*/  IMAD.MOV.U32 R16, RZ, RZ, R4 ;  /* 0x000000ffff107224 */ /* 0x000fe200078e0004 */
[----:B------:R-:W-:Y:S02]  /*db10*/  LEA.HI.X.SX32 R4, R19, R3, 0x1, P1 ;  /* 0x0000000313047211 */ /* 0x000fe400008f0eff */
[----:B--2---:R-:W-:-:S05]  /*db20*/  LEA R2, P0, R22, R10, 0x1 ;  /* 0x0000000a16027211 */ /* 0x004fca00078008ff */
[----:B------:R0:W-:Y:S04]  /*db30*/  STL [R1+0x1c88], R2 ;  /* 0x001c880201007387 */ /* 0x0001e80000100800 */
[----:B0-----:R-:W2:Y:S04]  /*db40*/  LDL.LU R2, [R1+0xc0] ;  /* 0x0000c00001027983 */ /* 0x001ea80000300800 */
[----:B------:R-:W-:Y:S01]  /*db50*/  STL [R1+0x1c54], R4 ;  /* 0x001c540401007387 */ /* 0x000fe20000100800 */
[----:B------:R-:W-:-:S05]  /*db60*/  LEA R0, P1, R11, R10, 0x1 ;  /* 0x0000000a0b007211 */ /* 0x000fca00078208ff */
[----:B------:R0:W-:Y:S04]  /*db70*/  STL [R1+0x1c90], R0 ;  /* 0x001c900001007387 */ /* 0x0001e80000100800 */
[----:B0-----:R-:W2:Y:S01]  /*db80*/  LDL.LU R0, [R1+0xbc] ;  /* 0x0000bc0001007983 */ /* 0x001ea20000300800 */
[----:B------:R-:W-:Y:S02]  /*db90*/  LEA.HI.X.SX32 R13, R28, R3, 0x1, P2 ;  /* 0x000000031c0d7211 */ /* 0x000fe400010f0eff */
[----:B------:R-:W-:-:S03]  /*dba0*/  LEA R4, P2, R25, R10, 0x1 ;  /* 0x0000000a19047211 */ /* 0x000fc600078408ff */
[----:B------:R0:W-:Y:S04]  /*dbb0*/  STL [R1+0x1c5c], R13 ;  /* 0x001c5c0d01007387 */ /* 0x0001e80000100800 */
[----:B------:R-:W2:Y:S01]  /*dbc0*/  LDL.LU R19, [R1+0xb8] ;  /* 0x0000b80001137983 */ /* 0x000ea20000300800 */
[----:B0-----:R-:W-:-:S03]  /*dbd0*/  LEA.HI.X.SX32 R13, R29, R3, 0x1, P3 ;  /* 0x000000031d0d7211 */ /* 0x001fc600018f0eff */
[----:B------:R3:W-:Y:S04]  /*dbe0*/  STL [R1+0x1c98], R4 ;  /* 0x001c980401007387 */ /* 0x0007e80000100800 */
[----:B------:R0:W-:Y:S04]  /*dbf0*/  STL [R1+0x1c64], R13 ;  /* 0x001c640d01007387 */ /* 0x0001e80000100800 */
[----:B------:R-:W2:Y:S01]  /*dc00*/  LDL.LU R28, [R1+0xb4] ;  /* 0x0000b400011c7983 */ /* 0x000ea20000300800 */
[----:B---3--:R-:W-:-:S03]  /*dc10*/  LEA R4, P3, R26, R10, 0x1 ;  /* 0x0000000a1a047211 */ /* 0x008fc600078608ff */
[----:B------:R-:W3:Y:S01]  /*dc20*/  LDL.LU R29, [R1+0xb0] ;  /* 0x0000b000011d7983 */ /* 0x000ee20000300800 */
[----:B0-----:R-:W-:-:S03]  /*dc30*/  LEA.HI.X.SX32 R13, R23, R3, 0x1, P4 ;  /* 0x00000003170d7211 */ /* 0x001fc600020f0eff */
[----:B------:R0:W-:Y:S04]  /*dc40*/  STL [R1+0x1ca0], R4 ;  /* 0x001ca00401007387 */ /* 0x0001e80000100800 */
[----:B0-----:R-:W3:Y:S04]  /*dc50*/  LDL.LU R4, [R1+0xa8] ;  /* 0x0000a80001047983 */ /* 0x001ee80000300800 */
[----:B------:R0:W-:Y:S04]  /*dc60*/  STL [R1+0x1c6c], R13 ;  /* 0x001c6c0d01007387 */ /* 0x0001e80000100800 */
[----:B------:R-:W3:Y:S01]  /*dc70*/  LDL.LU R23, [R1+0xa0] ;  /* 0x0000a00001177983 */ /* 0x000ee20000300800 */
[----:B0-----:R-:W-:-:S02]  /*dc80*/  LEA.HI.X.SX32 R13, R24, R3, 0x1, P5 ;  /* 0x00000003180d7211 */ /* 0x001fc400028f0eff */
[----:B----4-:R-:W-:-:S05]  /*dc90*/  LEA R15, P4, R14, R10, 0x1 ;  /* 0x0000000a0e0f7211 */ /* 0x010fca00078808ff */
[----:B------:R0:W-:Y:S04]  /*dca0*/  STL [R1+0x1ca8], R15 ;  /* 0x001ca80f01007387 */ /* 0x0001e80000100800 */
[----:B------:R1:W-:Y:S04]  /*dcb0*/  STL [R1+0x1c74], R13 ;  /* 0x001c740d01007387 */ /* 0x0003e80000100800 */
[----:B------:R-:W4:Y:S01]  /*dcc0*/  LDL.LU R24, [R1+0x98] ;  /* 0x0000980001187983 */ /* 0x000f220000300800 */
[----:B0-----:R-:W-:Y:S02]  /*dcd0*/  LEA R15, P5, R9, R10, 0x1 ;  /* 0x0000000a090f7211 */ /* 0x001fe400078a08ff */
[----:B-1----:R-:W-:-:S03]  /*dce0*/  LEA.HI.X.SX32 R13, R27, R3, 0x1, P6 ;  /* 0x000000031b0d7211 */ /* 0x002fc600030f0eff */
[----:B------:R0:W-:Y:S04]  /*dcf0*/  STL [R1+0x1cb0], R15 ;  /* 0x001cb00f01007387 */ /* 0x0001e80000100800 */
[----:B------:R1:W-:Y:S04]  /*dd00*/  STL [R1+0x1c7c], R13 ;  /* 0x001c7c0d01007387 */ /* 0x0003e80000100800 */
[----:B------:R-:W4:Y:S01]  /*dd10*/  LDL.LU R27, [R1+0x94] ;  /* 0x00009400011b7983 */ /* 0x000f220000300800 */
[----:B0-----:R-:W-:Y:S02]  /*dd20*/  LEA R15, P6, R12, R10, 0x1 ;  /* 0x0000000a0c0f7211 */ /* 0x001fe400078c08ff */
[----:B-1----:R-:W-:-:S03]  /*dd30*/  LEA.HI.X.SX32 R13, R22, R3, 0x1, P0 ;  /* 0x00000003160d7211 */ /* 0x002fc600000f0eff */
[----:B------:R0:W-:Y:S04]  /*dd40*/  STL [R1+0x1cb8], R15 ;  /* 0x001cb80f01007387 */ /* 0x0001e80000100800 */
[----:B------:R-:W4:Y:S04]  /*dd50*/  LDL.LU R22, [R1+0x8c] ;  /* 0x00008c0001167983 */ /* 0x000f280000300800 */
[----:B------:R1:W-:Y:S01]  /*dd60*/  STL [R1+0x1c84], R13 ;  /* 0x001c840d01007387 */ /* 0x0003e20000100800 */
[----:B0-----:R-:W-:Y:S02]  /*dd70*/  LEA R15, P0, R21, R10, 0x1 ;  /* 0x0000000a150f7211 */ /* 0x001fe400078008ff */
[----:B-1----:R-:W-:-:S03]  /*dd80*/  LEA.HI.X.SX32 R13, R11, R3, 0x1, P1 ;  /* 0x000000030b0d7211 */ /* 0x002fc600008f0eff */
[----:B------:R-:W-:Y:S04]  /*dd90*/  STL [R1+0x1cc0], R15 ;  /* 0x001cc00f01007387 */ /* 0x000fe80000100800 */
[----:B------:R0:W-:Y:S01]  /*dda0*/  STL [R1+0x1c8c], R13 ;  /* 0x001c8c0d01007387 */ /* 0x0001e20000100800 */
[----:B------:R-:W-:Y:S02]  /*ddb0*/  LEA R11, P1, R8, R10, 0x1 ;  /* 0x0000000a080b7211 */ /* 0x000fe400078208ff */
[----:B0-----:R-:W-:-:S03]  /*ddc0*/  LEA.HI.X.SX32 R13, R25, R3, 0x1, P2 ;  /* 0x00000003190d7211 */ /* 0x001fc600010f0eff */
[----:B------:R0:W-:Y:S04]  /*ddd0*/  STL [R1+0x1cc8], R11 ;  /* 0x001cc80b01007387 */ /* 0x0001e80000100800 */
[----:B------:R-:W-:Y:S04]  /*dde0*/  STL [R1+0x1c94], R13 ;  /* 0x001c940d01007387 */ /* 0x000fe80000100800 */
[----:B------:R-:W4:Y:S01]  /*ddf0*/  LDL.LU R25, [R1+0x84] ;  /* 0x0000840001197983 */ /* 0x000f220000300800 */
[----:B0-----:R-:W-:-:S05]  /*de00*/  LEA R11, P2, R5, R10, 0x1 ;  /* 0x0000000a050b7211 */ /* 0x001fca00078408ff */
[----:B------:R0:W-:Y:S02]  /*de10*/  STL [R1+0x1cd0], R11 ;  /* 0x001cd00b01007387 */ /* 0x0001e40000100800 */
[-C--:B0-----:R-:W-:Y:S02]  /*de20*/  LEA.HI.X.SX32 R11, R26, R3.reuse, 0x1, P3 ;  /* 0x000000031a0b7211 */ /* 0x081fe400018f0eff */
[----:B------:R-:W4:Y:S01]  /*de30*/  LDL.LU R26, [R1+0x7c] ;  /* 0x00007c00011a7983 */ /* 0x000f220000300800 */
[----:B------:R-:W-:-:S03]  /*de40*/  LEA.HI.X.SX32 R13, R14, R3, 0x1, P4 ;  /* 0x000000030e0d7211 */ /* 0x000fc600020f0eff */
[----:B------:R-:W-:Y:S01]  /*de50*/  STL [R1+0x1c9c], R11 ;  /* 0x001c9c0b01007387 */ /* 0x000fe20000100800 */
[----:B--2---:R-:W-:-:S05]  /*de60*/  LEA R15, P3, R2, R10, 0x1 ;  /* 0x0000000a020f7211 */ /* 0x004fca00078608ff */
[----:B------:R-:W-:Y:S04]  /*de70*/  STL [R1+0x1cd8], R15 ;  /* 0x001cd80f01007387 */ /* 0x000fe80000100800 */
[----:B------:R-:W2:Y:S04]  /*de80*/  LDL.LU R14, [R1+0x78] ;  /* 0x00007800010e7983 */ /* 0x000ea80000300800 */
[----:B------:R0:W-:Y:S02]  /*de90*/  STL [R1+0x1ca4], R13 ;  /* 0x001ca40d01007387 */ /* 0x0001e40000100800 */
[----:B0-----:R-:W-:-:S02]  /*dea0*/  LEA.HI.X.SX32 R13, R9, R3, 0x1, P5 ;  /* 0x00000003090d7211 */ /* 0x001fc400028f0eff */
[----:B------:R-:W-:Y:S02]  /*deb0*/  LEA.HI.X.SX32 R9, R12, R3, 0x1, P6 ;  /* 0x000000030c097211 */ /* 0x000fe400030f0eff */
[----:B------:R-:W-:-:S05]  /*dec0*/  LEA R11, P4, R0, R10, 0x1 ;  /* 0x0000000a000b7211 */ /* 0x000fca00078808ff */
[----:B------:R0:W-:Y:S04]  /*ded0*/  STL [R1+0x1ce0], R11 ;  /* 0x001ce00b01007387 */ /* 0x0001e80000100800 */
[----:B------:R-:W-:Y:S04]  /*dee0*/  STL [R1+0x1cac], R13 ;  /* 0x001cac0d01007387 */ /* 0x000fe80000100800 */
[----:B------:R-:W2:Y:S01]  /*def0*/  LDL.LU R12, [R1+0x74] ;  /* 0x00007400010c7983 */ /* 0x000ea20000300800 */
[----:B0-----:R-:W-:-:S05]  /*df00*/  LEA R11, P5, R19, R10, 0x1 ;  /* 0x0000000a130b7211 */ /* 0x001fca00078a08ff */
[----:B------:R0:W-:Y:S04]  /*df10*/  STL [R1+0x1ce8], R11 ;  /* 0x001ce80b01007387 */ /* 0x0001e80000100800 */
[----:B------:R1:W-:Y:S01]  /*df20*/  STL [R1+0x1cb4], R9 ;  /* 0x001cb40901007387 */ /* 0x0003e20000100800 */
[----:B0-----:R-:W-:Y:S02]  /*df30*/  LEA R11, P6, R28, R10, 0x1 ;  /* 0x0000000a1c0b7211 */ /* 0x001fe400078c08ff */
[----:B-1----:R-:W-:-:S03]  /*df40*/  LEA.HI.X.SX32 R9, R21, R3, 0x1, P0 ;  /* 0x0000000315097211 */ /* 0x002fc600000f0eff */
[----:B------:R0:W-:Y:S01]  /*df50*/  STL [R1+0x1cf0], R11 ;  /* 0x001cf00b01007387 */ /* 0x0001e20000100800 */
[----:B---3--:R-:W-:-:S03]  /*df60*/  LEA R13, P0, R29, R10, 0x1 ;  /* 0x0000000a1d0d7211 */ /* 0x008fc600078008ff */
[----:B------:R1:W-:Y:S01]  /*df70*/  STL [R1+0x1cbc], R9 ;  /* 0x001cbc0901007387 */ /* 0x0003e20000100800 */
[-C--:B------:R-:W-:Y:S02]  /*df80*/  LEA.HI.X.SX32 R5, R5, R3.reuse, 0x1, P2 ;  /* 0x0000000305057211 */ /* 0x080fe400010f0eff */
[----:B0-----:R-:W-:Y:S01]  /*df90*/  LEA.HI.X.SX32 R11, R8, R3, 0x1, P1 ;  /* 0x00000003080b7211 */ /* 0x001fe200008f0eff */
[----:B------:R-:W-:Y:S01]  /*dfa0*/  STL [R1+0x1cf8], R13 ;  /* 0x001cf80d01007387 */ /* 0x000fe20000100800 */
[----:B-1----:R-:W-:-:S03]  /*dfb0*/  LEA R9, P1, R4, R10, 0x1 ;  /* 0x0000000a04097211 */ /* 0x002fc600078208ff */
[----:B------:R-:W3:Y:S04]  /*dfc0*/  LDL.LU R8, [R1+0x70] ;  /* 0x0000700001087983 */ /* 0x000ee80000300800 */
[----:B------:R0:W-:Y:S04]  /*dfd0*/  STL [R1+0x1cc4], R11 ;  /* 0x001cc40b01007387 */ /* 0x0001e80000100800 */
[----:B------:R1:W-:Y:S04]  /*dfe0*/  STL [R1+0x1d00], R9 ;  /* 0x001d000901007387 */ /* 0x0003e80000100800 */
[----:B------:R4:W-:Y:S01]  /*dff0*/  STL [R1+0x1ccc], R5 ;  /* 0x001ccc0501007387 */ /* 0x0009e20000100800 */
[----:B0-----:R-:W-:-:S02]  /*e000*/  LEA R11, P2, R23, R10, 0x1 ;  /* 0x0000000a170b7211 */ /* 0x001fc400078408ff */
[-C--:B-1----:R-:W-:Y:S01]  /*e010*/  LEA.HI.X.SX32 R9, R2, R3.reuse, 0x1, P3 ;  /* 0x0000000302097211 */ /* 0x082fe200018f0eff */
[----:B----4-:R-:W4:Y:S01]  /*e020*/  LDL.LU R5, [R1+0x6c] ;  /* 0x00006c0001057983 */ /* 0x010f220000300800 */
[-C--:B------:R-:W-:Y:S02]  /*e030*/  LEA R2, P3, R24, R10.reuse, 0x1 ;  /* 0x0000000a18027211 */ /* 0x080fe400078608ff */
[----:B------:R-:W-:Y:S01]  /*e040*/  LEA.HI.X.SX32 R0, R0, R3, 0x1, P4 ;  /* 0x0000000300007211 */ /* 0x000fe200020f0eff */
[----:B------:R-:W-:Y:S04]  /*e050*/  STL [R1+0x1d08], R11 ;  /* 0x001d080b01007387 */ /* 0x000fe80000100800 */
[----:B------:R0:W-:Y:S04]  /*e060*/  STL [R1+0x1cd4], R9 ;  /* 0x001cd40901007387 */ /* 0x0001e80000100800 */
[----:B------:R1:W-:Y:S01]  /*e070*/  STL [R1+0x1d10], R2 ;  /* 0x001d100201007387 */ /* 0x0003e20000100800 */
[----:B0-----:R-:W-:-:S03]  /*e080*/  LEA R9, P4, R27, R10, 0x1 ;  /* 0x0000000a1b097211 */ /* 0x001fc600078808ff */
[----:B-1----:R-:W4:Y:S04]  /*e090*/  LDL.LU R2, [R1+0x64] ;  /* 0x0000640001027983 */ /* 0x002f280000300800 */
[----:B------:R0:W-:Y:S04]  /*e0a0*/  STL [R1+0x1cdc], R0 ;  /* 0x001cdc0001007387 */ /* 0x0001e80000100800 */
[----:B------:R1:W-:Y:S01]  /*e0b0*/  STL [R1+0x1d18], R9 ;  /* 0x001d180901007387 */ /* 0x0003e20000100800 */
[----:B0-----:R-:W-:Y:S02]  /*e0c0*/  LEA.HI.X.SX32 R0, R19, R3, 0x1, P5 ;  /* 0x0000000313007211 */ /* 0x001fe400028f0eff */
[----:B-1----:R-:W-:-:S03]  /*e0d0*/  LEA R9, P5, R22, R10, 0x1 ;  /* 0x0000000a16097211 */ /* 0x002fc600078a08ff */
[----:B------:R0:W-:Y:S01]  /*e0e0*/  STL [R1+0x1ce4], R0 ;  /* 0x001ce40001007387 */ /* 0x0001e20000100800 */
[----:B------:R-:W-:-:S03]  /*e0f0*/  IMAD.MOV.U32 R21, RZ, RZ, R17 ;  /* 0x000000ffff157224 */ /* 0x000fc600078e0011 */
[----:B0-----:R-:W4:Y:S04]  /*e100*/  LDL.LU R0, [R1+0x60] ;  /* 0x0000600001007983 */ /* 0x001f280000300800 */
[----:B------:R0:W-:Y:S01]  /*e110*/  STL [R1+0x1d20], R9 ;  /* 0x001d200901007387 */ /* 0x0001e20000100800 */
[----:B------:R-:W-:Y:S01]  /*e120*/  IMAD.MOV.U32 R17, RZ, RZ, R7 ;  /* 0x000000ffff117224 */ /* 0x000fe200078e0007 */
[----:B0-----:R-:W-:Y:S02]  /*e130*/  LEA.HI.X.SX32 R9, R28, R3, 0x1, P6 ;  /* 0x000000031c097211 */ /* 0x001fe400030f0eff */
[----:B------:R-:W-:-:S03]  /*e140*/  LEA R7, P6, R25, R10, 0x1 ;  /* 0x0000000a19077211 */ /* 0x000fc600078c08ff */
[----:B------:R-:W-:Y:S04]  /*e150*/  STL [R1+0x1cec], R9 ;  /* 0x001cec0901007387 */ /* 0x000fe80000100800 */
[----:B------:R-:W4:Y:S01]  /*e160*/  LDL.LU R19, [R1+0x5c] ;  /* 0x00005c0001137983 */ /* 0x000f220000300800 */
[----:B------:R-:W-:-:S03]  /*e170*/  IMAD.MOV.U32 R20, RZ, RZ, R16 ;  /* 0x000000ffff147224 */ /* 0x000fc600078e0010 */
[----:B------:R0:W-:Y:S01]  /*e180*/  STL [R1+0x1d28], R7 ;  /* 0x001d280701007387 */ /* 0x0001e20000100800 */
[----:B------:R-:W-:Y:S01]  /*e190*/  IMAD.MOV.U32 R16, RZ, RZ, R6 ;  /* 0x000000ffff107224 */ /* 0x000fe200078e0006 */
[----:B------:R-:W-:Y:S02]  /*e1a0*/  LEA.HI.X.SX32 R6, R29, R3, 0x1, P0 ;  /* 0x000000031d067211 */ /* 0x000fe400000f0eff */
[----:B------:R-:W4:Y:S04]  /*e1b0*/  LDL.LU R28, [R1+0x58] ;  /* 0x00005800011c7983 */ /* 0x000f280000300800 */
[----:B------:R1:W-:Y:S04]  /*e1c0*/  STL [R1+0x1cf4], R6 ;  /* 0x001cf40601007387 */ /* 0x0003e80000100800 */
[----:B------:R-:W4:Y:S01]  /*e1d0*/  LDL.LU R29, [R1+0x54] ;  /* 0x00005400011d7983 */ /* 0x000f220000300800 */
[----:B0-----:R-:W-:-:S05]  /*e1e0*/  LEA R7, P0, R26, R10, 0x1 ;  /* 0x0000000a1a077211 */ /* 0x001fca00078008ff */
[----:B------:R-:W-:Y:S01]  /*e1f0*/  STL [R1+0x1d30], R7 ;  /* 0x001d300701007387 */ /* 0x000fe20000100800 */
[----:B-1----:R-:W-:-:S03]  /*e200*/  LEA.HI.X.SX32 R6, R4, R3, 0x1, P1 ;  /* 0x0000000304067211 */ /* 0x002fc600008f0eff */
[----:B------:R-:W4:Y:S04]  /*e210*/  LDL.LU R18, [R1+0x50] ;  /* 0x0000500001127983 */ /* 0x000f280000300800 */
[----:B------:R0:W-:Y:S04]  /*e220*/  STL [R1+0x1cfc], R6 ;  /* 0x001cfc0601007387 */ /* 0x0001e80000100800 */
[----:B------:R-:W4:Y:S01]  /*e230*/  LDL.LU R15, [R1+0x4c] ;  /* 0x00004c00010f7983 */ /* 0x000f220000300800 */
[----:B0-----:R-:W-:Y:S02]  /*e240*/  LEA.HI.X.SX32 R6, R23, R3, 0x1, P2 ;  /* 0x0000000317067211 */ /* 0x001fe400010f0eff */
[----:B--2---:R-:W-:-:S05]  /*e250*/  LEA R4, P1, R14, R10, 0x1 ;  /* 0x0000000a0e047211 */ /* 0x004fca00078208ff */
[----:B------:R0:W-:Y:S04]  /*e260*/  STL [R1+0x1d38], R4 ;  /* 0x001d380401007387 */ /* 0x0001e80000100800 */
[----:B------:R-:W2:Y:S04]  /*e270*/  LDL.LU R13, [R1+0x48] ;  /* 0x00004800010d7983 */ /* 0x000ea80000300800 */
[----:B------:R1:W-:Y:S04]  /*e280*/  STL [R1+0x1d04], R6 ;  /* 0x001d040601007387 */ /* 0x0003e80000100800 */
[----:B------:R-:W2:Y:S04]  /*e290*/  LDL.LU R11, [R1+0x40] ;  /* 0x00004000010b7983 */ /* 0x000ea80000300800 */
[----:B------:R-:W2:Y:S01]  /*e2a0*/  LDL.LU R9, [R1+0x3c] ;  /* 0x00003c0001097983 */ /* 0x000ea20000300800 */
[----:B0-----:R-:W-:-:S05]  /*e2b0*/  LEA R4, P2, R12, R10, 0x1 ;  /* 0x0000000a0c047211 */ /* 0x001fca00078408ff */
[----:B------:R0:W-:Y:S04]  /*e2c0*/  STL [R1+0x1d40], R4 ;  /* 0x001d400401007387 */ /* 0x0001e80000100800 */
[----:B------:R-:W2:Y:S04]  /*e2d0*/  LDL.LU R7, [R1+0x38] ;  /* 0x0000380001077983 */ /* 0x000ea80000300800 */
[----:B-1----:R-:W2:Y:S01]  /*e2e0*/  LDL.LU R6, [R1+0x30] ;  /* 0x0000300001067983 */ /* 0x002ea20000300800 */
[-C--:B0-----:R-:W-:Y:S02]  /*e2f0*/  LEA.HI.X.SX32 R4, R24, R3.reuse, 0x1, P3 ;  /* 0x0000000318047211 */ /* 0x081fe400018f0eff */
[----:B------:R-:W-:-:S03]  /*e300*/  LEA.HI.X.SX32 R24, R27, R3, 0x1, P4 ;  /* 0x000000031b187211 */ /* 0x000fc600020f0eff */
[----:B------:R0:W-:Y:S01]  /*e310*/  STL [R1+0x1d0c], R4 ;  /* 0x001d0c0401007387 */ /* 0x0001e20000100800 */
[----:B------:R-:W-:-:S03]  /*e320*/  LEA.HI.X.SX32 R22, R22, R3, 0x1, P5 ;  /* 0x0000000316167211 */ /* 0x000fc600028f0eff */
[----:B0-----:R-:W2:Y:S01]  /*e330*/  LDL.LU R4, [R1+0x28] ;  /* 0x0000280001047983 */ /* 0x001ea20000300800 */
[----:B---3--:R-:W-:-:S05]  /*e340*/  LEA R23, P3, R8, R10, 0x1 ;  /* 0x0000000a08177211 */ /* 0x008fca00078608ff */
[----:B------:R0:W-:Y:S01]  /*e350*/  STL [R1+0x1d48], R23 ;  /* 0x001d481701007387 */ /* 0x0001e20000100800 */
[----:B------:R-:W-:-:S03]  /*e360*/  LEA.HI.X.SX32 R25, R25, R3, 0x1, P6 ;  /* 0x0000000319197211 */ /* 0x000fc600030f0eff */
[----:B0-----:R-:W3:Y:S04]  /*e370*/  LDL.LU R23, [R1+0x24] ;  /* 0x0000240001177983 */ /* 0x001ee80000300800 */
[----:B------:R0:W-:Y:S01]  /*e380*/  STL [R1+0x1d14], R24 ;  /* 0x001d141801007387 */ /* 0x0001e20000100800 */
[----:B----4-:R-:W-:-:S03]  /*e390*/  LEA R27, P4, R5, R10, 0x1 ;  /* 0x0000000a051b7211 */ /* 0x010fc600078808ff */
[----:B0-----:R-:W4:Y:S04]  /*e3a0*/  LDL.LU R24, [R1+0x1c] ;  /* 0x00001c0001187983 */ /* 0x001f280000300800 */
[----:B------:R0:W-:Y:S04]  /*e3b0*/  STL [R1+0x1d50], R27 ;  /* 0x001d501b01007387 */ /* 0x0001e80000100800 */
[----:B0-----:R-:W3:Y:S04]  /*e3c0*/  LDL.LU R27, [R1+0x18] ;  /* 0x00001800011b7983 */ /* 0x001ee80000300800 */
[----:B------:R0:W-:Y:S02]  /*e3d0*/  STL [R1+0x1d1c], R22 ;  /* 0x001d1c1601007387 */ /* 0x0001e40000100800 */
[----:B0-----:R-:W-:-:S05]  /*e3e0*/  LEA R22, P5, R2, R10, 0x1 ;  /* 0x0000000a02167211 */ /* 0x001fca00078a08ff */
[----:B------:R0:W-:Y:S01]  /*e3f0*/  STL [R1+0x1d58], R22 ;  /* 0x001d581601007387 */ /* 0x0001e20000100800 */
[----:B------:R-:W-:-:S03]  /*e400*/  LEA.HI.X.SX32 R26, R26, R3, 0x1, P0 ;  /* 0x000000031a1a7211 */ /* 0x000fc600000f0eff */
        /* <DEDUP_REMOVED lines=10> */
[----:B0-----:R-:W4:Y:S04]  /*e4b0*/  LDL.LU R26, [R1+0x1f1c] ;  /* 0x001f1c00011a7983 */ /* 0x001f280000300800 */
        /* <DEDUP_REMOVED lines=21> */
[----:B--2---:R-:W-:-:S05]  /*e610*/  LEA R2, P5, R13, R10, 0x1 ;  /* 0x0000000a0d027211 */ /* 0x004fca00078a08ff */
[----:B------:R0:W-:Y:S01]  /*e620*/  STL [R1+0x1d90], R2 ;  /* 0x001d900201007387 */ /* 0x0001e20000100800 */
[----:B------:R-:W-:-:S03]  /*e630*/  LEA.HI.X.SX32 R19, R19, R3, 0x1, P0 ;  /* 0x0000000313137211 */ /* 0x000fc600000f0eff */
[----:B0-----:R-:W2:Y:S04]  /*e640*/  LDL.LU R2, [R1+0x1f08] ;  /* 0x001f080001027983 */ /* 0x001ea80000300800 */
[----:B------:R0:W-:Y:S02]  /*e650*/  STL [R1+0x1d5c], R0 ;  /* 0x001d5c0001007387 */ /* 0x0001e40000100800 */
[----:B0-----:R-:W-:-:S05]  /*e660*/  LEA R0, P6, R11, R10, 0x1 ;  /* 0x0000000a0b007211 */ /* 0x001fca00078c08ff */
        /* <DEDUP_REMOVED lines=10> */
[----:B------:R0:W-:Y:S04]  /*e710*/  STL [R1+0x1da8], R28 ;  /* 0x001da81c01007387 */ /* 0x0001e80000100800 */
[----:B0-----:R-:W2:Y:S04]  /*e720*/  LDL.LU R28, [R1+0x1efc] ;  /* 0x001efc00011c7983 */ /* 0x001ea80000300800 */
[----:B------:R0:W-:Y:S02]  /*e730*/  STL [R1+0x1d74], R29 ;  /* 0x001d741d01007387 */ /* 0x0001e40000100800 */
[----:B0-----:R-:W-:-:S05]  /*e740*/  LEA R29, P2, R6, R10, 0x1 ;  /* 0x0000000a061d7211 */ /* 0x001fca00078408ff */
[----:B------:R0:W-:Y:S04]  /*e750*/  STL [R1+0x1db0], R29 ;  /* 0x001db01d01007387 */ /* 0x0001e80000100800 */
[----:B0-----:R-:W2:Y:S01]  /*e760*/  LDL.LU R29, [R1+0x1ef8] ;  /* 0x001ef800011d7983 */ /* 0x001ea20000300800 */
[-C--:B------:R-:W-:Y:S02]  /*e770*/  LEA.HI.X.SX32 R18, R18, R3.reuse, 0x1, P3 ;  /* 0x0000000312127211 */ /* 0x080fe400018f0eff */
[----:B------:R-:W-:-:S03]  /*e780*/  LEA.HI.X.SX32 R15, R15, R3, 0x1, P4 ;  /* 0x000000030f0f7211 */ /* 0x000fc600020f0eff */
[----:B------:R0:W-:Y:S01]  /*e790*/  STL [R1+0x1d7c], R18 ;  /* 0x001d7c1201007387 */ /* 0x0001e20000100800 */
[----:B------:R-:W-:Y:S02]  /*e7a0*/  LEA.HI.X.SX32 R13, R13, R3, 0x1, P5 ;  /* 0x000000030d0d7211 */ /* 0x000fe400028f0eff */
[----:B0-----:R-:W-:-:S05]  /*e7b0*/  LEA R18, P3, R4, R10, 0x1 ;  /* 0x0000000a04127211 */ /* 0x001fca00078608ff */
[----:B------:R3:W-:Y:S01]  /*e7c0*/  STL [R1+0x1db8], R18 ;  /* 0x001db81201007387 */ /* 0x0007e20000100800 */
[----:B------:R-:W-:-:S03]  /*e7d0*/  LEA.HI.X.SX32 R11, R11, R3, 0x1, P6 ;  /* 0x000000030b0b7211 */ /* 0x000fc600030f0eff */
[----:B------:R4:W-:Y:S01]  /*e7e0*/  STL [R1+0x1d84], R15 ;  /* 0x001d840f01007387 */ /* 0x0009e20000100800 */
[-C--:B---3--:R-:W-:Y:S02]  /*e7f0*/  LEA R18, P4, R23, R10.reuse, 0x1 ;  /* 0x0000000a17127211 */ /* 0x088fe400078808ff */
[----:B----4-:R-:W-:-:S03]  /*e800*/  LEA R15, P5, R24, R10, 0x1 ;  /* 0x0000000a180f7211 */ /* 0x010fc600078a08ff */
[----:B------:R-:W-:Y:S04]  /*e810*/  STL [R1+0x1dc0], R18 ;  /* 0x001dc01201007387 */ /* 0x000fe80000100800 */
[----:B------:R0:W-:Y:S04]  /*e820*/  STL [R1+0x1d8c], R13 ;  /* 0x001d8c0d01007387 */ /* 0x0001e80000100800 */
[----:B------:R-:W-:Y:S04]  /*e830*/  STL [R1+0x1dc8], R15 ;  /* 0x001dc80f01007387 */ /* 0x000fe80000100800 */
[----:B------:R1:W-:Y:S01]  /*e840*/  STL [R1+0x1d94], R11 ;  /* 0x001d940b01007387 */ /* 0x0003e20000100800 */
[----:B0-----:R-:W-:-:S02]  /*e850*/  LEA R13, P6, R27, R10, 0x1 ;  /* 0x0000000a1b0d7211 */ /* 0x001fc400078c08ff */
[----:B-1----:R-:W-:-:S03]  /*e860*/  LEA.HI.X.SX32 R11, R9, R3, 0x1, P0 ;  /* 0x00000003090b7211 */ /* 0x002fc600000f0eff */
[----:B------:R-:W-:Y:S04]  /*e870*/  STL [R1+0x1dd0], R13 ;  /* 0x001dd00d01007387 */ /* 0x000fe80000100800 */
[----:B------:R0:W-:Y:S02]  /*e880*/  STL [R1+0x1d9c], R11 ;  /* 0x001d9c0b01007387 */ /* 0x0001e40000100800 */
[----:B0-----:R-:W-:Y:S02]  /*e890*/  LEA.HI.X.SX32 R11, R7, R3, 0x1, P1 ;  /* 0x00000003070b7211 */ /* 0x001fe400008f0eff */
[-C--:B--2---:R-:W-:Y:S02]  /*e8a0*/  LEA R7, P1, R28, R10.reuse, 0x1 ;  /* 0x0000000a1c077211 */ /* 0x084fe400078208ff */
[----:B------:R-:W-:-:S05]  /*e8b0*/  LEA R9, P0, R29, R10, 0x1 ;  /* 0x0000000a1d097211 */ /* 0x000fca00078008ff */
[----:B------:R0:W-:Y:S04]  /*e8c0*/  STL [R1+0x1dd8], R9 ;  /* 0x001dd80901007387 */ /* 0x0001e80000100800 */
[----:B------:R-:W-:Y:S04]  /*e8d0*/  STL [R1+0x1da4], R11 ;  /* 0x001da40b01007387 */ /* 0x000fe80000100800 */
[----:B------:R1:W-:Y:S01]  /*e8e0*/  STL [R1+0x1de0], R7 ;  /* 0x001de00701007387 */ /* 0x0003e20000100800 */
[----:B0-----:R-:W-:Y:S02]  /*e8f0*/  LEA.HI.X.SX32 R9, R6, R3, 0x1, P2 ;  /* 0x0000000306097211 */ /* 0x001fe400010f0eff */
[----:B------:R-:W-:-:S03]  /*e900*/  LEA R6, P2, R19, R10, 0x1 ;  /* 0x0000000a13067211 */ /* 0x000fc600078408ff */
[----:B------:R-:W-:Y:S01]  /*e910*/  STL [R1+0x1dac], R9 ;  /* 0x001dac0901007387 */ /* 0x000fe20000100800 */
[-C--:B-1----:R-:W-:Y:S02]  /*e920*/  LEA.HI.X.SX32 R7, R4, R3.reuse, 0x1, P3 ;  /* 0x0000000304077211 */ /* 0x082fe400018f0eff */
[----:B------:R-:W-:Y:S01]  /*e930*/  LEA R4, P3, R0, R10, 0x1 ;  /* 0x0000000a00047211 */ /* 0x000fe200078608ff */
[----:B------:R0:W-:Y:S04]  /*e940*/  STL [R1+0x1de8], R6 ;  /* 0x001de80601007387 */ /* 0x0001e80000100800 */
[----:B------:R1:W-:Y:S04]  /*e950*/  STL [R1+0x1db4], R7 ;  /* 0x001db40701007387 */ /* 0x0003e80000100800 */
[----:B------:R2:W-:Y:S01]  /*e960*/  STL [R1+0x1df0], R4 ;  /* 0x001df00401007387 */ /* 0x0005e20000100800 */
[----:B0-----:R-:W-:-:S02]  /*e970*/  LEA.HI.X.SX32 R6, R23, R3, 0x1, P4 ;  /* 0x0000000317067211 */ /* 0x001fc400020f0eff */
[----:B-1----:R-:W-:-:S03]  /*e980*/  LEA R7, P4, R2, R10, 0x1 ;  /* 0x0000000a02077211 */ /* 0x002fc600078808ff */
[----:B------:R0:W-:Y:S01]  /*e990*/  STL [R1+0x1dbc], R6 ;  /* 0x001dbc0601007387 */ /* 0x0001e20000100800 */
[----:B--2---:R-:W-:-:S03]  /*e9a0*/  LEA.HI.X.SX32 R4, R24, R3, 0x1, P5 ;  /* 0x0000000318047211 */ /* 0x004fc600028f0eff */
[----:B------:R1:W-:Y:S04]  /*e9b0*/  STL [R1+0x1df8], R7 ;  /* 0x001df80701007387 */ /* 0x0003e80000100800 */
[----:B------:R2:W-:Y:S01]  /*e9c0*/  STL [R1+0x1dc4], R4 ;  /* 0x001dc40401007387 */ /* 0x0005e20000100800 */
[----:B0-----:R-:W-:Y:S02]  /*e9d0*/  LEA R6, P5, R5, R10, 0x1 ;  /* 0x0000000a05067211 */ /* 0x001fe400078a08ff */
[----:B-1----:R-:W-:-:S03]  /*e9e0*/  LEA.HI.X.SX32 R7, R27, R3, 0x1, P6 ;  /* 0x000000031b077211 */ /* 0x002fc600030f0eff */
[----:B------:R0:W-:Y:S01]  /*e9f0*/  STL [R1+0x1dfc], R6 ;  /* 0x001dfc0601007387 */ /* 0x0001e20000100800 */
[----:B--2---:R-:W-:-:S03]  /*ea00*/  LEA R4, P6, R8, R10, 0x1 ;  /* 0x0000000a08047211 */ /* 0x004fc600078c08ff */
[----:B------:R1:W-:Y:S01]  /*ea10*/  STL [R1+0x1dcc], R7 ;  /* 0x001dcc0701007387 */ /* 0x0003e20000100800 */
[----:B0-----:R-:W-:-:S03]  /*ea20*/  LEA.HI.X.SX32 R6, R29, R3, 0x1, P0 ;  /* 0x000000031d067211 */ /* 0x001fc600000f0eff */
[----:B------:R-:W2:Y:S04]  /*ea30*/  LDL.LU R29, [R1+0x1ef4] ;  /* 0x001ef400011d7983 */ /* 0x000ea80000300800 */
[----:B------:R0:W-:Y:S01]  /*ea40*/  STL [R1+0x1e00], R4 ;  /* 0x001e000401007387 */ /* 0x0001e20000100800 */
[----:B-1----:R-:W-:-:S03]  /*ea50*/  LEA.HI.X.SX32 R7, R28, R3, 0x1, P1 ;  /* 0x000000031c077211 */ /* 0x002fc600008f0eff */
[----:B------:R1:W-:Y:S04]  /*ea60*/  STL [R1+0x1dd4], R6 ;  /* 0x001dd40601007387 */ /* 0x0003e80000100800 */
[----:B------:R-:W3:Y:S01]  /*ea70*/  LDL.LU R28, [R1+0x1ef0] ;  /* 0x001ef000011c7983 */ /* 0x000ee20000300800 */
[-C--:B0-----:R-:W-:Y:S02]  /*ea80*/  LEA R4, P0, R12, R10.reuse, 0x1 ;  /* 0x0000000a0c047211 */ /* 0x081fe400078008ff */
[----:B-1----:R-:W-:-:S03]  /*ea90*/  LEA R6, P1, R14, R10, 0x1 ;  /* 0x0000000a0e067211 */ /* 0x002fc600078208ff */
[----:B------:R0:W-:Y:S04]  /*eaa0*/  STL [R1+0x1e04], R4 ;  /* 0x001e040401007387 */ /* 0x0001e80000100800 */
[----:B------:R1:W-:Y:S01]  /*eab0*/  STL [R1+0x1ddc], R7 ;  /* 0x001ddc0701007387 */ /* 0x0003e20000100800 */
[----:B0-----:R-:W-:-:S03]  /*eac0*/  LEA.HI.X.SX32 R4, R19, R3, 0x1, P2 ;  /* 0x0000000313047211 */ /* 0x001fc600010f0eff */
[----:B------:R0:W-:Y:S01]  /*ead0*/  STL [R1+0x1e08], R6 ;  /* 0x001e080601007387 */ /* 0x0001e20000100800 */
[----:B-1----:R-:W-:-:S03]  /*eae0*/  LEA R7, P2, R26, R10, 0x1 ;  /* 0x0000000a1a077211 */ /* 0x002fc600078408ff */
[----:B------:R1:W-:Y:S01]  /*eaf0*/  STL [R1+0x1de4], R4 ;  /* 0x001de40401007387 */ /* 0x0003e20000100800 */
[----:B0-----:R-:W-:-:S03]  /*eb00*/  LEA.HI.X.SX32 R6, R0, R3, 0x1, P3 ;  /* 0x0000000300067211 */ /* 0x001fc600018f0eff */
[----:B------:R-:W-:Y:S01]  /*eb10*/  STL [R1+0x1e0c], R7 ;  /* 0x001e0c0701007387 */ /* 0x000fe20000100800 */
[-C--:B------:R-:W-:Y:S02]  /*eb20*/  LEA.HI.X.SX32 R0, R2, R3.reuse, 0x1, P4 ;  /* 0x0000000302007211 */ /* 0x080fe400020f0eff */
[----:B-1----:R-:W-:Y:S01]  /*eb30*/  LEA R4, P3, R25, R10, 0x1 ;  /* 0x0000000a19047211 */ /* 0x002fe200078608ff */
[----:B------:R-:W-:Y:S01]  /*eb40*/  STL [R1+0x1dec], R6 ;  /* 0x001dec0601007387 */ /* 0x000fe20000100800 */
[----:B------:R-:W-:-:S03]  /*eb50*/  LEA.HI.X.SX32 R2, R5, R3, 0x1, P5 ;  /* 0x0000000305027211 */ /* 0x000fc600028f0eff */
[----:B------:R0:W-:Y:S04]  /*eb60*/  STL [R1+0x1e10], R4 ;  /* 0x001e100401007387 */ /* 0x0001e80000100800 */
[----:B------:R1:W-:Y:S01]  /*eb70*/  STL [R1+0x1df4], R0 ;  /* 0x001df40001007387 */ /* 0x0003e20000100800 */
[----:B0-----:R-:W-:Y:S02]  /*eb80*/  LEA R4, P4, R22, R10, 0x1 ;  /* 0x0000000a16047211 */ /* 0x001fe400078808ff */
[----:B-1----:R-:W-:-:S03]  /*eb90*/  LEA.HI.X.SX32 R0, R8, R3, 0x1, P6 ;  /* 0x0000000308007211 */ /* 0x002fc600030f0eff */
[----:B------:R0:W-:Y:S01]  /*eba0*/  STL [R1+0x1adc], R4 ;  /* 0x001adc0401007387 */ /* 0x0001e20000100800 */
[----:B------:R-:W-:-:S03]  /*ebb0*/  IMAD.MOV.U32 R27, RZ, RZ, c[0x0][0x188] ;  /* 0x00006200ff1b7624 */ /* 0x000fc600078e00ff */
[----:B------:R1:W-:Y:S04]  /*ebc0*/  STL [R1+0x1ac4], R2 ;  /* 0x001ac40201007387 */ /* 0x0003e80000100800 */
[----:B------:R4:W-:Y:S01]  /*ebd0*/  STL [R1+0x1ac8], R0 ;  /* 0x001ac80001007387 */ /* 0x0009e20000100800 */
[-C--:B0-----:R-:W-:Y:S02]  /*ebe0*/  LEA.HI.X.SX32 R4, R12, R3.reuse, 0x1, P0 ;  /* 0x000000030c047211 */ /* 0x081fe400000f0eff */
[-C--:B-1----:R-:W-:Y:S01]  /*ebf0*/  LEA.HI.X.SX32 R2, R14, R3.reuse, 0x1, P1 ;  /* 0x000000030e027211 */ /* 0x082fe200008f0eff */
[----:B------:R-:W-:Y:S01]  /*ec00*/  IMAD R24, R27, 0x3f, RZ ;  /* 0x0000003f1b187824 */ /* 0x000fe200078e02ff */
[----:B----4-:R-:W-:Y:S01]  /*ec10*/  LEA.HI.X.SX32 R0, R26, R3, 0x1, P2 ;  /* 0x000000031a007211 */ /* 0x010fe200010f0eff */
[----:B------:R0:W-:Y:S02]  /*ec20*/  STL [R1+0x1acc], R4 ;  /* 0x001acc0401007387 */ /* 0x0001e40000100800 */
[----:B------:R-:W-:-:S02]  /*ec30*/  IMAD.WIDE R6, R24, 0x2, R20 ;  /* 0x0000000218067825 */ /* 0x000fc400078e0214 */
[----:B------:R1:W-:Y:S02]  /*ec40*/  STL [R1+0x1ad0], R2 ;  /* 0x001ad00201007387 */ /* 0x0003e40000100800 */
[----:B------:R-:W-:Y:S02]  /*ec50*/  IMAD R27, R27, 0x3e, RZ ;  /* 0x0000003e1b1b7824 */ /* 0x000fe400078e02ff */
[----:B------:R4:W-:Y:S01]  /*ec60*/  STL [R1+0x1ad4], R0 ;  /* 0x001ad40001007387 */ /* 0x0009e20000100800 */
[----:B0-----:R-:W-:Y:S01]  /*ec70*/  IMAD.WIDE R4, R24, 0x2, R16 ;  /* 0x0000000218047825 */ /* 0x001fe200078e0210 */
[-C--:B-1----:R-:W-:Y:S02]  /*ec80*/  LEA.HI.X.SX32 R2, R25, R3.reuse, 0x1, P3 ;  /* 0x0000000319027211 */ /* 0x082fe400018f0eff */
[----:B----4-:R-:W-:-:S03]  /*ec90*/  LEA.HI.X.SX32 R0, R22, R3, 0x1, P4 ;  /* 0x0000000316007211 */ /* 0x010fc600020f0eff */
[----:B------:R0:W-:Y:S01]  /*eca0*/  STL [R1+0x1ad8], R2 ;  /* 0x001ad80201007387 */ /* 0x0001e20000100800 */
[----:B------:R-:W-:-:S03]  /*ecb0*/  IMAD.MOV.U32 R24, RZ, RZ, c[0x0][0x188] ;  /* 0x00006200ff187624 */ /* 0x000fc600078e00ff */
[----:B------:R-:W-:Y:S04]  /*ecc0*/  STL [R1+0x16d0], R0 ;  /* 0x0016d00001007387 */ /* 0x000fe80000100800 */
[----:B------:R-:W-:Y:S01]  /*ecd0*/  STL [R1+0x16d8], R6 ;  /* 0x0016d80601007387 */ /* 0x000fe20000100800 */
[----:B0-----:R-:W-:-:S03]  /*ece0*/  IMAD.WIDE R2, R27, 0x2, R20 ;  /* 0x000000021b027825 */ /* 0x001fc600078e0214 */
[----:B------:R0:W-:Y:S04]  /*ecf0*/  STL [R1+0x16d4], R7 ;  /* 0x0016d40701007387 */ /* 0x0001e80000100800 */
[----:B------:R1:W-:Y:S04]  /*ed00*/  STL [R1+0x1ab4], R4 ;  /* 0x001ab40401007387 */ /* 0x0003e80000100800 */
[----:B------:R-:W-:Y:S01]  /*ed10*/  STL [R1+0x16dc], R5 ;  /* 0x0016dc0501007387 */ /* 0x000fe20000100800 */
[----:B0-----:R-:W-:-:S03]  /*ed20*/  IMAD.WIDE R6, R27, 0x2, R16 ;  /* 0x000000021b067825 */ /* 0x001fc600078e0210 */
[----:B------:R-:W-:Y:S01]  /*ed30*/  STL [R1+0x1ac0], R2 ;  /* 0x001ac00201007387 */ /* 0x000fe20000100800 */
[----:B-1----:R-:W-:-:S03]  /*ed40*/  IMAD R4, R24, 0x3d, RZ ;  /* 0x0000003d18047824 */ /* 0x002fc600078e02ff */
[----:B------:R0:W-:Y:S01]  /*ed50*/  STL [R1+0x1ab8], R3 ;  /* 0x001ab80301007387 */ /* 0x0001e20000100800 */
[----:B------:R-:W-:-:S03]  /*ed60*/  IMAD R0, R24, 0x3c, RZ ;  /* 0x0000003c18007824 */ /* 0x000fc600078e02ff */
[----:B------:R-:W-:Y:S01]  /*ed70*/  STL [R1+0x1abc], R6 ;  /* 0x001abc0601007387 */ /* 0x000fe20000100800 */
[----:B0-----:R-:W-:-:S03]  /*ed80*/  IMAD.WIDE R2, R4, 0x2, R20 ;  /* 0x0000000204027825 */ /* 0x001fc600078e0214 */
[----:B------:R0:W-:Y:S01]  /*ed90*/  STL [R1+0x1a94], R7 ;  /* 0x001a940701007387 */ /* 0x0001e20000100800 */
[----:B------:R-:W-:-:S03]  /*eda0*/  IMAD.WIDE R4, R4, 0x2, R16 ;  /* 0x0000000204047825 */ /* 0x000fc600078e0210 */
[----:B------:R-:W-:Y:S04]  /*edb0*/  STL [R1+0x1ab0], R2 ;  /* 0x001ab00201007387 */ /* 0x000fe80000100800 */
[----:B------:R1:W-:Y:S04]  /*edc0*/  STL [R1+0x1aa8], R3 ;  /* 0x001aa80301007387 */ /* 0x0003e80000100800 */
[----:B------:R4:W-:Y:S01]  /*edd0*/  STL [R1+0x1aac], R4 ;  /* 0x001aac0401007387 */ /* 0x0009e20000100800 */
[----:B0-----:R-:W-:-:S04]  /*ede0*/  IMAD.WIDE R6, R0, 0x2, R16 ;  /* 0x0000000200067825 */ /* 0x001fc800078e0210 */
[----:B-1----:R-:W-:Y:S01]  /*edf0*/  IMAD.WIDE R2, R0, 0x2, R20 ;  /* 0x0000000200027825 */ /* 0x002fe200078e0214 */
[----:B------:R-:W-:Y:S03]  /*ee00*/  STL [R1+0x1aa0], R5 ;  /* 0x001aa00501007387 */ /* 0x000fe60000100800 */
[C---:B----4-:R-:W-:Y:S01]  /*ee10*/  IMAD R4, R24.reuse, 0x3b, RZ ;  /* 0x0000003b18047824 */ /* 0x050fe200078e02ff */
[----:B------:R-:W-:Y:S04]  /*ee20*/  STL [R1+0x1aa4], R2 ;  /* 0x001aa40201007387 */ /* 0x000fe80000100800 */
        /* <DEDUP_REMOVED lines=118> */
[----:B------:R-:W-:Y:S01]  /*f590*/  STL [R1+0x1990], R2 ;  /* 0x0019900201007387 */ /* 0x000fe20000100800 */
[----:B------:R-:W-:-:S03]  /*f5a0*/  IMAD R0, R24, 0x29, RZ ;  /* 0x0000002918007824 */ /* 0x000fc600078e02ff */
[----:B------:R1:W-:Y:S01]  /*f5b0*/  STL [R1+0x1988], R3 ;  /* 0x0019880301007387 */ /* 0x0003e20000100800 */
[----:B0-----:R-:W-:-:S03]  /*f5c0*/  IMAD.WIDE R6, R8, 0x2, R16 ;  /* 0x0000000208067825 */ /* 0x001fc600078e0210 */
[----:B------:R-:W-:Y:S01]  /*f5d0*/  STL [R1+0x198c], R4 ;  /* 0x00198c0401007387 */ /* 0x000fe20000100800 */
[----:B-1----:R-:W-:-:S03]  /*f5e0*/  IMAD.WIDE R2, R8, 0x2, R20 ;  /* 0x0000000208027825 */ /* 0x002fc600078e0214 */
[----:B------:R0:W-:Y:S04]  /*f5f0*/  STL [R1+0x1980], R5 ;  /* 0x0019800501007387 */ /* 0x0001e80000100800 */
[----:B------:R-:W-:Y:S01]  /*f600*/  STL [R1+0x1984], R2 ;  /* 0x0019840201007387 */ /* 0x000fe20000100800 */
[----:B------:R-:W-:-:S03]  /*f610*/  IMAD R8, R24, 0x28, RZ ;  /* 0x0000002818087824 */ /* 0x000fc600078e02ff */
[----:B------:R1:W-:Y:S01]  /*f620*/  STL [R1+0x1978], R3 ;  /* 0x0019780301007387 */ /* 0x0003e20000100800 */
[----:B0-----:R-:W-:-:S03]  /*f630*/  IMAD.WIDE R4, R0, 0x2, R20 ;  /* 0x0000000200047825 */ /* 0x001fc600078e0214 */
[----:B------:R0:W-:Y:S04]  /*f640*/  STL [R1+0x197c], R6 ;  /* 0x00197c0601007387 */ /* 0x0001e80000100800 */
[----:B------:R-:W-:Y:S01]  /*f650*/  STL [R1+0x16e0], R7 ;  /* 0x0016e00701007387 */ /* 0x000fe20000100800 */
[----:B-1----:R-:W-:-:S03]  /*f660*/  IMAD.WIDE R2, R0, 0x2, R16 ;  /* 0x0000000200027825 */ /* 0x002fc600078e0210 */
[----:B------:R-:W-:Y:S04]  /*f670*/  STL [R1+0x1970], R4 ;  /* 0x0019700401007387 */ /* 0x000fe80000100800 */
[----:B------:R1:W-:Y:S01]  /*f680*/  STL [R1+0x1968], R5 ;  /* 0x0019680501007387 */ /* 0x0003e20000100800 */
[----:B0-----:R-:W-:-:S03]  /*f690*/  IMAD R6, R24, 0x27, RZ ;  /* 0x0000002718067824 */ /* 0x001fc600078e02ff */
[----:B------:R-:W-:Y:S01]  /*f6a0*/  STL [R1+0x196c], R2 ;  /* 0x00196c0201007387 */ /* 0x000fe20000100800 */
[----:B-1----:R-:W-:-:S03]  /*f6b0*/  IMAD.WIDE R4, R8, 0x2, R20 ;  /* 0x0000000208047825 */ /* 0x002fc600078e0214 */
[----:B------:R0:W-:Y:S04]  /*f6c0*/  STL [R1+0x1960], R3 ;  /* 0x0019600301007387 */ /* 0x0001e80000100800 */
[----:B------:R-:W-:Y:S01]  /*f6d0*/  STL [R1+0x1964], R4 ;  /* 0x0019640401007387 */ /* 0x000fe20000100800 */
[----:B------:R-:W-:-:S03]  /*f6e0*/  IMAD R0, R24, 0x26, RZ ;  /* 0x0000002618007824 */ /* 0x000fc600078e02ff */
[----:B------:R1:W-:Y:S01]  /*f6f0*/  STL [R1+0x16e4], R5 ;  /* 0x0016e40501007387 */ /* 0x0003e20000100800 */
[----:B0-----:R-:W-:-:S05]  /*f700*/  IMAD.WIDE R2, R8, 0x2, R16 ;  /* 0x0000000208027825 */ /* 0x001fca00078e0210 */
[----:B------:R-:W-:Y:S01]  /*f710*/  STL [R1+0x195c], R2 ;  /* 0x00195c0201007387 */ /* 0x000fe20000100800 */
[----:B-1----:R-:W-:-:S03]  /*f720*/  IMAD.WIDE R4, R6, 0x2, R20 ;  /* 0x0000000206047825 */ /* 0x002fc600078e0214 */
[----:B------:R0:W-:Y:S01]  /*f730*/  STL [R1+0x16e8], R3 ;  /* 0x0016e80301007387 */ /* 0x0001e20000100800 */
[----:B------:R-:W-:-:S03]  /*f740*/  IMAD.WIDE R6, R6, 0x2, R16 ;  /* 0x0000000206067825 */ /* 0x000fc600078e0210 */
[----:B------:R-:W-:Y:S04]  /*f750*/  STL [R1+0x16f0], R4 ;  /* 0x0016f00401007387 */ /* 0x000fe80000100800 */
[----:B------:R1:W-:Y:S01]  /*f760*/  STL [R1+0x16ec], R5 ;  /* 0x0016ec0501007387 */ /* 0x0003e20000100800 */
[----:B0-----:R-:W-:-:S03]  /*f770*/  IMAD.WIDE R2, R0, 0x2, R20 ;  /* 0x0000000200027825 */ /* 0x001fc600078e0214 */
[----:B------:R0:W-:Y:S04]  /*f780*/  STL [R1+0x16f8], R6 ;  /* 0x0016f80601007387 */ /* 0x0001e80000100800 */
[----:B------:R-:W-:Y:S01]  /*f790*/  STL [R1+0x16f4], R7 ;  /* 0x0016f40701007387 */ /* 0x000fe20000100800 */
[----:B-1----:R-:W-:-:S03]  /*f7a0*/  IMAD.WIDE R4, R0, 0x2, R16 ;  /* 0x0000000200047825 */ /* 0x002fc600078e0210 */
[----:B------:R-:W-:Y:S01]  /*f7b0*/  STL [R1+0x1700], R2 ;  /* 0x0017000201007387 */ /* 0x000fe20000100800 */
[----:B0-----:R-:W-:-:S03]  /*f7c0*/  IMAD R6, R24, 0x25, RZ ;  /* 0x0000002518067824 */ /* 0x001fc600078e02ff */
        /* <DEDUP_REMOVED lines=29> */
[----:B------:R-:W-:-:S03]  /*f9a0*/  IMAD.SHL.U32 R0, R24, 0x20, RZ ;  /* 0x0000002018007824 */ /* 0x000fc600078e00ff */
        /* <DEDUP_REMOVED lines=215> */
[----:B------:R1:W-:Y:S01]  /*10720*/  STL [R1+0x192c], R3 ;  /* 0x00192c0301007387 */ /* 0x0003e20000100800 */
[----:B0-----:R-:W-:-:S03]  /*10730*/  IMAD.WIDE R4, R0, 0x2, R16 ;  /* 0x0000000200047825 */ /* 0x001fc600078e0210 */
[----:B------:R-:W-:Y:S01]  /*10740*/  STL [R1+0x1938], R6 ;  /* 0x0019380601007387 */ /* 0x000fe20000100800 */
[----:B-1----:R-:W-:-:S03]  /*10750*/  IMAD.WIDE R2, R0, 0x2, R20 ;  /* 0x0000000200027825 */ /* 0x002fc600078e0214 */
[----:B------:R0:W-:Y:S04]  /*10760*/  STL [R1+0x1934], R7 ;  /* 0x0019340701007387 */ /* 0x0001e80000100800 */
[----:B------:R-:W-:Y:S04]  /*10770*/  STL [R1+0x1940], R2 ;  /* 0x0019400201007387 */ /* 0x000fe80000100800 */
[----:B------:R1:W-:Y:S01]  /*10780*/  STL [R1+0x193c], R3 ;  /* 0x00193c0301007387 */ /* 0x0003e20000100800 */
[----:B0-----:R-:W-:-:S03]  /*10790*/  IMAD.WIDE R6, R24, 0x2, R20 ;  /* 0x0000000218067825 */ /* 0x001fc600078e0214 */
[----:B------:R0:W-:Y:S04]  /*107a0*/  STL [R1+0x1948], R4 ;  /* 0x0019480401007387 */ /* 0x0001e80000100800 */
[----:B------:R-:W-:Y:S01]  /*107b0*/  STL [R1+0x1944], R5 ;  /* 0x0019440501007387 */ /* 0x000fe20000100800 */
[----:B-1----:R-:W-:-:S03]  /*107c0*/  IMAD.WIDE R2, R24, 0x2, R16 ;  /* 0x0000000218027825 */ /* 0x002fc600078e0210 */
[----:B------:R-:W-:Y:S04]  /*107d0*/  STL [R1+0x1950], R6 ;  /* 0x0019500601007387 */ /* 0x000fe80000100800 */
[----:B------:R-:W-:Y:S04]  /*107e0*/  STL [R1+0x194c], R7 ;  /* 0x00194c0701007387 */ /* 0x000fe80000100800 */
[----:B------:R1:W-:Y:S04]  /*107f0*/  STL [R1+0x1958], R2 ;  /* 0x0019580201007387 */ /* 0x0003e80000100800 */
[----:B------:R4:W-:Y:S04]  /*10800*/  STL [R1+0x1954], R3 ;  /* 0x0019540301007387 */ /* 0x0009e80000100800 */
[----:B------:R-:W-:Y:S04]  /*10810*/  STL [R1+0x16cc], RZ ;  /* 0x0016ccff01007387 */ /* 0x000fe80000100800 */
        /* <DEDUP_REMOVED lines=886> */
[----:B------:R-:W0:Y:S04]  /*13f80*/  S2R R23, SR_TID.X ;  /* 0x0000000000177919 */ /* 0x000e280000002100 */
        /* <DEDUP_REMOVED lines=20> */
[----:B------:R-:W-:Y:S01]  /*140d0*/  STL [R1+0x1b8], RZ ;  /* 0x0001b8ff01007387 */ /* 0x000fe20000100800 */
[----:B0-----:R-:W-:-:S03]  /*140e0*/  LOP3.LUT R27, R23, 0xff, RZ, 0xc0, !PT ;  /* 0x000000ff171b7812 */ /* 0x001fc600078ec0ff */
[----:B------:R-:W-:Y:S04]  /*140f0*/  STL [R1+0x1bc], RZ ;  /* 0x0001bcff01007387 */ /* 0x000fe80000100800 */
[----:B------:R-:W-:Y:S04]  /*14100*/  STL [R1+0x1a0], RZ ;  /* 0x0001a0ff01007387 */ /* 0x000fe80000100800 */
[----:B------:R-:W-:Y:S04]  /*14110*/  STL [R1+0x1a4], RZ ;  /* 0x0001a4ff01007387 */ /* 0x000fe80000100800 */
[----:B------:R-:W-:Y:S04]  /*14120*/  STL [R1+0x1a8], RZ ;  /* 0x0001a8ff01007387 */ /* 0x000fe80000100800 */
[----:B------:R-:W-:Y:S01]  /*14130*/  STL [R1+0x1ac], RZ ;  /* 0x0001acff01007387 */ /* 0x000fe20000100800 */
[----:B------:R-:W-:-:S03]  /*14140*/  IMAD.SHL.U32 R4, R27, 0x2, RZ ;  /* 0x000000021b047824 */ /* 0x000fc600078e00ff */
[----:B------:R-:W-:Y:S04]  /*14150*/  STL [R1+0x190], RZ ;  /* 0x000190ff01007387 */ /* 0x000fe80000100800 */
[----:B------:R-:W-:Y:S04]  /*14160*/  STL [R1+0x194], RZ ;  /* 0x000194ff01007387 */ /* 0x000fe80000100800 */
[----:B------:R-:W-:Y:S04]  /*14170*/  STL [R1+0x198], RZ ;  /* 0x000198ff01007387 */ /* 0x000fe80000100800 */
[----:B------:R-:W-:Y:S04]  /*14180*/  STL [R1+0x19c], RZ ;  /* 0x00019cff01007387 */ /* 0x000fe80000100800 */
[----:B------:R-:W3:Y:S04]  /*14190*/  LDL.LU R27, [R1+0x6d4] ;  /* 0x0006d400011b7983 */ /* 0x000ee80000300800 */
        /* <DEDUP_REMOVED lines=26> */
[----:B-1----:R-:W-:Y:S01]  /*14340*/  IMAD.SHL.U32 R2, R24, 0x40, RZ ;  /* 0x0000004018027824 */ /* 0x002fe200078e00ff */
[----:B----4-:R-:W-:-:S04]  /*14350*/  LOP3.LUT R3, R23, 0xc0, RZ, 0xc0, !PT ;  /* 0x000000c017037812 */ /* 0x010fc800078ec0ff */
[----:B------:R-:W-:Y:S02]  /*14360*/  SHF.R.S32.HI R0, RZ, 0x1f, R2 ;  /* 0x0000001fff007819 */ /* 0x000fe40000011402 */
[----:B------:R-:W-:Y:S02]  /*14370*/  SHF.R.U32.HI R3, RZ, 0x2, R3 ;  /* 0x00000002ff037819 */ /* 0x000fe40000011603 */
[----:B------:R-:W-:Y:S02]  /*14380*/  SHF.L.U64.HI R0, R2, 0x1, R0 ;  /* 0x0000000102007819 */ /* 0x000fe40000010200 */
[C---:B------:R-:W-:Y:S02]  /*14390*/  LOP3.LUT R2, R4.reuse, R3, RZ, 0x3c, !PT ;  /* 0x0000000304027212 */ /* 0x040fe400078e3cff */
[C---:B------:R-:W-:Y:S02]  /*143a0*/  LOP3.LUT R3, R4.reuse, 0x10, RZ, 0x3c, !PT ;  /* 0x0000001004037812 */ /* 0x040fe400078e3cff */
[----:B------:R-:W-:-:S02]  /*143b0*/  LOP3.LUT R3, R4, 0x40, RZ, 0x3c, !PT ;  /* 0x0000004004037812 */ /* 0x000fc400078e3cff */
[C---:B------:R-:W-:Y:S02]  /*143c0*/  LOP3.LUT R6, R4.reuse, 0x30, RZ, 0x3c, !PT ;  /* 0x0000003004067812 */ /* 0x040fe400078e3cff */
[C---:B------:R-:W-:Y:S02]  /*143d0*/  LOP3.LUT R3, R4.reuse, 0x70, RZ, 0x3c, !PT ;  /* 0x0000007004037812 */ /* 0x040fe400078e3cff */
[----:B------:R-:W-:Y:S02]  /*143e0*/  LOP3.LUT R6, R4, 0x60, RZ, 0x3c, !PT ;  /* 0x0000006004067812 */ /* 0x000fe400078e3cff */
[----:B--2---:R-:W-:Y:S01]  /*143f0*/  LOP3.LUT R3, R29, 0x40, RZ, 0x3c, !PT ;  /* 0x000000401d037812 */ /* 0x004fe200078e3cff */
[----:B------:R-:W-:Y:S02]  /*14400*/  ULDC UR4, c[0x0][0x18c] ;  /* 0x0000630000047ab9 */ /* 0x000fe40000000800 */
[----:B------:R-:W-:-:S04]  /*14410*/  USHF.L.U32 UR4, UR4, 0x6, URZ ;  /* 0x0000000604047899 */ /* 0x000fc8000800063f */
[----:B------:R-:W-:Y:S02]  /*14420*/  USHF.R.S32.HI UR5, URZ, 0x1f, UR4 ;  /* 0x0000001f3f057899 */ /* 0x000fe40008011404 */
[----:B------:R-:W-:Y:S02]  /*14430*/  USHF.L.U32 UR8, UR4, 0x1, URZ ;  /* 0x0000000104087899 */ /* 0x000fe4000800063f */
[----:B------:R-:W-:Y:S01]  /*14440*/  USHF.L.U64.HI UR5, UR4, 0x1, UR5 ;  /* 0x0000000104057899 */ /* 0x000fe20008010205 */
[----:B---3--:R-:W-:-:S05]  /*14450*/  SHF.R.S32.HI R5, RZ, 0x6, R27 ;  /* 0x00000006ff057819 */ /* 0x008fca000001141b */
[----:B------:R0:W-:Y:S04]  /*14460*/  STL [R1+0x1ec4], R5 ;  /* 0x001ec40501007387 */ /* 0x0001e80000100800 */
        /* <DEDUP_REMOVED lines=54> */
[----:B------:R-:W-:-:S03]  /*147d0*/  IMAD.MOV.U32 R27, RZ, RZ, R28 ;  /* 0x000000ffff1b7224 */ /* 0x000fc600078e001c */
[----:B------:R1:W-:Y:S04]  /*147e0*/  STL [R1+0x11d0], RZ ;  /* 0x0011d0ff01007387 */ /* 0x0003e80000100800 */
[----:B------:R1:W-:Y:S04]  /*147f0*/  STL [R1+0x11d4], RZ ;  /* 0x0011d4ff01007387 */ /* 0x0003e80000100800 */
[----:B------:R1:W-:Y:S04]  /*14800*/  STL [R1+0x11d8], RZ ;  /* 0x0011d8ff01007387 */ /* 0x0003e80000100800 */
[----:B------:R1:W-:Y:S04]  /*14810*/  STL [R1+0x11dc], RZ ;  /* 0x0011dcff01007387 */ /* 0x0003e80000100800 */
[----:B------:R1:W5:Y:S04]  /*14820*/  LDL.LU R28, [R1+0x1eec] ;  /* 0x001eec00011c7983 */ /* 0x0003680000300800 */
        /* <DEDUP_REMOVED lines=15> */
[----:B0-----:R-:W-:-:S03]  /*14920*/  LOP3.LUT R5, R4, 0x20, RZ, 0x3c, !PT ;  /* 0x0000002004057812 */ /* 0x001fc600078e3cff */
[----:B------:R1:W-:Y:S01]  /*14930*/  STL [R1+0x112c], RZ ;  /* 0x00112cff01007387 */ /* 0x0003e20000100800 */
[----:B------:R-:W-:-:S03]  /*14940*/  LOP3.LUT R5, R4, 0x50, RZ, 0x3c, !PT ;  /* 0x0000005004057812 */ /* 0x000fc600078e3cff */
[----:B------:R1:W-:Y:S01]  /*14950*/  STL [R1+0x1110], RZ ;  /* 0x001110ff01007387 */ /* 0x0003e20000100800 */
[----:B------:R-:W-:-:S03]  /*14960*/  LOP3.LUT R4, R27, 0x40, RZ, 0x3c, !PT ;  /* 0x000000401b047812 */ /* 0x000fc600078e3cff */
[----:B------:R1:W-:Y:S04]  /*14970*/  STL [R1+0x1114], RZ ;  /* 0x001114ff01007387 */ /* 0x0003e80000100800 */
[----:B------:R1:W-:Y:S04]  /*14980*/  STL [R1+0x1118], RZ ;  /* 0x001118ff01007387 */ /* 0x0003e80000100800 */
[----:B------:R1:W-:Y:S04]  /*14990*/  STL [R1+0x111c], RZ ;  /* 0x00111cff01007387 */ /* 0x0003e80000100800 */
[----:B------:R1:W-:Y:S04]  /*149a0*/  STL [R1+0x10c0], RZ ;  /* 0x0010c0ff01007387 */ /* 0x0003e80000100800 */
[----:B------:R1:W-:Y:S04]  /*149b0*/  STL [R1+0x10c4], RZ ;  /* 0x0010c4ff01007387 */ /* 0x0003e80000100800 */
[----:B------:R1:W-:Y:S04]  /*149c0*/  STL [R1+0x10c8], RZ ;  /* 0x0010c8ff01007387 */ /* 0x0003e80000100800 */
[----:B------:R1:W-:Y:S04]  /*149d0*/  STL [R1+0x10cc], RZ ;  /* 0x0010ccff01007387 */ /* 0x0003e80000100800 */
[----:B------:R1:W-:Y:S04]  /*149e0*/  STL [R1+0x1620], R3 ;  /* 0x0016200301007387 */ /* 0x0003e80000100800 */
[----:B------:R1:W-:Y:S01]  /*149f0*/  STL [R1+0x16c0], R4 ;  /* 0x0016c00401007387 */ /* 0x0003e20000100800 */
[----:B------:R-:W-:-:S06]  /*14a00*/  LOP3.LUT R5, R2, 0x40, RZ, 0x3c, !PT ;  /* 0x0000004002057812 */ /* 0x000fcc00078e3cff */
.L_x_3:
[----:B01----:R-:W2:Y:S01]  /*14a10*/  LDL.64 R4, [R1+0x16b8] ;  /* 0x0016b80001047983 */ /* 0x003ea20000100a00 */
[----:B------:R-:W-:-:S03]  /*14a20*/  IMAD.MOV.U32 R3, RZ, RZ, -0x40 ;  /* 0xffffffc0ff037424 */ /* 0x000fc600078e00ff */
[----:B--2---:R0:W-:Y:S04]  /*14a30*/  STL [R1+0x6a70], R5 ;  /* 0x006a700501007387 */ /* 0x0041e80000100800 */
[----:B0-----:R-:W2:Y:S04]  /*14a40*/  LDL R5, [R1+0x16cc] ;  /* 0x0016cc0001057983 */ /* 0x001ea80000100800 */
        /* <DEDUP_REMOVED lines=44> */
[----:B-----5:R-:W-:Y:S04]  /*14d10*/  STL [R1+0x69a0], R17 ;  /* 0x0069a01101007387 */ /* 0x020fe80000100800 */
        /* <DEDUP_REMOVED lines=29> */
[----:B------:R-:W-:Y:S01]  /*14ef0*/  STL [R1+0x695c], R9 ;  /* 0x00695c0901007387 */ /* 0x000fe20000100800 */
[----:B--2---:R-:W-:-:S03]  /*14f00*/  IMAD R3, R5, R3, c[0x0][0x180] ;  /* 0x0000600005037624 */ /* 0x004fc600078e0203 */
        /* <DEDUP_REMOVED lines=39> */
[----:B------:R-:W2:Y:S01]  /*15180*/  LDL.LU R5, [R1+0x6a70] ;  /* 0x006a700001057983 */ /* 0x000ea20000300800 */
[----:B------:R-:W-:-:S02]  /*15190*/  ISETP.GT.AND P0, PT, R3, RZ, PT ;  /* 0x000000ff0300720c */ /* 0x000fc40003f04270 */
[----:B0-----:R-:W-:Y:S02]  /*151a0*/  PRMT R27, RZ, 0x7610, R27 ;  /* 0x00007610ff1b7816 */ /* 0x001fe4000000001b */
[----:B------:R-:W-:Y:S02]  /*151b0*/  PRMT R26, RZ, 0x7610, R26 ;  /* 0x00007610ff1a7816 */ /* 0x000fe4000000001a */
[----:B------:R-:W-:-:S07]  /*151c0*/  ISETP.GT.AND P1, PT, R3, 0x1, PT ;  /* 0x000000010300780c */ /* 0x000fce0003f24270 */
[----:B--2---:R-:W2:Y:S04]  /*151d0*/  @P0 LDG.E.U16 R27, [R4.64] ;  /* 0x00000006041b0981 */ /* 0x004ea8000c1e1500 */
[----:B--2---:R0:W-:Y:S04]  /*151e0*/  STL [R1+0x18], R27 ;  /* 0x0000181b01007387 */ /* 0x0041e80000100800 */
[----:B0-----:R-:W2:Y:S04]  /*151f0*/  LDL.LU R27, [R1+0x6a6c] ;  /* 0x006a6c00011b7983 */ /* 0x001ea80000300800 */
[----:B------:R-:W3:Y:S01]  /*15200*/  LDL.64 R4, [R1+0x16b0] ;  /* 0x0016b00001047983 */ /* 0x000ee20000100a00 */
[----:B------:R-:W-:-:S02]  /*15210*/  ISETP.GT.AND P2, PT, R3, 0x2, PT ;  /* 0x000000020300780c */ /* 0x000fc40003f44270 */
[----:B--2---:R-:W-:Y:S01]  /*15220*/  PRMT R27, RZ, 0x7610, R27 ;  /* 0x00007610ff1b7816 */ /* 0x004fe2000000001b */
[----:B---3--:R-:W2:Y:S04]  /*15230*/  @P0 LDG.E.U16 R26, [R4.64] ;  /* 0x00000006041a0981 */ /* 0x008ea8000c1e1500 */
[----:B--2---:R0:W-:Y:S04]  /*15240*/  STL [R1+0x1c], R26 ;  /* 0x00001c1a01007387 */ /* 0x0041e80000100800 */
[----:B0-----:R-:W2:Y:S04]  /*15250*/  LDL.LU R26, [R1+0x6a68] ;  /* 0x006a6800011a7983 */ /* 0x001ea80000300800 */
[----:B------:R-:W3:Y:S04]  /*15260*/  LDL R4, [R1+0x1954] ;  /* 0x0019540001047983 */ /* 0x000ee80000100800 */
[----:B------:R-:W3:Y:S01]  /*15270*/  LDL R5, [R1+0x1958] ;  /* 0x0019580001057983 */ /* 0x000ee20000100800 */
[----:B--2---:R-:W-:-:S02]  /*15280*/  PRMT R26, RZ, 0x7610, R26 ;  /* 0x00007610ff1a7816 */ /* 0x004fc4000000001a */
[----:B---3--:R-:W-:-:S04]  /*15290*/  @P1 LOP3.LUT R5, R5, R4, RZ, 0x3c, !PT ;  /* 0x0000000405051212 */ /* 0x008fc800078e3cff */
[----:B------:R-:W-:-:S04]  /*152a0*/  @P1 LOP3.LUT R4, R5, R4, RZ, 0x3c, !PT ;  /* 0x0000000405041212 */ /* 0x000fc800078e3cff */
[----:B------:R-:W-:-:S05]  /*152b0*/  @P1 LOP3.LUT R5, R5, R4, RZ, 0x3c, !PT ;  /* 0x0000000405051212 */ /* 0x000fca00078e3cff */
[----:B------:R-:W2:Y:S04]  /*152c0*/  @P1 LDG.E.U16 R27, [R4.64] ;  /* 0x00000006041b1981 */ /* 0x000ea8000c1e1500 */
[----:B--2---:R0:W-:Y:S04]  /*152d0*/  STL [R1+0x28], R27 ;  /* 0x0000281b01007387 */ /* 0x0041e80000100800 */
[----:B0-----:R-:W2:Y:S04]  /*152e0*/  LDL.LU R27, [R1+0x6a64] ;  /* 0x006a6400011b7983 */ /* 0x001ea80000300800 */
[----:B------:R-:W3:Y:S04]  /*152f0*/  LDL R4, [R1+0x194c] ;  /* 0x00194c0001047983 */ /* 0x000ee80000100800 */
[----:B------:R-:W3:Y:S01]  /*15300*/  LDL R5, [R1+0x1950] ;  /* 0x0019500001057983 */ /* 0x000ee20000100800 */
[----:B------:R-:W-:-:S02]  /*15310*/  ISETP.GT.AND P0, PT, R3, 0x3, PT ;  /* 0x000000030300780c */ /* 0x000fc40003f04270 */
[----:B--2---:R-:W-:Y:S02]  /*15320*/  PRMT R27, RZ, 0x7610, R27 ;  /* 0x00007610ff1b7816 */ /* 0x004fe4000000001b */
        /* <DEDUP_REMOVED lines=244> */
[----:B------:R-:W3:Y:S02]  /*16270*/  LDL R5, [R1+0x1880] ;  /* 0x0018800001057983 */ /* 0x000ee40000100800 */
[----:B---3--:R-:W-:-:S04]  /*16280*/  @P2 LOP3.LUT R5, R5, R4, RZ, 0x3c, !PT ;  /* 0x0000000405052212 */ /* 0x008fc800078e3cff */
[----:B------:R-:W-:-:S04]  /*16290*/  @P2 LOP3.LUT R4, R5, R4, RZ, 0x3c, !PT ;  /* 0x0000000405042212 */ /* 0x000fc800078e3cff */
[----:B------:R-:W-:-:S05]  /*162a0*/  @P2 LOP3.LUT R5, R5, R4, RZ, 0x3c, !PT ;  /* 0x0000000405052212 */ /* 0x000fca00078e3cff */
[----:B------:R-:W3:Y:S04]  /*162b0*/  @P2 LDG.E.U16 R26, [R4.64] ;  /* 0x00000006041a2981 */ /* 0x000ee8000c1e1500 */
[----:B---3--:R0:W-:Y:S04]  /*162c0*/  STL [R1+0xd28], R26 ;  /* 0x000d281a01007387 */ /* 0x0081e80000100800 */
[----:B0-----:R-:W3:Y:S04]  /*162d0*/  LDL.LU R26, [R1+0x69f8] ;  /* 0x0069f800011a7983 */ /* 0x001ee80000300800 */
[----:B------:R-:W4:Y:S04]  /*162e0*/  LDL R4, [R1+0x1874] ;  /* 0x0018740001047983 */ /* 0x000f280000100800 */
[----:B------:R-:W4:Y:S01]  /*162f0*/  LDL R5, [R1+0x1878] ;  /* 0x0018780001057983 */ /* 0x000f220000100800 */
[----:B---3--:R-:W-:-:S02]  /*16300*/  PRMT R26, RZ, 0x7610, R26 ;  /* 0x00007610ff1a7816 */ /* 0x008fc4000000001a */
[----:B----4-:R-:W-:-:S04]  /*16310*/  @P0 LOP3.LUT R5, R5, R4, RZ, 0x3c, !PT ;  /* 0x0000000405050212 */ /* 0x010fc800078e3cff */
[----:B------:R-:W-:-:S04]  /*16320*/  @P0 LOP3.LUT R4, R5, R4, RZ, 0x3c, !PT ;  /* 0x0000000405040212 */ /* 0x000fc800078e3cff */
[----:B------:R-:W-:-:S05]  /*16330*/  @P0 LOP3.LUT R5, R5, R4, RZ, 0x3c, !PT ;  /* 0x0000000405050212 */ /* 0x000fca00078e3cff */
[----:B------:R-:W3:Y:S04]  /*16340*/  @P0 LDG.E.U16 R26, [R4.64] ;  /* 0x00000006041a0981 */ /* 0x000ee8000c1e1500 */
[----:B---3--:R0:W-:Y:S04]  /*16350*/  STL [R1+0xd24], R26 ;  /* 0x000d241a01007387 */ /* 0x0081e80000100800 */
[----:B0-----:R-:W3:Y:S04]  /*16360*/  LDL.LU R26, [R1+0x69f4] ;  /* 0x0069f400011a7983 */ /* 0x001ee80000300800 */
[----:B------:R-:W4:Y:S04]  /*16370*/  LDL R4, [R1+0x186c] ;  /* 0x00186c0001047983 */ /* 0x000f280000100800 */
[----:B------:R-:W4:Y:S01]  /*16380*/  LDL R5, [R1+0x1870] ;  /* 0x0018700001057983 */ /* 0x000f220000100800 */
[----:B--2---:R-:W-:-:S02]  /*16390*/  PRMT R27, RZ, 0x7610, R27 ;  /* 0x00007610ff1b7816 */ /* 0x004fc4000000001b */
[----:B------:R-:W-:Y:S02]  /*163a0*/  ISETP.GT.AND P1, PT, R3, 0x10, PT ;  /* 0x000000100300780c */ /* 0x000fe40003f24270 */
[----:B----4-:R-:W-:-:S04]  /*163b0*/  @P0 LOP3.LUT R5, R5, R4, RZ, 0x3c, !PT ;  /* 0x0000000405050212 */ /* 0x010fc800078e3cff */
[----:B------:R-:W-:-:S04]  /*163c0*/  @P0 LOP3.LUT R4, R5, R4, RZ, 0x3c, !PT ;  /* 0x0000000405040212 */ /* 0x000fc800078e3cff */
[----:B------:R-:W-:-:S05]  /*163d0*/  @P0 LOP3.LUT R5, R5, R4, RZ, 0x3c, !PT ;  /* 0x0000000405050212 */ /* 0x000fca00078e3cff */
[----:B------:R-:W2:Y:S04]  /*163e0*/  @P0 LDG.E.U16 R27, [R4.64] ;  /* 0x00000006041b0981 */ /* 0x000ea8000c1e1500 */
[----:B--2---:R0:W-:Y:S04]  /*163f0*/  STL [R1+0xd20], R27 ;  /* 0x000d201b01007387 */ /* 0x0041e80000100800 */
[----:B0-----:R-:W2:Y:S04]  /*16400*/  LDL.LU R27, [R1+0x69f0] ;  /* 0x0069f000011b7983 */ /* 0x001ea80000300800 */
[----:B------:R-:W4:Y:S04]  /*16410*/  LDL R4, [R1+0x1864] ;  /* 0x0018640001047983 */ /* 0x000f280000100800 */
[----:B------:R-:W4:Y:S01]  /*16420*/  LDL R5, [R1+0x1868] ;  /* 0x0018680001057983 */ /* 0x000f220000100800 */
[----:B---3--:R-:W-:-:S02]  /*16430*/  PRMT R26, RZ, 0x7610, R26 ;  /* 0x00007610ff1a7816 */ /* 0x008fc4000000001a */
[----:B----4-:R-:W-:-:S04]  /*16440*/  @P1 LOP3.LUT R5, R5, R4, RZ, 0x3c, !PT ;  /* 0x0000000405051212 */ /* 0x010fc800078e3cff */
[----:B------:R-:W-:-:S04]  /*16450*/  @P1 LOP3.LUT R4, R5, R4, RZ, 0x3c, !PT ;  /* 0x0000000405041212 */ /* 0x000fc800078e3cff */
[----:B------:R-:W-:-:S05]  /*16460*/  @P1 LOP3.LUT R5, R5, R4, RZ, 0x3c, !PT ;  /* 0x0000000405051212 */ /* 0x000fca00078e3cff */
[----:B------:R0:W3:Y:S04]  /*16470*/  @P1 LDG.E.U16 R26, [R4.64] ;  /* 0x00000006041a1981 */ /* 0x0000e8000c1e1500 */
[----:B0-----:R-:W4:Y:S04]  /*16480*/  LDL R4, [R1+0x185c] ;  /* 0x00185c0001047983 */ /* 0x001f280000100800 */
[----:B------:R-:W4:Y:S01]  /*16490*/  LDL R5, [R1+0x1860] ;  /* 0x0018600001057983 */ /* 0x000f220000100800 */
[----:B--2---:R-:W-:Y:S02]  /*164a0*/  PRMT R27, RZ, 0x7610, R27 ;  /* 0x00007610ff1b7816 */ /* 0x004fe4000000001b */
[----:B------:R-:W-:Y:S01]  /*164b0*/  ISETP.GT.AND P0, PT, R3, 0x11, PT ;  /* 0x000000110300780c */ /* 0x000fe20003f04270 */
[----:B---3--:R-:W-:Y:S04]  /*164c0*/  STL [R1+0x68c0], R26 ;  /* 0x0068c01a01007387 */ /* 0x008fe80000100800 */
[----:B------:R-:W-:Y:S04]  /*164d0*/  STL [R1+0x68c4], R26 ;  /* 0x0068c41a01007387 */ /* 0x000fe80000100800 */
[----:B------:R-:W-:Y:S04]  /*164e0*/  STL [R1+0x68e0], R26 ;  /* 0x0068e01a01007387 */ /* 0x000fe80000100800 */
[----:B------:R-:W-:Y:S01]  /*164f0*/  STL [R1+0x68e4], R26 ;  /* 0x0068e41a01007387 */ /* 0x000fe20000100800 */
[----:B----4-:R-:W-:-:S03]  /*16500*/  @P1 LOP3.LUT R5, R5, R4, RZ, 0x3c, !PT ;  /* 0x0000000405051212 */ /* 0x010fc600078e3cff */
[----:B------:R-:W-:Y:S01]  /*16510*/  STL [R1+0x68e8], R26 ;  /* 0x0068e81a01007387 */ /* 0x000fe20000100800 */
[----:B------:R-:W-:-:S03]  /*16520*/  @P1 LOP3.LUT R4, R5, R4, RZ, 0x3c, !PT ;  /* 0x0000000405041212 */ /* 0x000fc600078e3cff */
[----:B------:R-:W-:Y:S01]  /*16530*/  STL [R1+0x68ec], R26 ;  /* 0x0068ec1a01007387 */ /* 0x000fe20000100800 */
[----:B------:R-:W-:-:S03]  /*16540*/  @P1 LOP3.LUT R5, R5, R4, RZ, 0x3c, !PT ;  /* 0x0000000405051212 */ /* 0x000fc600078e3cff */
[----:B------:R-:W-:Y:S04]  /*16550*/  STL [R1+0x68f0], R26 ;  /* 0x0068f01a01007387 */ /* 0x000fe80000100800 */
[----:B------:R-:W-:Y:S04]  /*16560*/  STL [R1+0x68f4], R26 ;  /* 0x0068f41a01007387 */ /* 0x000fe80000100800 */
[----:B------:R-:W-:Y:S04]  /*16570*/  STL [R1+0x68f8], R26 ;  /* 0x0068f81a01007387 */ /* 0x000fe80000100800 */
[----:B------:R-:W-:Y:S04]  /*16580*/  STL [R1+0x68fc], R26 ;  /* 0x0068fc1a01007387 */ /* 0x000fe80000100800 */
[----:B------:R-:W-:Y:S04]  /*16590*/  STL [R1+0x6900], R26 ;  /* 0x0069001a01007387 */ /* 0x000fe80000100800 */
[----:B------:R-:W-:Y:S04]  /*165a0*/  STL [R1+0x6904], R26 ;  /* 0x0069041a01007387 */ /* 0x000fe80000100800 */
[----:B------:R-:W-:Y:S04]  /*165b0*/  STL [R1+0x6908], R26 ;  /* 0x0069081a01007387 */ /* 0x000fe80000100800 */
[----:B------:R0:W2:Y:S04]  /*165c0*/  @P1 LDG.E.U16 R27, [R4.64] ;  /* 0x00000006041b1981 */ /* 0x0000a8000c1e1500 */
[----:B0-----:R-:W3:Y:S04]  /*165d0*/  LDL R4, [R1+0x1854] ;  /* 0x0018540001047983 */ /* 0x001ee80000100800 */
[----:B------:R-:W3:Y:S01]  /*165e0*/  LDL R5, [R1+0x1858] ;  /* 0x0018580001057983 */ /* 0x000ee20000100800 */
[----:B------:R-:W-:-:S03]  /*165f0*/  PRMT R22, RZ, 0x7610, R22 ;  /* 0x00007610ff167816 */ /* 0x000fc60000000016 */
[----:B--2---:R-:W-:Y:S04]  /*16600*/  STL [R1+0x68bc], R27 ;  /* 0x0068bc1b01007387 */ /* 0x004fe80000100800 */
[----:B------:R-:W-:Y:S01]  /*16610*/  STL [R1+0x68c8], R27 ;  /* 0x0068c81b01007387 */ /* 0x000fe20000100800 */
        /* <DEDUP_REMOVED lines=27> */
[----:B------:R-:W-:-:S02]  /*167d0*/  PRMT R29, RZ, 0x7610, R29 ;  /* 0x00007610ff1d7816 */ /* 0x000fc4000000001d */
[----:B------:R-:W-:Y:S02]  /*167e0*/  ISETP.GT.AND P0, PT, R3, 0x13, PT ;  /* 0x000000130300780c */ /* 0x000fe40003f04270 */
[----:B---3--:R-:W-:-:S04]  /*167f0*/  @P1 LOP3.LUT R5, R5, R4, RZ, 0x3c, !PT ;  /* 0x0000000405051212 */ /* 0x008fc800078e3cff */
[----:B------:R-:W-:-:S04]  /*16800*/  @P1 LOP3.LUT R4, R5, R4, RZ, 0x3c, !PT ;  /* 0x0000000405041212 */ /* 0x000fc800078e3cff */
[----:B------:R-:W-:-:S05]  /*16810*/  @P1 LOP3.LUT R5, R5, R4, RZ, 0x3c, !PT ;  /* 0x0000000405051212 */ /* 0x000fca00078e3cff */
[----:B------:R0:W3:Y:S04]  /*16820*/  @P1 LDG.E.U16 R29, [R4.64] ;  /* 0x00000006041d1981 */ /* 0x0000e8000c1e1500 */
[----:B0-----:R-:W4:Y:S04]  /*16830*/  LDL R4, [R1+0x1834] ;  /* 0x0018340001047983 */ /* 0x001f280000100800 */
[----:B------:R-:W4:Y:S01]  /*16840*/  LDL R5, [R1+0x1838] ;  /* 0x0018380001057983 */ /* 0x000f220000100800 */
[----:B--2---:R-:W-:-:S03]  /*16850*/  PRMT R22, RZ, 0x7610, R22 ;  /* 0x00007610ff167816 */ /* 0x004fc60000000016 */
[----:B---3--:R-:W-:Y:S04]  /*16860*/  STL [R1+0x6834], R29 ;  /* 0x0068341d01007387 */ /* 0x008fe80000100800 */
[----:B------:R-:W-:Y:S04]  /*16870*/  STL [R1+0x6838], R29 ;  /* 0x0068381d01007387 */ /* 0x000fe80000100800 */
[----:B------:R-:W-:Y:S04]  /*16880*/  STL [R1+0x6868], R29 ;  /* 0x0068681d01007387 */ /* 0x000fe80000100800 */
[----:B------:R-:W-:Y:S01]  /*16890*/  STL [R1+0x686c], R29 ;  /* 0x00686c1d01007387 */ /* 0x000fe20000100800 */
[----:B----4-:R-:W-:-:S04]  /*168a0*/  @P0 LOP3.LUT R5, R5, R4, RZ, 0x3c, !PT ;  /* 0x0000000405050212 */ /* 0x010fc800078e3cff */
        /* <DEDUP_REMOVED lines=83> */
[----:B------:R-:W-:-:S02]  /*16de0*/  PRMT R2, RZ, 0x7610, R2 ;  /* 0x00007610ff027816 */ /* 0x000fc40000000002 */
[----:B------:R-:W-:Y:S02]  /*16df0*/  ISETP.GT.AND P1, PT, R3, 0x18, PT ;  /* 0x000000180300780c */ /* 0x000fe40003f24270 */
[----:B----4-:R-:W-:-:S04]  /*16e00*/  @P0 LOP3.LUT R5, R5, R4, RZ, 0x3c, !PT ;  /* 0x0000000405050212 */ /* 0x010fc800078e3cff */
[----:B------:R-:W-:-:S04]  /*16e10*/  @P0 LOP3.LUT R4, R5, R4, RZ, 0x3c, !PT ;  /* 0x0000000405040212 */ /* 0x000fc800078e3cff */
[----:B------:R-:W-:-:S05]  /*16e20*/  @P0 LOP3.LUT R5, R5, R4, RZ, 0x3c, !PT ;  /* 0x0000000405050212 */ /* 0x000fca00078e3cff */
[----:B------:R0:W4:Y:S04]  /*16e30*/  @P0 LDG.E.U16 R2, [R4.64] ;  /* 0x0000000604020981 */ /* 0x000128000c1e1500 */
[----:B0-----:R-:W3:Y:S04]  /*16e40*/  LDL R4, [R1+0x17e4] ;  /* 0x0017e40001047983 */ /* 0x001ee80000100800 */
[----:B------:R-:W3:Y:S01]  /*16e50*/  LDL R5, [R1+0x17e8] ;  /* 0x0017e80001057983 */ /* 0x000ee20000100800 */
[----:B--2---:R-:W-:-:S03]  /*16e60*/  PRMT R22, RZ, 0x7610, R22 ;  /* 0x00007610ff167816 */ /* 0x004fc60000000016 */
[----:B----4-:R-:W-:Y:S01]  /*16e70*/  STL [R1+0x6800], R2 ;  /* 0x0068000201007387 */ /* 0x010fe20000100800 */
[----:B---3--:R-:W-:-:S04]  /*16e80*/  @P1 LOP3.LUT R5, R5, R4, RZ, 0x3c, !PT ;  /* 0x0000000405051212 */ /* 0x008fc800078e3cff */
[----:B------:R-:W-:-:S04]  /*16e90*/  @P1 LOP3.LUT R4, R5, R4, RZ, 0x3c, !PT ;  /* 0x0000000405041212 */ /* 0x000fc800078e3cff */
[----:B------:R-:W-:-:S05]  /*16ea0*/  @P1 LOP3.LUT R5, R5, R4, RZ, 0x3c, !PT ;  /* 0x0000000405051212 */ /* 0x000fca00078e3cff */
[----:B------:R0:W2:Y:S04]  /*16eb0*/  @P1 LDG.E.U16 R22, [R4.64] ;  /* 0x0000000604161981 */ /* 0x0000a8000c1e1500 */
[----:B0-----:R-:W3:Y:S04]  /*16ec0*/  LDL R4, [R1+0x17dc] ;  /* 0x0017dc0001047983 */ /* 0x001ee80000100800 */
[----:B------:R-:W3:Y:S01]  /*16ed0*/  LDL R5, [R1+0x17e0] ;  /* 0x0017e00001057983 */ /* 0x000ee20000100800 */
[----:B------:R-:W-:Y:S02]  /*16ee0*/  PRMT R23, RZ, 0x7610, R23 ;  /* 0x00007610ff177816 */ /* 0x000fe40000000017 */
[----:B------:R-:W-:Y:S01]  /*16ef0*/  ISETP.GT.AND P0, PT, R3, 0x19, PT ;  /* 0x000000190300780c */ /* 0x000fe20003f04270 */
[----:B--2---:R-:W-:Y:S04]  /*16f00*/  STL [R1+0x68b8], R22 ;  /* 0x0068b81601007387 */ /* 0x004fe80000100800 */
[----:B------:R-:W-:Y:S04]  /*16f10*/  STL [R1+0x68cc], R22 ;  /* 0x0068cc1601007387 */ /* 0x000fe80000100800 */
[----:B------:R-:W-:Y:S01]  /*16f20*/  STL [R1+0x68d0], R22 ;  /* 0x0068d01601007387 */ /* 0x000fe20000100800 */
[----:B---3--:R-:W-:-:S04]  /*16f30*/  @P1 LOP3.LUT R5, R5, R4, RZ, 0x3c, !PT ;  /* 0x0000000405051212 */ /* 0x008fc800078e3cff */
[----:B------:R-:W-:-:S04]  /*16f40*/  @P1 LOP3.LUT R4, R5, R4, RZ, 0x3c, !PT ;  /* 0x0000000405041212 */ /* 0x000fc800078e3cff */
[----:B------:R-:W-:-:S05]  /*16f50*/  @P1 LOP3.LUT R5, R5, R4, RZ, 0x3c, !PT ;  /* 0x0000000405051212 */ /* 0x000fca00078e3cff */
[----:B------:R0:W2:Y:S04]  /*16f60*/  @P1 LDG.E.U16 R23, [R4.64] ;  /* 0x0000000604171981 */ /* 0x0000a8000c1e1500 */
[----:B0-----:R-:W3:Y:S04]  /*16f70*/  LDL R4, [R1+0x17d4] ;  /* 0x0017d40001047983 */ /* 0x001ee80000100800 */
[----:B------:R-:W3:Y:S01]  /*16f80*/  LDL R5, [R1+0x17d8] ;  /* 0x0017d80001057983 */ /* 0x000ee20000100800 */
[----:B------:R-:W-:-:S03]  /*16f90*/  PRMT R17, RZ, 0x7610, R17 ;  /* 0x00007610ff117816 */ /* 0x000fc60000000011 */
[----:B--2---:R-:W-:Y:S04]  /*16fa0*/  STL [R1+0x68b4], R23 ;  /* 0x0068b41701007387 */ /* 0x004fe80000100800 */
[----:B------:R-:W-:Y:S04]  /*16fb0*/  STL [R1+0x68d4], R23 ;  /* 0x0068d41701007387 */ /* 0x000fe80000100800 */
[----:B------:R-:W-:Y:S01]  /*16fc0*/  STL [R1+0x68d8], R23 ;  /* 0x0068d81701007387 */ /* 0x000fe20000100800 */
[----:B---3--:R-:W-:-:S04]  /*16fd0*/  @P0 LOP3.LUT R5, R5, R4, RZ, 0x3c, !PT ;  /* 0x0000000405050212 */ /* 0x008fc800078e3cff */
[----:B------:R-:W-:-:S04]  /*16fe0*/  @P0 LOP3.LUT R4, R5, R4, RZ, 0x3c, !PT ;  /* 0x0000000405040212 */ /* 0x000fc800078e3cff */
[----:B------:R-:W-:-:S05]  /*16ff0*/  @P0 LOP3.LUT R5, R5, R4, RZ, 0x3c, !PT ;  /* 0x0000000405050212 */ /* 0x000fca00078e3cff */
[----:B------:R-:W2:Y:S04]  /*17000*/  @P0 LDG.E.U16 R17, [R4.64] ;  /* 0x0000000604110981 */ /* 0x000ea8000c1e1500 */
[----:B--2---:R0:W-:Y:S04]  /*17010*/  STL [R1], R17 ;  /* 0x0000001101007387 */ /* 0x0041e80000100800 */
        /* <DEDUP_REMOVED lines=11> */
[----:B------:R-:W-:-:S03]  /*170d0*/  PRMT R28, RZ, 0x7610, R28 ;  /* 0x00007610ff1c7816 */ /* 0x000fc6000000001c */
[----:B---3--:R-:W-:Y:S04]  /*170e0*/  STL [R1+0x6870], R29 ;  /* 0x0068701d01007387 */ /* 0x008fe80000100800 */
[----:B------:R-:W-:Y:S01]  /*170f0*/  STL [R1+0x6874], R29 ;  /* 0x0068741d01007387 */ /* 0x000fe20000100800 */
[----:B----4-:R-:W-:-:S04]  /*17100*/  @P1 LOP3.LUT R5, R5, R4, RZ, 0x3c, !PT ;  /* 0x0000000405051212 */ /* 0x010fc800078e3cff */
[----:B------:R-:W-:-:S04]  /*17110*/  @P1 LOP3.LUT R4, R5, R4, RZ, 0x3c, !PT ;  /* 0x0000000405041212 */ /* 0x000fc800078e3cff */
[----:B------:R-:W-:-:S05]  /*17120*/  @P1 LOP3.LUT R5, R5, R4, RZ, 0x3c, !PT ;  /* 0x0000000405051212 */ /* 0x000fca00078e3cff */
[----:B------:R0:W3:Y:S04]  /*17130*/  @P1 LDG.E.U16 R28, [R4.64] ;  /* 0x00000006041c1981 */ /* 0x0000e8000c1e1500 */
[----:B0-----:R-:W4:Y:S04]  /*17140*/  LDL R4, [R1+0x17bc] ;  /* 0x0017bc0001047983 */ /* 0x001f280000100800 */
[----:B------:R-:W4:Y:S01]  /*17150*/  LDL R5, [R1+0x17c0] ;  /* 0x0017c00001057983 */ /* 0x000f220000100800 */
[----:B------:R-:W-:Y:S02]  /*17160*/  PRMT R0, RZ, 0x7610, R0 ;  /* 0x00007610ff007816 */ /* 0x000fe40000000000 */
        /* <DEDUP_REMOVED lines=9> */
[----:B------:R-:W-:-:S05]  /*17200*/  @P1 LOP3.LUT R5, R5, R4, RZ, 0x3c, !PT ;  /* 0x0000000405051212 */ /* 0x000fca00078e3cff */
[----:B------:R0:W3:Y:S04]  /*17210*/  @P1 LDG.E.U16 R0, [R4.64] ;  /* 0x0000000604001981 */ /* 0x0000e8000c1e1500 */
[----:B0-----:R-:W4:Y:S04]  /*17220*/  LDL R4, [R1+0x17b4] ;  /* 0x0017b40001047983 */ /* 0x001f280000100800 */
[----:B------:R-:W4:Y:S01]  /*17230*/  LDL R5, [R1+0x17b8] ;  /* 0x0017b80001057983 */ /* 0x000f220000100800 */
[----:B--2---:R-:W-:-:S03]  /*17240*/  PRMT R17, RZ, 0x7610, R17 ;  /* 0x00007610ff117816 */ /* 0x004fc60000000011 */
[----:B---3--:R-:W-:Y:S01]  /*17250*/  STL [R1+0x682c], R0 ;  /* 0x00682c0001007387 */ /* 0x008fe20000100800 */
        /* <DEDUP_REMOVED lines=76> */
[----:B----4-:R-:W-:-:S04]  /*17720*/  @P0 LOP3.LUT R5, R5, R4, RZ, 0x3c, !PT ;  /* 0x0000000405050212 */ /* 0x010fc800078e3cff */
[----:B------:R-:W-:-:S04]  /*17730*/  @P0 LOP3.LUT R4, R5, R4, RZ, 0x3c, !PT ;  /* 0x0000000405040212 */ /* 0x000fc800078e3cff */
[----:B------:R-:W-:-:S05]  /*17740*/  @P0 LOP3.LUT R5, R5, R4, RZ, 0x3c, !PT ;  /* 0x0000000405050212 */ /* 0x000fca00078e3cff */
[----:B------:R-:W4:Y:S04]  /*17750*/  @P0 LDG.E.U16 R24, [R4.64] ;  /* 0x0000000604180981 */ /* 0x000f28000c1e1500 */
[----:B----4-:R0:W-:Y:S04]  /*17760*/  STL [R1+0xcb8], R24 ;  /* 0x000cb81801007387 */ /* 0x0101e80000100800 */
[----:B0-----:R-:W4:Y:S04]  /*17770*/  LDL.LU R24, [R1+0x6998] ;  /* 0x0069980001187983 */ /* 0x001f280000300800 */
[----:B------:R-:W2:Y:S04]  /*17780*/  LDL R4, [R1+0x176c] ;  /* 0x00176c0001047983 */ /* 0x000ea80000100800 */
[----:B------:R-:W2:Y:S01]  /*17790*/  LDL R5, [R1+0x1770] ;  /* 0x0017700001057983 */ /* 0x000ea20000100800 */
[----:B------:R-:W-:-:S02]  /*177a0*/  PRMT R25, RZ, 0x7610, R25 ;  /* 0x00007610ff197816 */ /* 0x000fc40000000019 */
[----:B------:R-:W-:Y:S02]  /*177b0*/  ISETP.GT.AND P1, PT, R3, 0x20, PT ;  /* 0x000000200300780c */ /* 0x000fe40003f24270 */
[----:B--2---:R-:W-:-:S04]  /*177c0*/  @P0 LOP3.LUT R5, R5, R4, RZ, 0x3c, !PT ;  /* 0x0000000405050212 */ /* 0x004fc800078e3cff */
[----:B------:R-:W-:-:S04]  /*177d0*/  @P0 LOP3.LUT R4, R5, R4, RZ, 0x3c, !PT ;  /* 0x0000000405040212 */ /* 0x000fc800078e3cff */
[----:B------:R-:W-:-:S05]  /*177e0*/  @P0 LOP3.LUT R5, R5, R4, RZ, 0x3c, !PT ;  /* 0x0000000405050212 */ /* 0x000fca00078e3cff */
[----:B------:R-:W2:Y:S04]  /*177f0*/  @P0 LDG.E.U16 R25, [R4.64] ;  /* 0x0000000604190981 */ /* 0x000ea8000c1e1500 */
[----:B--2---:R0:W-:Y:S04]  /*17800*/  STL [R1+0xcb0], R25 ;  /* 0x000cb01901007387 */ /* 0x0041e80000100800 */
[----:B0-----:R-:W2:Y:S04]  /*17810*/  LDL.LU R25, [R1+0x6994] ;  /* 0x0069940001197983 */ /* 0x001ea80000300800 */
[----:B------:R-:W2:Y:S04]  /*17820*/  LDL R4, [R1+0x1764] ;  /* 0x0017640001047983 */ /* 0x000ea80000100800 */
[----:B------:R-:W2:Y:S01]  /*17830*/  LDL R5, [R1+0x1768] ;  /* 0x0017680001057983 */ /* 0x000ea20000100800 */
[----:B------:R-:W-:-:S02]  /*17840*/  PRMT R17, RZ, 0x7610, R17 ;  /* 0x00007610ff117816 */ /* 0x000fc40000000011 */
[----:B--2---:R-:W-:-:S04]  /*17850*/  @P1 LOP3.LUT R5, R5, R4, RZ, 0x3c, !PT ;  /* 0x0000000405051212 */ /* 0x004fc800078e3cff */
[----:B------:R-:W-:-:S04]  /*17860*/  @P1 LOP3.LUT R4, R5, R4, RZ, 0x3c, !PT ;  /* 0x0000000405041212 */ /* 0x000fc800078e3cff */
[----:B------:R-:W-:-:S05]  /*17870*/  @P1 LOP3.LUT R5, R5, R4, RZ, 0x3c, !PT ;  /* 0x0000000405051212 */ /* 0x000fca00078e3cff */
[----:B------:R0:W2:Y:S04]  /*17880*/  @P1 LDG.E.U16 R17, [R4.64] ;  /* 0x0000000604111981 */ /* 0x0000a8000c1e1500 */
[----:B0-----:R-:W2:Y:S04]  /*17890*/  LDL R4, [R1+0x175c] ;  /* 0x00175c0001047983 */ /* 0x001ea80000100800 */
[----:B------:R-:W2:Y:S01]  /*178a0*/  LDL R5, [R1+0x1760] ;  /* 0x0017600001057983 */ /* 0x000ea20000100800 */
[----:B---3--:R-:W-:Y:S02]  /*178b0*/  PRMT R16, RZ, 0x7610, R16 ;  /* 0x00007610ff107816 */ /* 0x008fe40000000010 */
[----:B------:R-:W-:-:S02]  /*178c0*/  ISETP.GT.AND P0, PT, R3, 0x21, PT ;  /* 0x000000210300780c */ /* 0x000fc40003f04270 */
[----:B--2---:R-:W-:-:S04]  /*178d0*/  @P1 LOP3.LUT R5, R5, R4, RZ, 0x3c, !PT ;  /* 0x0000000405051212 */ /* 0x004fc800078e3cff */
[----:B------:R-:W-:-:S04]  /*178e0*/  @P1 LOP3.LUT R4, R5, R4, RZ, 0x3c, !PT ;  /* 0x0000000405041212 */ /* 0x000fc800078e3cff */
[----:B------:R-:W-:-:S05]  /*178f0*/  @P1 LOP3.LUT R5, R5, R4, RZ, 0x3c, !PT ;  /* 0x0000000405051212 */ /* 0x000fca00078e3cff */
[----:B------:R0:W2:Y:S04]  /*17900*/  @P1 LDG.E.U16 R16, [R4.64] ;  /* 0x0000000604101981 */ /* 0x0000a8000c1e1500 */
[----:B0-----:R-:W3:Y:S04]  /*17910*/  LDL R4, [R1+0x1754] ;  /* 0x0017540001047983 */ /* 0x001ee80000100800 */
[----:B------:R-:W3:Y:S01]  /*17920*/  LDL R5, [R1+0x1758] ;  /* 0x0017580001057983 */ /* 0x000ee20000100800 */
[----:B----4-:R-:W-:Y:S02]  /*17930*/  PRMT R24, RZ, 0x7610, R24 ;  /* 0x00007610ff187816 */ /* 0x010fe40000000018 */
[----:B---3--:R-:W-:-:S04]  /*17940*/  @P0 LOP3.LUT R5, R5, R4, RZ, 0x3c, !PT ;  /* 0x0000000405050212 */ /* 0x008fc800078e3cff */
        /* <DEDUP_REMOVED lines=26> */
[----:B------:R-:W-:-:S02]  /*17af0*/  ISETP.GT.AND P0, PT, R3, 0x23, PT ;  /* 0x000000230300780c */ /* 0x000fc40003f04270 */
[----:B---3--:R-:W-:Y:S02]  /*17b00*/  PRMT R13, RZ, 0x7610, R13 ;  /* 0x00007610ff0d7816 */ /* 0x008fe4000000000d */
        /* <DEDUP_REMOVED lines=103> */
[----:B---3--:R-:W-:-:S02]  /*18180*/  PRMT R13, RZ, 0x7610, R13 ;  /* 0x00007610ff0d7816 */ /* 0x008fc4000000000d */
[----:B--2---:R-:W-:-:S04]  /*18190*/  @P1 LOP3.LUT R5, R5, R4, RZ, 0x3c, !PT ;  /* 0x0000000405051212 */ /* 0x004fc800078e3cff */
[----:B------:R-:W-:-:S04]  /*181a0*/  @P1 LOP3.LUT R4, R5, R4, RZ, 0x3c, !PT ;  /* 0x0000000405041212 */ /* 0x000fc800078e3cff */
[----:B------:R-:W-:-:S05]  /*181b0*/  @P1 LOP3.LUT R5, R5, R4, RZ, 0x3c, !PT ;  /* 0x0000000405051212 */ /* 0x000fca00078e3cff */
[----:B------:R0:W2:Y:S04]  /*181c0*/  @P1 LDG.E.U16 R13, [R4.64] ;  /* 0x00000006040d1981 */ /* 0x0000a8000c1e1500 */
[----:B0-----:R-:W3:Y:S04]  /*181d0*/  LDL R4, [R1+0x16e4] ;  /* 0x0016e40001047983 */ /* 0x001ee80000100800 */
[----:B------:R-:W3:Y:S01]  /*181e0*/  LDL R5, [R1+0x1964] ;  /* 0x0019640001057983 */ /* 0x000ee20000100800 */
[----:B----4-:R-:W-:Y:S02]  /*181f0*/  PRMT R12, RZ, 0x7610, R12 ;  /* 0x00007610ff0c7816 */ /* 0x010fe4000000000c */
[----:B------:R-:W-:-:S02]  /*18200*/  ISETP.GT.AND P0, PT, R3, 0x29, PT ;  /* 0x000000290300780c */ /* 0x000fc40003f04270 */
[----:B---3--:R-:W-:-:S04]  /*18210*/  @P1 LOP3.LUT R5, R5, R4, RZ, 0x3c, !PT ;  /* 0x0000000405051212 */ /* 0x008fc800078e3cff */
[----:B------:R-:W-:-:S04]  /*18220*/  @P1 LOP3.LUT R4, R5, R4, RZ, 0x3c, !PT ;  /* 0x0000000405041212 */ /* 0x000fc800078e3cff */
[----:B------:R-:W-:-:S05]  /*18230*/  @P1 LOP3.LUT R5, R5, R4, RZ, 0x3c, !PT ;  /* 0x0000000405051212 */ /* 0x000fca00078e3cff */
[----:B------:R0:W3:Y:S04]  /*18240*/  @P1 LDG.E.U16 R12, [R4.64] ;  /* 0x00000006040c1981 */ /* 0x0000e8000c1e1500 */
[----:B0-----:R-:W4:Y:S04]  /*18250*/  LDL R4, [R1+0x1960] ;  /* 0x0019600001047983 */ /* 0x001f280000100800 */
[----:B------:R-:W4:Y:S01]  /*18260*/  LDL R5, [R1+0x196c] ;  /* 0x00196c0001057983 */ /* 0x000f220000100800 */
[----:B------:R-:W-:Y:S02]  /*18270*/  PRMT R20, RZ, 0x7610, R20 ;  /* 0x00007610ff147816 */ /* 0x000fe40000000014 */
[----:B----4-:R-:W-:-:S04]  /*18280*/  @P0 LOP3.LUT R5, R5, R4, RZ, 0x3c, !PT ;  /* 0x0000000405050212 */ /* 0x010fc800078e3cff */
[----:B------:R-:W-:-:S04]  /*18290*/  @P0 LOP3.LUT R4, R5, R4, RZ, 0x3c, !PT ;  /* 0x0000000405040212 */ /* 0x000fc800078e3cff */
[----:B------:R-:W-:-:S05]  /*182a0*/  @P0 LOP3.LUT R5, R5, R4, RZ, 0x3c, !PT ;  /* 0x0000000405050212 */ /* 0x000fca00078e3cff */
[----:B------:R0:W4:Y:S04]  /*182b0*/  @P0 LDG.E.U16 R20, [R4.64] ;  /* 0x0000000604140981 */ /* 0x000128000c1e1500 */
[----:B0-----:R-:W2:Y:S04]  /*182c0*/  LDL R4, [R1+0x1968] ;  /* 0x0019680001047983 */ /* 0x001ea80000100800 */
[----:B------:R-:W2:Y:S01]  /*182d0*/  LDL R5, [R1+0x1970] ;  /* 0x0019700001057983 */ /* 0x000ea20000100800 */
[----:B------:R-:W-:Y:S02]  /*182e0*/  PRMT R21, RZ, 0x7610, R21 ;  /* 0x00007610ff157816 */ /* 0x000fe40000000015 */
[----:B------:R-:W-:Y:S01]  /*182f0*/  ISETP.GT.AND P1, PT, R3, 0x2a, PT ;  /* 0x0000002a0300780c */ /* 0x000fe20003f24270 */
[----:B----4-:R-:W-:Y:S04]  /*18300*/  STL [R1+0x6890], R20 ;  /* 0x0068901401007387 */ /* 0x010fe80000100800 */
[----:B------:R-:W-:Y:S01]  /*18310*/  STL [R1+0x6894], R20 ;  /* 0x0068941401007387 */ /* 0x000fe20000100800 */
[----:B--2---:R-:W-:-:S04]  /*18320*/  @P0 LOP3.LUT R5, R5, R4, RZ, 0x3c, !PT ;  /* 0x0000000405050212 */ /* 0x004fc800078e3cff */
[----:B------:R-:W-:-:S04]  /*18330*/  @P0 LOP3.LUT R4, R5, R4, RZ, 0x3c, !PT ;  /* 0x0000000405040212 */ /* 0x000fc800078e3cff */
[----:B------:R-:W-:-:S05]  /*18340*/  @P0 LOP3.LUT R5, R5, R4, RZ, 0x3c, !PT ;  /* 0x0000000405050212 */ /* 0x000fca00078e3cff */
[----:B------:R0:W2:Y:S04]  /*18350*/  @P0 LDG.E.U16 R21, [R4.64] ;  /* 0x0000000604150981 */ /* 0x0000a8000c1e1500 */
[----:B0-----:R-:W4:Y:S04]  /*18360*/  LDL R4, [R1+0x16e0] ;  /* 0x0016e00001047983 */ /* 0x001f280000100800 */
[----:B------:R-:W4:Y:S01]  /*18370*/  LDL R5, [R1+0x197c] ;  /* 0x00197c0001057983 */ /* 0x000f220000100800 */
[----:B------:R-:W-:-:S03]  /*18380*/  PRMT R9, RZ, 0x7610, R9 ;  /* 0x00007610ff097816 */ /* 0x000fc60000000009 */
[----:B--2---:R-:W-:Y:S04]  /*18390*/  STL [R1+0x6898], R21 ;  /* 0x0068981501007387 */ /* 0x004fe80000100800 */
[----:B------:R-:W-:Y:S01]  /*183a0*/  STL [R1+0x689c], R21 ;  /* 0x00689c1501007387 */ /* 0x000fe20000100800 */
        /* <DEDUP_REMOVED lines=8> */
[----:B------:R-:W-:-:S02]  /*18430*/  ISETP.GT.AND P0, PT, R3, 0x2b, PT ;  /* 0x0000002b0300780c */ /* 0x000fc40003f04270 */
[----:B--2---:R-:W-:Y:S02]  /*18440*/  PRMT R9, RZ, 0x7610, R9 ;  /* 0x00007610ff097816 */ /* 0x004fe40000000009 */
        /* <DEDUP_REMOVED lines=8> */
[----:B--2---:R-:W-:-:S02]  /*184d0*/  PRMT R9, RZ, 0x7610, R9 ;  /* 0x00007610ff097816 */ /* 0x004fc40000000009 */
        /* <DEDUP_REMOVED lines=101> */
[----:B----4-:R-:W-:Y:S02]  /*18b30*/  PRMT R8, RZ, 0x7610, R8 ;  /* 0x00007610ff087816 */ /* 0x010fe40000000008 */
[----:B------:R-:W-:-:S02]  /*18b40*/  ISETP.GT.AND P0, PT, R3, 0x31, PT ;  /* 0x000000310300780c */ /* 0x000fc40003f04270 */
[----:B--2---:R-:W-:-:S04]  /*18b50*/  @P1 LOP3.LUT R5, R5, R4, RZ, 0x3c, !PT ;  /* 0x0000000405051212 */ /* 0x004fc800078e3cff */
[----:B------:R-:W-:-:S04]  /*18b60*/  @P1 LOP3.LUT R4, R5, R4, RZ, 0x3c, !PT ;  /* 0x0000000405041212 */ /* 0x000fc800078e3cff */
[----:B------:R-:W-:-:S05]  /*18b70*/  @P1 LOP3.LUT R5, R5, R4, RZ, 0x3c, !PT ;  /* 0x0000000405051212 */ /* 0x000fca00078e3cff */
[----:B------:R0:W2:Y:S04]  /*18b80*/  @P1 LDG.E.U16 R8, [R4.64] ;  /* 0x0000000604081981 */ /* 0x0000a8000c1e1500 */
        /* <DEDUP_REMOVED lines=20> */
[----:B--2---:R-:W-:Y:S01]  /*18cd0*/  STL [R1+0x68a8], R15 ;  /* 0x0068a80f01007387 */ /* 0x004fe20000100800 */
[----:B----4-:R-:W-:-:S04]  /*18ce0*/  @P1 LOP3.LUT R5, R5, R4, RZ, 0x3c, !PT ;  /* 0x0000000405051212 */ /* 0x010fc800078e3cff */
[----:B------:R-:W-:-:S04]  /*18cf0*/  @P1 LOP3.LUT R4, R5, R4, RZ, 0x3c, !PT ;  /* 0x0000000405041212 */ /* 0x000fc800078e3cff */
[----:B------:R-:W-:-:S05]  /*18d00*/  @P1 LOP3.LUT R5, R5, R4, RZ, 0x3c, !PT ;  /* 0x0000000405051212 */ /* 0x000fca00078e3cff */
[----:B------:R0:W2:Y:S04]  /*18d10*/  @P1 LDG.E.U16 R27, [R4.64] ;  /* 0x00000006041b1981 */ /* 0x0000a8000c1e1500 */
[----:B0-----:R-:W4:Y:S04]  /*18d20*/  LDL R4, [R1+0x19f8] ;  /* 0x0019f80001047983 */ /* 0x001f280000100800 */
[----:B------:R-:W4:Y:S01]  /*18d30*/  LDL R5, [R1+0x1a04] ;  /* 0x001a040001057983 */ /* 0x000f220000100800 */
[----:B------:R-:W-:-:S03]  /*18d40*/  PRMT R7, RZ, 0x7610, R7 ;  /* 0x00007610ff077816 */ /* 0x000fc60000000007 */
[----:B--2---:R0:W-:Y:S04]  /*18d50*/  STL [R1+0x6d0], R27 ;  /* 0x0006d01b01007387 */ /* 0x0041e80000100800 */
[----:B0-----:R-:W2:Y:S01]  /*18d60*/  LDL R27, [R1+0x1a24] ;  /* 0x001a2400011b7983 */ /* 0x001ea20000100800 */
        /* <DEDUP_REMOVED lines=9> */
[----:B----4-:R-:W-:-:S02]  /*18e00*/  PRMT R7, RZ, 0x7610, R7 ;  /* 0x00007610ff077816 */ /* 0x010fc40000000007 */
[----:B--2---:R-:W-:-:S04]  /*18e10*/  @P0 LOP3.LUT R5, R5, R4, RZ, 0x3c, !PT ;  /* 0x0000000405050212 */ /* 0x004fc800078e3cff */
        /* <DEDUP_REMOVED lines=21> */
[----:B------:R-:W2:Y:S01]  /*18f70*/  @P1 LDG.E.U16 R7, [R4.64] ;  /* 0x0000000604071981 */ /* 0x000ea2000c1e1500 */
[----:B------:R-:W-:-:S03]  /*18f80*/  PRMT R6, RZ, 0x7610, R6 ;  /* 0x00007610ff067816 */ /* 0x000fc60000000006 */
[----:B--2---:R0:W-:Y:S04]  /*18f90*/  STL [R1+0xbec], R7 ;  /* 0x000bec0701007387 */ /* 0x0041e80000100800 */
[----:B0-----:R-:W2:Y:S04]  /*18fa0*/  LDL.LU R7, [R1+0x6924] ;  /* 0x0069240001077983 */ /* 0x001ea80000300800 */
[----:B------:R-:W4:Y:S01]  /*18fb0*/  LDL R5, [R1+0x1a18] ;  /* 0x001a180001057983 */ /* 0x000f220000100800 */
[----:B------:R-:W-:Y:S01]  /*18fc0*/  @P1 IMAD.MOV.U32 R4, RZ, RZ, R27 ;  /* 0x000000ffff041224 */ /* 0x000fe200078e001b */
[----:B------:R-:W-:-:S02]  /*18fd0*/  ISETP.GT.AND P2, PT, R3, 0x38, PT ;  /* 0x000000380300780c */ /* 0x000fc40003f44270 */
[----:B------:R-:W2:Y:S04]  /*18fe0*/  LDL R27, [R1+0x1a3c] ;  /* 0x001a3c00011b7983 */ /* 0x000ea80000100800 */
[----:B----4-:R-:W4:Y:S04]  /*18ff0*/  @P1 LDG.E.U16 R6, [R4.64] ;  /* 0x0000000604061981 */ /* 0x010f28000c1e1500 */
[----:B----4-:R0:W-:Y:S04]  /*19000*/  STL [R1+0xbe8], R6 ;  /* 0x000be80601007387 */ /* 0x0101e80000100800 */
[----:B0-----:R-:W4:Y:S04]  /*19010*/  LDL.LU R6, [R1+0x6920] ;  /* 0x0069200001067983 */ /* 0x001f280000300800 */
[----:B------:R-:W3:Y:S04]  /*19020*/  LDL R4, [R1+0x1a34] ;  /* 0x001a340001047983 */ /* 0x000ee80000100800 */
[----:B------:R-:W3:Y:S01]  /*19030*/  LDL R5, [R1+0x1a5c] ;  /* 0x001a5c0001057983 */ /* 0x000ee20000100800 */
[----:B--2---:R-:W-:-:S02]  /*19040*/  PRMT R7, RZ, 0x7610, R7 ;  /* 0x00007610ff077816 */ /* 0x004fc40000000007 */
[----:B---3--:R-:W-:-:S04]  /*19050*/  @P2 LOP3.LUT R5, R5, R4, RZ, 0x3c, !PT ;  /* 0x0000000405052212 */ /* 0x008fc800078e3cff */
        /* <DEDUP_REMOVED lines=22> */
[----:B------:R-:W-:-:S02]  /*191c0*/  ISETP.GT.AND P1, PT, R3, 0x36, PT ;  /* 0x000000360300780c */ /* 0x000fc40003f24270 */
[----:B----4-:R-:W-:Y:S02]  /*191d0*/  PRMT R10, RZ, 0x7610, R10 ;  /* 0x00007610ff0a7816 */ /* 0x010fe4000000000a */
[----:B--2---:R-:W-:-:S04]  /*191e0*/  @P0 LOP3.LUT R5, R5, R4, RZ, 0x3c, !PT ;  /* 0x0000000405050212 */ /* 0x004fc800078e3cff */
        /* <DEDUP_REMOVED lines=8> */
[----:B------:R-:W-:-:S02]  /*19270*/  PRMT R11, RZ, 0x7610, R11 ;  /* 0x00007610ff0b7816 */ /* 0x000fc4000000000b */
[----:B------:R-:W2:Y:S04]  /*19280*/  LDL R27, [R1+0x1a68] ;  /* 0x001a6800011b7983 */ /* 0x000ea80000100800 */
[----:B----4-:R0:W4:Y:S04]  /*19290*/  @P1 LDG.E.U16 R23, [R4.64] ;  /* 0x0000000604171981 */ /* 0x010128000c1e1500 */
[----:B0-----:R-:W2:Y:S04]  /*192a0*/  LDL R4, [R1+0x1a38] ;  /* 0x001a380001047983 */ /* 0x001ea80000100800 */
[----:B------:R-:W2:Y:S02]  /*192b0*/  LDL R5, [R1+0x1a44] ;  /* 0x001a440001057983 */ /* 0x000ea40000100800 */
[----:B--2---:R-:W-:-:S04]  /*192c0*/  @P1 LOP3.LUT R5, R5, R4, RZ, 0x3c, !PT ;  /* 0x0000000405051212 */ /* 0x004fc800078e3cff */
[----:B------:R-:W-:-:S04]  /*192d0*/  @P1 LOP3.LUT R4, R5, R4, RZ, 0x3c, !PT ;  /* 0x0000000405041212 */ /* 0x000fc800078e3cff */
[----:B------:R-:W-:-:S05]  /*192e0*/  @P1 LOP3.LUT R5, R5, R4, RZ, 0x3c, !PT ;  /* 0x0000000405051212 */ /* 0x000fca00078e3cff */
[----:B------:R-:W2:Y:S04]  /*192f0*/  @P1 LDG.E.U16 R11, [R4.64] ;  /* 0x00000006040b1981 */ /* 0x000ea8000c1e1500 */
[----:B----4-:R0:W-:Y:S04]  /*19300*/  STL [R1+0xbd4], R23 ;  /* 0x000bd41701007387 */ /* 0x0101e80000100800 */
[----:B0-----:R-:W4:Y:S04]  /*19310*/  LDL R23, [R1+0x1a70] ;  /* 0x001a700001177983 */ /* 0x001f280000100800 */
[----:B--2---:R0:W-:Y:S04]  /*19320*/  STL [R1+0xbd0], R11 ;  /* 0x000bd00b01007387 */ /* 0x0041e80000100800 */
[----:B0-----:R-:W2:Y:S04]  /*19330*/  LDL.LU R11, [R1+0x6914] ;  /* 0x00691400010b7983 */ /* 0x001ea80000300800 */
[----:B------:R-:W2:Y:S04]  /*19340*/  LDL R4, [R1+0x1a40] ;  /* 0x001a400001047983 */ /* 0x000ea80000100800 */
[----:B------:R-:W2:Y:S01]  /*19350*/  LDL R5, [R1+0x1a4c] ;  /* 0x001a4c0001057983 */ /* 0x000ea20000100800 */
[----:B------:R-:W-:-:S02]  /*19360*/  ISETP.GT.AND P0, PT, R3, 0x37, PT ;  /* 0x000000370300780c */ /* 0x000fc40003f04270 */
[----:B------:R-:W-:-:S11]  /*19370*/  PRMT R18, RZ, 0x7610, R18 ;  /* 0x00007610ff127816 */ /* 0x000fd60000000012 */
        /* <DEDUP_REMOVED lines=12> */
[----:B------:R-:W2:Y:S01]  /*19440*/  @P0 LDG.E.U16 R19, [R4.64] ;  /* 0x0000000604130981 */ /* 0x000ea2000c1e1500 */
[----:B------:R-:W-:-:S03]  /*19450*/  ISETP.GT.AND P1, PT, R3, 0x39, PT ;  /* 0x000000390300780c */ /* 0x000fc60003f24270 */
        /* <DEDUP_REMOVED lines=8> */
[----:B------:R4:W2:Y:S01]  /*194e0*/  @P1 LDG.E.U16 R10, [R4.64] ;  /* 0x00000006040a1981 */ /* 0x0008a2000c1e1500 */
[----:B------:R-:W-:Y:S01]  /*194f0*/  PRMT R11, RZ, 0x7610, R11 ;  /* 0x00007610ff0b7816 */ /* 0x000fe2000000000b */
[----:B----4-:R-:W-:Y:S02]  /*19500*/  @P1 IMAD.MOV.U32 R4, RZ, RZ, R23 ;  /* 0x000000ffff041224 */ /* 0x010fe400078e0017 */
[----:B------:R-:W-:-:S05]  /*19510*/  @P1 IMAD.MOV.U32 R5, RZ, RZ, R27 ;  /* 0x000000ffff051224 */ /* 0x000fca00078e001b */
[----:B------:R0:W4:Y:S04]  /*19520*/  @P1 LDG.E.U16 R11, [R4.64] ;  /* 0x00000006040b1981 */ /* 0x000128000c1e1500 */
[----:B--2---:R-:W-:Y:S04]  /*19530*/  STL [R1+0x6864], R10 ;  /* 0x0068640a01007387 */ /* 0x004fe80000100800 */
[----:B0-----:R-:W2:Y:S04]  /*19540*/  LDL R4, [R1+0x1a54] ;  /* 0x001a540001047983 */ /* 0x001ea80000100800 */
[----:B------:R-:W2:Y:S01]  /*19550*/  LDL R5, [R1+0x1a7c] ;  /* 0x001a7c0001057983 */ /* 0x000ea20000100800 */
[----:B------:R-:W-:-:S02]  /*19560*/  ISETP.GT.AND P0, PT, R3, 0x3a, PT ;  /* 0x0000003a0300780c */ /* 0x000fc40003f04270 */
[----:B------:R-:W-:Y:S01]  /*19570*/  PRMT R18, RZ, 0x7610, R18 ;  /* 0x00007610ff127816 */ /* 0x000fe20000000012 */
[----:B------:R-:W3:Y:S04]  /*19580*/  LDL R27, [R1+0x1a88] ;  /* 0x001a8800011b7983 */ /* 0x000ee80000100800 */
[----:B------:R-:W3:Y:S04]  /*19590*/  LDL R23, [R1+0x1a90] ;  /* 0x001a900001177983 */ /* 0x000ee80000100800 */
[----:B----4-:R-:W-:Y:S02]  /*195a0*/  STL [R1+0x6860], R11 ;  /* 0x0068600b01007387 */ /* 0x010fe40000100800 */
        /* <DEDUP_REMOVED lines=10> */
[----:B------:R-:W-:Y:S01]  /*19650*/  @P0 LOP3.LUT R5, R5, R4, RZ, 0x3c, !PT ;  /* 0x0000000405050212 */ /* 0x000fe200078e3cff */
[----:B------:R-:W-:Y:S04]  /*19660*/  STL [R1+0x6840], R18 ;  /* 0x0068401201007387 */ /* 0x000fe80000100800 */
[----:B------:R-:W-:Y:S04]  /*19670*/  STL [R1+0x6844], R18 ;  /* 0x0068441201007387 */ /* 0x000fe80000100800 */
[----:B------:R0:W2:Y:S04]  /*19680*/  @P0 LDG.E.U16 R19, [R4.64] ;  /* 0x0000000604130981 */ /* 0x0000a8000c1e1500 */
[----:B0-----:R-:W4:Y:S04]  /*19690*/  LDL R4, [R1+0x1a80] ;  /* 0x001a800001047983 */ /* 0x001f280000100800 */
[----:B------:R-:W4:Y:S01]  /*196a0*/  LDL R5, [R1+0x1a8c] ;  /* 0x001a8c0001057983 */ /* 0x000f220000100800 */
[----:B------:R-:W-:-:S02]  /*196b0*/  ISETP.GT.AND P1, PT, R3, 0x3b, PT ;  /* 0x0000003b0300780c */ /* 0x000fc40003f24270 */
[----:B------:R-:W-:-:S11]  /*196c0*/  PRMT R26, RZ, 0x7610, R26 ;  /* 0x00007610ff1a7816 */ /* 0x000fd6000000001a */
[----:B----4-:R-:W-:-:S04]  /*196d0*/  @P1 LOP3.LUT R5, R5, R4, RZ, 0x3c, !PT ;  /* 0x0000000405051212 */ /* 0x010fc800078e3cff */
[----:B------:R-:W-:-:S04]  /*196e0*/  @P1 LOP3.LUT R4, R5, R4, RZ, 0x3c, !PT ;  /* 0x0000000405041212 */ /* 0x000fc800078e3cff */
[----:B------:R-:W-:-:S05]  /*196f0*/  @P1 LOP3.LUT R5, R5, R4, RZ, 0x3c, !PT ;  /* 0x0000000405051212 */ /* 0x000fca00078e3cff */
[----:B------:R-:W4:Y:S04]  /*19700*/  @P1 LDG.E.U16 R26, [R4.64] ;  /* 0x00000006041a1981 */ /* 0x000f28000c1e1500 */
[----:B--2---:R-:W-:Y:S04]  /*19710*/  STL [R1+0x6848], R19 ;  /* 0x0068481301007387 */ /* 0x004fe80000100800 */
[----:B------:R-:W-:Y:S04]  /*19720*/  STL [R1+0x684c], R19 ;  /* 0x00684c1301007387 */ /* 0x000fe80000100800 */
[----:B----4-:R0:W-:Y:S04]  /*19730*/  STL [R1+0x718], R26 ;  /* 0x0007181a01007387 */ /* 0x0101e80000100800 */
[----:B0-----:R-:W2:Y:S01]  /*19740*/  LDL.LU R26, [R1+0x6908] ;  /* 0x00690800011a7983 */ /* 0x001ea20000300800 */
[----:B---3--:R-:W-:-:S02]  /*19750*/  @P1 IMAD.MOV.U32 R4, RZ, RZ, R23 ;  /* 0x000000ffff041224 */ /* 0x008fc400078e0017 */
[----:B------:R-:W-:Y:S01]  /*19760*/  @P1 IMAD.MOV.U32 R5, RZ, RZ, R27 ;  /* 0x000000ffff051224 */ /* 0x000fe200078e001b */
[----:B------:R-:W3:Y:S04]  /*19770*/  LDL R23, [R1+0x1abc] ;  /* 0x001abc0001177983 */ /* 0x000ee80000100800 */
[----:B------:R-:W4:Y:S01]  /*19780*/  LDL R27, [R1+0x1a94] ;  /* 0x001a9400011b7983 */ /* 0x000f220000100800 */
[----:B--2---:R-:W-:-:S06]  /*19790*/  PRMT R26, RZ, 0x7610, R26 ;  /* 0x00007610ff1a7816 */ /* 0x004fcc000000001a */
[----:B------:R-:W2:Y:S01]  /*197a0*/  @P1 LDG.E.U16 R26, [R4.64] ;  /* 0x00000006041a1981 */ /* 0x000ea2000c1e1500 */
[----:B------:R-:W-:-:S03]  /*197b0*/  ISETP.GT.AND P0, PT, R3, 0x3c, PT ;  /* 0x0000003c0300780c */ /* 0x000fc60003f04270 */
        /* <DEDUP_REMOVED lines=37> */
[----:B------:R0:W2:Y:S01]  /*19a10*/  @P1 LDG.E.U16 R26, [R4.64] ;  /* 0x00000006041a1981 */ /* 0x0000a2000c1e1500 */
[----:B------:R-:W-:Y:S01]  /*19a20*/  PRMT R2, RZ, 0x7610, R2 ;  /* 0x00007610ff027816 */ /* 0x000fe20000000002 */
[----:B0-----:R-:W-:Y:S02]  /*19a30*/  @P0 IMAD.MOV.U32 R4, RZ, RZ, R23 ;  /* 0x000000ffff040224 */ /* 0x001fe400078e0017 */
[----:B----4-:R-:W-:-:S05]  /*19a40*/  @P0 IMAD.MOV.U32 R5, RZ, RZ, R27 ;  /* 0x000000ffff050224 */ /* 0x010fca00078e001b */
[----:B------:R0:W3:Y:S04]  /*19a50*/  @P0 LDG.E.U16 R2, [R4.64] ;  /* 0x0000000604020981 */ /* 0x0000e8000c1e1500 */
[----:B--2---:R1:W-:Y:S04]  /*19a60*/  STL [R1+0x6f8], R26 ;  /* 0x0006f81a01007387 */ /* 0x0043e80000100800 */
[----:B-1----:R-:W2:Y:S04]  /*19a70*/  LDL.LU R26, [R1+0x68f4] ;  /* 0x0068f400011a7983 */ /* 0x002ea80000300800 */
[----:B0-----:R-:W4:Y:S04]  /*19a80*/  LDL R4, [R1+0x1ab8] ;  /* 0x001ab80001047983 */ /* 0x001f280000100800 */
[----:B------:R-:W4:Y:S01]  /*19a90*/  LDL R5, [R1+0x1ac0] ;  /* 0x001ac00001057983 */ /* 0x000f220000100800 */
[----:B------:R-:W-:-:S03]  /*19aa0*/  PRMT R22, RZ, 0x7610, R22 ;  /* 0x00007610ff167816 */ /* 0x000fc60000000016 */
[----:B------:R-:W2:Y:S04]  /*19ab0*/  LDL R23, [R1+0x1ebc] ;  /* 0x001ebc0001177983 */ /* 0x000ea80000100800 */
[----:B---3--:R-:W-:Y:S01]  /*19ac0*/  STL [R1+0x6810], R2 ;  /* 0x0068100201007387 */ /* 0x008fe20000100800 */
[----:B----4-:R-:W-:-:S04]  /*19ad0*/  @P0 LOP3.LUT R5, R5, R4, RZ, 0x3c, !PT ;  /* 0x0000000405050212 */ /* 0x010fc800078e3cff */
[----:B------:R-:W-:-:S04]  /*19ae0*/  @P0 LOP3.LUT R4, R5, R4, RZ, 0x3c, !PT ;  /* 0x0000000405040212 */ /* 0x000fc800078e3cff */
[----:B------:R-:W-:-:S05]  /*19af0*/  @P0 LOP3.LUT R5, R5, R4, RZ, 0x3c, !PT ;  /* 0x0000000405050212 */ /* 0x000fca00078e3cff */
[----:B------:R0:W3:Y:S04]  /*19b00*/  @P0 LDG.E.U16 R22, [R4.64] ;  /* 0x0000000604160981 */ /* 0x0000e8000c1e1500 */
[----:B0-----:R-:W4:Y:S04]  /*19b10*/  LDL R4, [R1+0x16dc] ;  /* 0x0016dc0001047983 */ /* 0x001f280000100800 */
[----:B------:R-:W4:Y:S01]  /*19b20*/  LDL R5, [R1+0x1ab4] ;  /* 0x001ab40001057983 */ /* 0x000f220000100800 */
[----:B------:R-:W-:Y:S02]  /*19b30*/  ISETP.GT.AND P1, PT, R3, 0x3f, PT ;  /* 0x0000003f0300780c */ /* 0x000fe40003f24270 */
[----:B--2---:R-:W-:Y:S01]  /*19b40*/  PRMT R26, RZ, 0x7610, R26 ;  /* 0x00007610ff1a7816 */ /* 0x004fe2000000001a */
[----:B------:R-:W0:Y:S10]  /*19b50*/  S2R R27, SR_TID.X ;  /* 0x00000000001b7919 */ /* 0x000e340000002100 */
[----:B----4-:R-:W-:-:S04]  /*19b60*/  @P1 LOP3.LUT R5, R5, R4, RZ, 0x3c, !PT ;  /* 0x0000000405051212 */ /* 0x010fc800078e3cff */
[----:B------:R-:W-:-:S04]  /*19b70*/  @P1 LOP3.LUT R4, R5, R4, RZ, 0x3c, !PT ;  /* 0x0000000405041212 */ /* 0x000fc800078e3cff */
[----:B------:R-:W-:-:S05]  /*19b80*/  @P1 LOP3.LUT R5, R5, R4, RZ, 0x3c, !PT ;  /* 0x0000000405051212 */ /* 0x000fca00078e3cff */
[----:B------:R-:W2:Y:S01]  /*19b90*/  @P1 LDG.E.U16 R26, [R4.64] ;  /* 0x00000006041a1981 */ /* 0x000ea2000c1e1500 */
[----:B0-----:R-:W-:-:S03]  /*19ba0*/  LOP3.LUT R27, R27, 0x3f, RZ, 0xc0, !PT ;  /* 0x0000003f1b1b7812 */ /* 0x001fc600078ec0ff */
[----:B---3--:R0:W-:Y:S01]  /*19bb0*/  STL [R1+0x6f0], R22 ;  /* 0x0006f01601007387 */ /* 0x0081e20000100800 */
[----:B------:R-:W-:-:S03]  /*19bc0*/  ISETP.GE.AND P0, PT, R27, R3, PT ;  /* 0x000000031b00720c */ /* 0x000fc60003f06270 */
[----:B------:R-:W3:Y:S04]  /*19bd0*/  LDL R27, [R1+0x1e08] ;  /* 0x001e0800011b7983 */ /* 0x000ee80000100800 */
[----:B0-----:R-:W4:Y:S04]  /*19be0*/  LDL R22, [R1+0x1e10] ;  /* 0x001e100001167983 */ /* 0x001f280000100800 */
[----:B------:R-:W-:Y:S04]  /*19bf0*/  STL [R1+0x6850], R3 ;  /* 0x0068500301007387 */ /* 0x000fe80000100800 */
[----:B------:R-:W-:Y:S04]  /*19c00*/  STL [R1+0x6854], R3 ;  /* 0x0068540301007387 */ /* 0x000fe80000100800 */
        /* <DEDUP_REMOVED lines=8> */
[----:B------:R0:W2:Y:S02]  /*19c90*/  @P1 LDG.E.U16 R26, [R4.64] ;  /* 0x00000006041a1981 */ /* 0x0000a4000c1e1500 */
[----:B0-----:R-:W-:Y:S02]  /*19ca0*/  @!P0 IMAD.MOV.U32 R4, RZ, RZ, R23 ;  /* 0x000000ffff048224 */ /* 0x001fe400078e0017 */
[----:B------:R-:W-:Y:S06]  /*19cb0*/  BAR.SYNC.DEFER_BLOCKING 0x0 ;  /* 0x0000000000007b1d */ /* 0x000fec0000010000 */
[----:B--2---:R0:W-:Y:S04]  /*19cc0*/  STL [R1+0x6d8], R26 ;  /* 0x0006d81a01007387 */ /* 0x0041e80000100800 */
[----:B0-----:R-:W2:Y:S04]  /*19cd0*/  LDL.LU R26, [R1+0x68ec] ;  /* 0x0068ec00011a7983 */ /* 0x001ea80000300800 */
[----:B------:R-:W3:Y:S04]  /*19ce0*/  LDL R5, [R1+0x1ea8] ;  /* 0x001ea80001057983 */ /* 0x000ee80000100800 */
[----:B------:R-:W4:Y:S01]  /*19cf0*/  LDL.LU R23, [R1+0x18] ;  /* 0x0000180001177983 */ /* 0x000f220000300800 */
[----:B--2---:R-:W-:-:S06]  /*19d00*/  PRMT R26, RZ, 0x7610, R26 ;  /* 0x00007610ff1a7816 */ /* 0x004fcc000000001a */
[----:B---3--:R-:W2:Y:S04]  /*19d10*/  @!P0 LDG.E.U16 R26, [R4.64] ;  /* 0x00000006041a8981 */ /* 0x008ea8000c1e1500 */
[----:B--2---:R0:W-:Y:S04]  /*19d20*/  STL [R1+0xbc], R26 ;  /* 0x0000bc1a01007387 */ /* 0x0041e80000100800 */
[----:B0-----:R-:W2:Y:S04]  /*19d30*/  LDL.LU R26, [R1+0x68e8] ;  /* 0x0068e800011a7983 */ /* 0x001ea80000300800 */
[----:B------:R-:W3:Y:S01]  /*19d40*/  LDL R5, [R1+0x1ad8] ;  /* 0x001ad80001057983 */ /* 0x000ee20000100800 */
[----:B----4-:R-:W-:-:S03]  /*19d50*/  @!P0 IMAD.MOV.U32 R4, RZ, RZ, R22 ;  /* 0x000000ffff048224 */ /* 0x010fc600078e0016 */
[----:B------:R-:W4:Y:S01]  /*19d60*/  LDL.LU R22, [R1+0x1c] ;  /* 0x00001c0001167983 */ /* 0x000f220000300800 */
[----:B--2---:R-:W-:-:S06]  /*19d70*/  PRMT R26, RZ, 0x7610, R26 ;  /* 0x00007610ff1a7816 */ /* 0x004fcc000000001a */
[----:B---3--:R-:W2:Y:S04]  /*19d80*/  @!P0 LDG.E.U16 R26, [R4.64] ;  /* 0x00000006041a8981 */ /* 0x008ea8000c1e1500 */
[----:B--2---:R0:W-:Y:S04]  /*19d90*/  STL [R1+0xb8], R26 ;  /* 0x0000b81a01007387 */ /* 0x0041e80000100800 */
[----:B0-----:R-:W2:Y:S04]  /*19da0*/  LDL.LU R26, [R1+0x68e4] ;  /* 0x0068e400011a7983 */ /* 0x001ea80000300800 */
[----:B------:R-:W3:Y:S01]  /*19db0*/  LDL R5, [R1+0x1ad0] ;  /* 0x001ad00001057983 */ /* 0x000ee20000100800 */
[----:B------:R-:W-:-:S03]  /*19dc0*/  @!P0 IMAD.MOV.U32 R4, RZ, RZ, R27 ;  /* 0x000000ffff048224 */ /* 0x000fc600078e001b */
[----:B------:R-:W4:Y:S01]  /*19dd0*/  LDL.LU R27, [R1+0x8] ;  /* 0x00000800011b7983 */ /* 0x000f220000300800 */
[----:B--2---:R-:W-:-:S06]  /*19de0*/  PRMT R26, RZ, 0x7610, R26 ;  /* 0x00007610ff1a7816 */ /* 0x004fcc000000001a */
[----:B---3--:R-:W2:Y:S04]  /*19df0*/  @!P0 LDG.E.U16 R26, [R4.64] ;  /* 0x00000006041a8981 */ /* 0x008ea8000c1e1500 */
[----:B--2---:R0:W-:Y:S04]  /*19e00*/  STL [R1+0xb4], R26 ;  /* 0x0000b41a01007387 */ /* 0x0041e80000100800 */
[----:B0-----:R-:W2:Y:S04]  /*19e10*/  LDL.LU R26, [R1+0x68e0] ;  /* 0x0068e000011a7983 */ /* 0x001ea80000300800 */
[----:B------:R-:W3:Y:S04]  /*19e20*/  LDL R4, [R1+0x1ac8] ;  /* 0x001ac80001047983 */ /* 0x000ee80000100800 */
[----:B------:R-:W3:Y:S01]  /*19e30*/  LDL R5, [R1+0x1e00] ;  /* 0x001e000001057983 */ /* 0x000ee20000100800 */
[----:B--2---:R-:W-:-:S02]  /*19e40*/  PRMT R26, RZ, 0x7610, R26 ;  /* 0x00007610ff1a7816 */ /* 0x004fc4000000001a */
[----:B---3--:R-:W-:-:S04]  /*19e50*/  @!P0 LOP3.LUT R5, R5, R4, RZ, 0x3c, !PT ;  /* 0x0000000405058212 */ /* 0x008fc800078e3cff */
[----:B------:R-:W-:-:S04]  /*19e60*/  @!P0 LOP3.LUT R4, R5, R4, RZ, 0x3c, !PT ;  /* 0x0000000405048212 */ /* 0x000fc800078e3cff */
[----:B------:R-:W-:-:S05]  /*19e70*/  @!P0 LOP3.LUT R5, R5, R4, RZ, 0x3c, !PT ;  /* 0x0000000405058212 */ /* 0x000fca00078e3cff */
[----:B------:R0:W2:Y:S04]  /*19e80*/  @!P0 LDG.E.U16 R26, [R4.64] ;  /* 0x00000006041a8981 */ /* 0x0000a8000c1e1500 */
[----:B0-----:R-:W3:Y:S04]  /*19e90*/  LDL R4, [R1+0x1df4] ;  /* 0x001df40001047983 */ /* 0x001ee80000100800 */
[----:B------:R-:W3:Y:S01]  /*19ea0*/  LDL R5, [R1+0x1df8] ;  /* 0x001df80001057983 */ /* 0x000ee20000100800 */
[----:B------:R-:W-:-:S03]  /*19eb0*/  PRMT R29, RZ, 0x7610, R29 ;  /* 0x00007610ff1d7816 */ /* 0x000fc6000000001d */
[----:B--2---:R0:W-:Y:S04]  /*19ec0*/  STL [R1+0xb0], R26 ;  /* 0x0000b01a01007387 */ /* 0x0041e80000100800 */
[----:B0-----:R-:W2:Y:S01]  /*19ed0*/  LDL.LU R26, [R1+0xc] ;  /* 0x00000c00011a7983 */ /* 0x001ea20000300800 */
[----:B---3--:R-:W-:-:S04]  /*19ee0*/  @!P0 LOP3.LUT R5, R5, R4, RZ, 0x3c, !PT ;  /* 0x0000000405058212 */ /* 0x008fc800078e3cff */
[----:B------:R-:W-:-:S04]  /*19ef0*/  @!P0 LOP3.LUT R4, R5, R4, RZ, 0x3c, !PT ;  /* 0x0000000405048212 */ /* 0x000fc800078e3cff */
[----:B------:R-:W-:-:S05]  /*19f00*/  @!P0 LOP3.LUT R5, R5, R4, RZ, 0x3c, !PT ;  /* 0x0000000405058212 */ /* 0x000fca00078e3cff */
[----:B------:R0:W3:Y:S04]  /*19f10*/  @!P0 LDG.E.U16 R29, [R4.64] ;  /* 0x00000006041d8981 */ /* 0x0000e8000c1e1500 */
[----:B0-----:R-:W2:Y:S04]  /*19f20*/  LDL R4, [R1+0x1de4] ;  /* 0x001de40001047983 */ /* 0x001ea80000100800 */
[----:B------:R-:W2:Y:S01]  /*19f30*/  LDL R5, [R1+0x1de8] ;  /* 0x001de80001057983 */ /* 0x000ea20000100800 */
[----:B------:R-:W-:-:S03]  /*19f40*/  PRMT R0, RZ, 0x7610, R0 ;  /* 0x00007610ff007816 */ /* 0x000fc60000000000 */
[----:B---3--:R0:W-:Y:S01]  /*19f50*/  STL [R1+0xac], R29 ;  /* 0x0000ac1d01007387 */ /* 0x0081e20000100800 */
[----:B--2---:R-:W-:-:S04]  /*19f60*/  @!P0 LOP3.LUT R5, R5, R4, RZ, 0x3c, !PT ;  /* 0x0000000405058212 */ /* 0x004fc800078e3cff */
[----:B------:R-:W-:-:S04]  /*19f70*/  @!P0 LOP3.LUT R4, R5, R4, RZ, 0x3c, !PT ;  /* 0x0000000405048212 */ /* 0x000fc800078e3cff */
[----:B------:R-:W-:-:S05]  /*19f80*/  @!P0 LOP3.LUT R5, R5, R4, RZ, 0x3c, !PT ;  /* 0x0000000405058212 */ /* 0x000fca00078e3cff */
[----:B------:R1:W2:Y:S04]  /*19f90*/  @!P0 LDG.E.U16 R0, [R4.64] ;  /* 0x0000000604008981 */ /* 0x0002a8000c1e1500 */
[----:B-1----:R-:W3:Y:S04]  /*19fa0*/  LDL R4, [R1+0x1dd4] ;  /* 0x001dd40001047983 */ /* 0x002ee80000100800 */
[----:B------:R-:W3:Y:S01]  /*19fb0*/  LDL R5, [R1+0x1dd8] ;  /* 0x001dd80001057983 */ /* 0x000ee20000100800 */
[----:B------:R-:W-:-:S03]  /*19fc0*/  PRMT R2, RZ, 0x7610, R2 ;  /* 0x00007610ff027816 */ /* 0x000fc60000000002 */
[----:B--2---:R1:W-:Y:S01]  /*19fd0*/  STL [R1+0xa8], R0 ;  /* 0x0000a80001007387 */ /* 0x0043e20000100800 */
[----:B---3--:R-:W-:-:S04]  /*19fe0*/  @!P0 LOP3.LUT R5, R5, R4, RZ, 0x3c, !PT ;  /* 0x0000000405058212 */ /* 0x008fc800078e3cff */
[----:B------:R-:W-:-:S04]  /*19ff0*/  @!P0 LOP3.LUT R4, R5, R4, RZ, 0x3c, !PT ;  /* 0x0000000405048212 */ /* 0x000fc800078e3cff */
[----:B------:R-:W-:-:S05]  /*1a000*/  @!P0 LOP3.LUT R5, R5, R4, RZ, 0x3c, !PT ;  /* 0x0000000405058212 */ /* 0x000fca00078e3cff */
[----:B------:R2:W3:Y:S04]  /*1a010*/  @!P0 LDG.E.U16 R2, [R4.64] ;  /* 0x0000000604028981 */ /* 0x0004e8000c1e1500 */
[----:B--2---:R-:W2:Y:S04]  /*1a020*/  LDL R4, [R1+0x1dc4] ;  /* 0x001dc40001047983 */ /* 0x004ea80000100800 */
[----:B------:R-:W2:Y:S01]  /*1a030*/  LDL R5, [R1+0x1dc8] ;  /* 0x001dc80001057983 */ /* 0x000ea20000100800 */
[----:B------:R-:W-:-:S03]  /*1a040*/  PRMT R28, RZ, 0x7610, R28 ;  /* 0x00007610ff1c7816 */ /* 0x000fc6000000001c */
[----:B0-----:R-:W1:Y:S01]  /*1a050*/  S2R R29, SR_TID.X ;  /* 0x00000000001d7919 */ /* 0x001e620000002100 */
[----:B--2---:R-:W-:-:S04]  /*1a060*/  @!P0 LOP3.LUT R5, R5, R4, RZ, 0x3c, !PT ;  /* 0x0000000405058212 */ /* 0x004fc800078e3cff */
[----:B------:R-:W-:-:S04]  /*1a070*/  @!P0 LOP3.LUT R4, R5, R4, RZ, 0x3c, !PT ;  /* 0x0000000405048212 */ /* 0x000fc800078e3cff */
[----:B------:R-:W-:-:S05]  /*1a080*/  @!P0 LOP3.LUT R5, R5, R4, RZ, 0x3c, !PT ;  /* 0x0000000405058212 */ /* 0x000fca00078e3cff */
[----:B------:R-:W2:Y:S01]  /*1a090*/  @!P0 LDG.E.U16 R28, [R4.64] ;  /* 0x00000006041c8981 */ /* 0x000ea2000c1e1500 */
[----:B-1----:R-:W-:-:S03]  /*1a0a0*/  LOP3.LUT R0, R29, 0xff, RZ, 0xc0, !PT ;  /* 0x000000ff1d007812 */ /* 0x002fc600078ec0ff */
[----:B---3--:R0:W-:Y:S02]  /*1a0b0*/  STL [R1+0xa4], R2 ;  /* 0x0000a40201007387 */ /* 0x0081e40000100800 */
[----:B0-----:R-:W-:-:S05]  /*1a0c0*/  IMAD.SHL.U32 R2, R0, 0x2, RZ ;  /* 0x0000000200027824 */ /* 0x001fca00078e00ff */
[----:B------:R-:W-:Y:S04]  /*1a0d0*/  STS.U16 [R2], R23 ;  /* 0x0000001702007388 */ /* 0x000fe80000000400 */
[----:B--2---:R0:W-:Y:S04]  /*1a0e0*/  STL [R1+0xa0], R28 ;  /* 0x0000a01c01007387 */ /* 0x0041e80000100800 */
[----:B0-----:R-:W2:Y:S04]  /*1a0f0*/  LDL.LU R28, [R1+0x68dc] ;  /* 0x0068dc00011c7983 */ /* 0x001ea80000300800 */
[----:B------:R-:W3:Y:S04]  /*1a100*/  LDL R4, [R1+0x1db4] ;  /* 0x001db40001047983 */ /* 0x000ee80000100800 */
[----:B------:R-:W3:Y:S04]  /*1a110*/  LDL R5, [R1+0x1db8] ;  /* 0x001db80001057983 */ /* 0x000ee80000100800 */
[----:B------:R-:W2:Y:S01]  /*1a120*/  LDL.LU R23, [R1+0x68d8] ;  /* 0x0068d80001177983 */ /* 0x000ea20000300800 */
[----:B---3--:R-:W-:-:S04]  /*1a130*/  @!P0 LOP3.LUT R5, R5, R4, RZ, 0x3c, !PT ;  /* 0x0000000405058212 */ /* 0x008fc800078e3cff */
[C---:B------:R-:W-:Y:S02]  /*1a140*/  @!P0 LOP3.LUT R4, R5.reuse, R4, RZ, 0x3c, !PT ;  /* 0x0000000405048212 */ /* 0x040fe400078e3cff */
[----:B--2---:R-:W-:Y:S02]  /*1a150*/  PRMT R23, RZ, 0x7610, R23 ;  /* 0x00007610ff177816 */ /* 0x004fe40000000017 */
[----:B------:R-:W-:-:S05]  /*1a160*/  @!P0 LOP3.LUT R5, R5, R4, RZ, 0x3c, !PT ;  /* 0x0000000405058212 */ /* 0x000fca00078e3cff */
[----:B------:R-:W2:Y:S04]  /*1a170*/  @!P0 LDG.E.U16 R23, [R4.64] ;  /* 0x0000000604178981 */ /* 0x000ea8000c1e1500 */
[----:B----4-:R-:W-:Y:S04]  /*1a180*/  STS.U16 [R2+0x200], R22 ;  /* 0x0002001602007388 */ /* 0x010fe80000000400 */
[----:B--2---:R0:W-:Y:S04]  /*1a190*/  STL [R1+0x9c], R23 ;  /* 0x00009c1701007387 */ /* 0x0041e80000100800 */
[----:B0-----:R-:W2:Y:S04]  /*1a1a0*/  LDL.LU R23, [R1+0x68d4] ;  /* 0x0068d40001177983 */ /* 0x001ea80000300800 */
[----:B------:R-:W3:Y:S04]  /*1a1b0*/  LDL R4, [R1+0x1da4] ;  /* 0x001da40001047983 */ /* 0x000ee80000100800 */
[----:B------:R-:W3:Y:S04]  /*1a1c0*/  LDL R5, [R1+0x1da8] ;  /* 0x001da80001057983 */ /* 0x000ee80000100800 */
[----:B------:R-:W4:Y:S01]  /*1a1d0*/  LDL.LU R22, [R1+0x68d0] ;  /* 0x0068d00001167983 */ /* 0x000f220000300800 */
[----:B---3--:R-:W-:-:S04]  /*1a1e0*/  @!P0 LOP3.LUT R5, R5, R4, RZ, 0x3c, !PT ;  /* 0x0000000405058212 */ /* 0x008fc800078e3cff */
[C---:B------:R-:W-:Y:S02]  /*1a1f0*/  @!P0 LOP3.LUT R4, R5.reuse, R4, RZ, 0x3c, !PT ;  /* 0x0000000405048212 */ /* 0x040fe400078e3cff */
[----:B----4-:R-:W-:Y:S02]  /*1a200*/  PRMT R22, RZ, 0x7610, R22 ;  /* 0x00007610ff167816 */ /* 0x010fe40000000016 */
[----:B------:R-:W-:-:S05]  /*1a210*/  @!P0 LOP3.LUT R5, R5, R4, RZ, 0x3c, !PT ;  /* 0x0000000405058212 */ /* 0x000fca00078e3cff */
[----:B------:R-:W3:Y:S04]  /*1a220*/  @!P0 LDG.E.U16 R22, [R4.64] ;  /* 0x0000000604168981 */ /* 0x000ee8000c1e1500 */
[----:B---3--:R0:W-:Y:S04]  /*1a230*/  STL [R1+0x98], R22 ;  /* 0x0000981601007387 */ /* 0x0081e80000100800 */
[----:B0-----:R-:W3:Y:S04]  /*1a240*/  LDL.LU R22, [R1+0x68cc] ;  /* 0x0068cc0001167983 */ /* 0x001ee80000300800 */
[----:B------:R-:W4:Y:S04]  /*1a250*/  LDL R4, [R1+0x1d94] ;  /* 0x001d940001047983 */ /* 0x000f280000100800 */
[----:B------:R-:W4:Y:S01]  /*1a260*/  LDL R5, [R1+0x1d98] ;  /* 0x001d980001057983 */ /* 0x000f220000100800 */
[----:B------:R-:W-:-:S02]  /*1a270*/  PRMT R14, RZ, 0x7610, R14 ;  /* 0x00007610ff0e7816 */ /* 0x000fc4000000000e */
[----:B----4-:R-:W-:-:S04]  /*1a280*/  @!P0 LOP3.LUT R5, R5, R4, RZ, 0x3c, !PT ;  /* 0x0000000405058212 */ /* 0x010fc800078e3cff */
[----:B------:R-:W-:-:S04]  /*1a290*/  @!P0 LOP3.LUT R4, R5, R4, RZ, 0x3c, !PT ;  /* 0x0000000405048212 */ /* 0x000fc800078e3cff */
[----:B------:R-:W-:-:S05]  /*1a2a0*/  @!P0 LOP3.LUT R5, R5, R4, RZ, 0x3c, !PT ;  /* 0x0000000405058212 */ /* 0x000fca00078e3cff */
[----:B------:R0:W4:Y:S04]  /*1a2b0*/  @!P0 LDG.E.U16 R14, [R4.64] ;  /* 0x00000006040e8981 */ /* 0x000128000c1e1500 */
[----:B------:R1:W-:Y:S04]  /*1a2c0*/  STS.U16 [R2+0x2000], R27 ;  /* 0x0020001b02007388 */ /* 0x0003e80000000400 */
[----:B-1----:R-:W2:Y:S04]  /*1a2d0*/  LDL.LU R27, [R1+0x68c8] ;  /* 0x0068c800011b7983 */ /* 0x002ea80000300800 */
[----:B0-----:R-:W2:Y:S04]  /*1a2e0*/  LDL R4, [R1+0x1d84] ;  /* 0x001d840001047983 */ /* 0x001ea80000100800 */
[----:B------:R-:W2:Y:S04]  /*1a2f0*/  LDL R5, [R1+0x1d88] ;  /* 0x001d880001057983 */ /* 0x000ea80000100800 */
[----:B------:R-:W-:Y:S04]  /*1a300*/  STS.U16 [R2+0x2200], R26 ;  /* 0x0022001a02007388 */ /* 0x000fe80000000400 */
[----:B----4-:R0:W-:Y:S04]  /*1a310*/  STL [R1+0x94], R14 ;  /* 0x0000940e01007387 */ /* 0x0101e80000100800 */
[----:B0-----:R-:W4:Y:S04]  /*1a320*/  LDL R14, [R1+0x1d58] ;  /* 0x001d5800010e7983 */ /* 0x001f280000100800 */
[----:B------:R-:W3:Y:S01]  /*1a330*/  LDL.LU R26, [R1+0x68c4] ;  /* 0x0068c400011a7983 */ /* 0x000ee20000300800 */
[----:B--2---:R-:W-:-:S04]  /*1a340*/  @!P0 LOP3.LUT R5, R5, R4, RZ, 0x3c, !PT ;  /* 0x0000000405058212 */ /* 0x004fc800078e3cff */
[----:B------:R-:W-:-:S04]  /*1a350*/  @!P0 LOP3.LUT R4, R5, R4, RZ, 0x3c, !PT ;  /* 0x0000000405048212 */ /* 0x000fc800078e3cff */
[----:B------:R-:W-:Y:S02]  /*1a360*/  @!P0 LOP3.LUT R5, R5, R4, RZ, 0x3c, !PT ;  /* 0x0000000405058212 */ /* 0x000fe400078e3cff */
[----:B---3--:R-:W-:-:S06]  /*1a370*/  PRMT R26, RZ, 0x7610, R26 ;  /* 0x00007610ff1a7816 */ /* 0x008fcc000000001a */
[----:B------:R-:W2:Y:S04]  /*1a380*/  @!P0 LDG.E.U16 R26, [R4.64] ;  /* 0x00000006041a8981 */ /* 0x000ea8000c1e1500 */
[----:B--2---:R0:W-:Y:S04]  /*1a390*/  STL [R1+0x90], R26 ;  /* 0x0000901a01007387 */ /* 0x0041e80000100800 */
[----:B0-----:R-:W2:Y:S04]  /*1a3a0*/  LDL.LU R26, [R1+0x68c0] ;  /* 0x0068c000011a7983 */ /* 0x001ea80000300800 */
[----:B------:R-:W3:Y:S04]  /*1a3b0*/  LDL R4, [R1+0x1d74] ;  /* 0x001d740001047983 */ /* 0x000ee80000100800 */
[----:B------:R-:W3:Y:S01]  /*1a3c0*/  LDL R5, [R1+0x1d78] ;  /* 0x001d780001057983 */ /* 0x000ee20000100800 */
[----:B------:R-:W-:-:S02]  /*1a3d0*/  PRMT R27, RZ, 0x7610, R27 ;  /* 0x00007610ff1b7816 */ /* 0x000fc4000000001b */
[----:B---3--:R-:W-:-:S04]  /*1a3e0*/  @!P0 LOP3.LUT R5, R5, R4, RZ, 0x3c, !PT ;  /* 0x0000000405058212 */ /* 0x008fc800078e3cff */
[----:B------:R-:W-:-:S04]  /*1a3f0*/  @!P0 LOP3.LUT R4, R5, R4, RZ, 0x3c, !PT ;  /* 0x0000000405048212 */ /* 0x000fc800078e3cff */
[----:B------:R-:W-:-:S05]  /*1a400*/  @!P0 LOP3.LUT R5, R5, R4, RZ, 0x3c, !PT ;  /* 0x0000000405058212 */ /* 0x000fca00078e3cff */
[----:B------:R-:W3:Y:S04]  /*1a410*/  @!P0 LDG.E.U16 R27, [R4.64] ;  /* 0x00000006041b8981 */ /* 0x000ee8000c1e1500 */
[----:B--2---:R-:W-:Y:S04]  /*1a420*/  STL [R1+0x6858], R26 ;  /* 0x0068581a01007387 */ /* 0x004fe80000100800 */
[----:B------:R-:W-:Y:S04]  /*1a430*/  STL [R1+0x685c], R26 ;  /* 0x00685c1a01007387 */ /* 0x000fe80000100800 */
[----:B---3--:R0:W-:Y:S04]  /*1a440*/  STL [R1+0x8c], R27 ;  /* 0x00008c1b01007387 */ /* 0x0081e80000100800 */
[----:B0-----:R-:W2:Y:S04]  /*1a450*/  LDL.LU R27, [R1+0x68bc] ;  /* 0x0068bc00011b7983 */ /* 0x001ea80000300800 */
[----:B------:R-:W3:Y:S04]  /*1a460*/  LDL R4, [R1+0x1d64] ;  /* 0x001d640001047983 */ /* 0x000ee80000100800 */
[----:B------:R-:W3:Y:S01]  /*1a470*/  LDL R5, [R1+0x1d68] ;  /* 0x001d680001057983 */ /* 0x000ee20000100800 */
[----:B------:R-:W-:-:S02]  /*1a480*/  PRMT R22, RZ, 0x7610, R22 ;  /* 0x00007610ff167816 */ /* 0x000fc40000000016 */
[----:B---3--:R-:W-:-:S04]  /*1a490*/  @!P0 LOP3.LUT R5, R5, R4, RZ, 0x3c, !PT ;  /* 0x0000000405058212 */ /* 0x008fc800078e3cff */
[----:B------:R-:W-:-:S04]  /*1a4a0*/  @!P0 LOP3.LUT R4, R5, R4, RZ, 0x3c, !PT ;  /* 0x0000000405048212 */ /* 0x000fc800078e3cff */
[----:B------:R-:W-:-:S05]  /*1a4b0*/  @!P0 LOP3.LUT R5, R5, R4, RZ, 0x3c, !PT ;  /* 0x0000000405058212 */ /* 0x000fca00078e3cff */
[----:B------:R-:W3:Y:S01]  /*1a4c0*/  @!P0 LDG.E.U16 R22, [R4.64] ;  /* 0x0000000604168981 */ /* 0x000ee2000c1e1500 */
[----:B------:R-:W-:-:S03]  /*1a4d0*/  PRMT R23, RZ, 0x7610, R23 ;  /* 0x00007610ff177816 */ /* 0x000fc60000000017 */
[----:B---3--:R0:W-:Y:S04]  /*1a4e0*/  STL [R1+0x88], R22 ;  /* 0x0000881601007387 */ /* 0x0081e80000100800 */
[----:B0-----:R-:W3:Y:S04]  /*1a4f0*/  LDL.LU R22, [R1+0x68b8] ;  /* 0x0068b80001167983 */ /* 0x001ee80000300800 */
[----:B------:R-:W2:Y:S01]  /*1a500*/  LDL R5, [R1+0x1d54] ;  /* 0x001d540001057983 */ /* 0x000ea20000100800 */
[----:B----4-:R-:W-:-:S03]  /*1a510*/  @!P0 IMAD.MOV.U32 R4, RZ, RZ, R14 ;  /* 0x000000ffff048224 */ /* 0x010fc600078e000e */
[----:B------:R-:W4:Y:S04]  /*1a520*/  LDL R14, [R1+0x1d18] ;  /* 0x001d1800010e7983 */ /* 0x000f280000100800 */
[----:B--2---:R-:W2:Y:S04]  /*1a530*/  @!P0 LDG.E.U16 R23, [R4.64] ;  /* 0x0000000604178981 */ /* 0x004ea8000c1e1500 */
[----:B--2---:R0:W-:Y:S04]  /*1a540*/  STL [R1+0x84], R23 ;  /* 0x0000841701007387 */ /* 0x0041e80000100800 */
[----:B0-----:R-:W2:Y:S04]  /*1a550*/  LDL.LU R23, [R1+0x68b4] ;  /* 0x0068b40001177983 */ /* 0x001ea80000300800 */
[----:B------:R-:W2:Y:S04]  /*1a560*/  LDL R4, [R1+0x1d44] ;  /* 0x001d440001047983 */ /* 0x000ea80000100800 */
[----:B------:R-:W2:Y:S01]  /*1a570*/  LDL R5, [R1+0x1d48] ;  /* 0x001d480001057983 */ /* 0x000ea20000100800 */
[----:B------:R-:W-:-:S02]  /*1a580*/  PRMT R28, RZ, 0x7610, R28 ;  /* 0x00007610ff1c7816 */ /* 0x000fc4000000001c */
[----:B--2---:R-:W-:-:S04]  /*1a590*/  @!P0 LOP3.LUT R5, R5, R4, RZ, 0x3c, !PT ;  /* 0x0000000405058212 */ /* 0x004fc800078e3cff */
[----:B------:R-:W-:-:S04]  /*1a5a0*/  @!P0 LOP3.LUT R4, R5, R4, RZ, 0x3c, !PT ;  /* 0x0000000405048212 */ /* 0x000fc800078e3cff */
[----:B------:R-:W-:-:S05]  /*1a5b0*/  @!P0 LOP3.LUT R5, R5, R4, RZ, 0x3c, !PT ;  /* 0x0000000405058212 */ /* 0x000fca00078e3cff */
[----:B------:R-:W2:Y:S04]  /*1a5c0*/  @!P0 LDG.E.U16 R28, [R4.64] ;  /* 0x00000006041c8981 */ /* 0x000ea8000c1e1500 */
        /* <DEDUP_REMOVED lines=17> */
[----:B------:R0:W3:Y:S04]  /*1a6e0*/  @!P0 LDG.E.U16 R24, [R4.64] ;  /* 0x0000000604188981 */ /* 0x0000e8000c1e1500 */
[----:B0-----:R-:W2:Y:S01]  /*1a6f0*/  LDL R5, [R1+0x1d14] ;  /* 0x001d140001057983 */ /* 0x001ea20000100800 */
[----:B------:R-:W-:Y:S01]  /*1a700*/  PRMT R21, RZ, 0x7610, R21 ;  /* 0x00007610ff157816 */ /* 0x000fe20000000015 */
[----:B----4-:R-:W-:Y:S02]  /*1a710*/  @!P0 IMAD.MOV.U32 R4, RZ, RZ, R14 ;  /* 0x000000ffff048224 */ /* 0x010fe400078e000e */
[----:B---3--:R0:W-:Y:S04]  /*1a720*/  STL [R1+0x78], R24 ;  /* 0x0000781801007387 */ /* 0x0081e80000100800 */
[----:B0-----:R-:W3:Y:S04]  /*1a730*/  LDL R24, [R1+0x1ce8] ;  /* 0x001ce80001187983 */ /* 0x001ee80000100800 */
[----:B------:R-:W4:Y:S04]  /*1a740*/  LDL.LU R14, [R1+0x28] ;  /* 0x00002800010e7983 */ /* 0x000f280000300800 */
[----:B--2---:R0:W2:Y:S04]  /*1a750*/  @!P0 LDG.E.U16 R21, [R4.64] ;  /* 0x0000000604158981 */ /* 0x0040a8000c1e1500 */
        /* <DEDUP_REMOVED lines=12> */
[----:B---3--:R0:W-:Y:S04]  /*1a820*/  STL [R1+0x70], R20 ;  /* 0x0000701401007387 */ /* 0x0081e80000100800 */
[----:B0-----:R-:W3:Y:S01]  /*1a830*/  LDL.LU R20, [R1+0x20] ;  /* 0x0000200001147983 */ /* 0x001ee20000300800 */
[----:B--2---:R-:W-:-:S04]  /*1a840*/  @!P0 LOP3.LUT R5, R5, R4, RZ, 0x3c, !PT ;  /* 0x0000000405058212 */ /* 0x004fc800078e3cff */
[----:B------:R-:W-:-:S04]  /*1a850*/  @!P0 LOP3.LUT R4, R5, R4, RZ, 0x3c, !PT ;  /* 0x0000000405048212 */ /* 0x000fc800078e3cff */
[----:B------:R-:W-:-:S05]  /*1a860*/  @!P0 LOP3.LUT R5, R5, R4, RZ, 0x3c, !PT ;  /* 0x0000000405058212 */ /* 0x000fca00078e3cff */
[----:B------:R0:W2:Y:S04]  /*1a870*/  @!P0 LDG.E.U16 R25, [R4.64] ;  /* 0x0000000604198981 */ /* 0x0000a8000c1e1500 */
[----:B0-----:R-:W3:Y:S01]  /*1a880*/  LDL R5, [R1+0x1ce4] ;  /* 0x001ce40001057983 */ /* 0x001ee20000100800 */
[----:B------:R-:W-:Y:S01]  /*1a890*/  PRMT R28, RZ, 0x7610, R28 ;  /* 0x00007610ff1c7816 */ /* 0x000fe2000000001c */
[----:B------:R-:W-:Y:S02]  /*1a8a0*/  @!P0 IMAD.MOV.U32 R4, RZ, RZ, R24 ;  /* 0x000000ffff048224 */ /* 0x000fe400078e0018 */
[----:B--2---:R0:W-:Y:S04]  /*1a8b0*/  STL [R1+0x6c], R25 ;  /* 0x00006c1901007387 */ /* 0x0041e80000100800 */
[----:B0-----:R-:W2:Y:S04]  /*1a8c0*/  LDL.LU R25, [R1+0x24] ;  /* 0x0000240001197983 */ /* 0x001ea80000300800 */
[----:B------:R-:W2:Y:S04]  /*1a8d0*/  LDL.LU R24, [R1+0x10] ;  /* 0x0000100001187983 */ /* 0x000ea80000300800 */
[----:B---3--:R0:W3:Y:S04]  /*1a8e0*/  @!P0 LDG.E.U16 R28, [R4.64] ;  /* 0x00000006041c8981 */ /* 0x0080e8000c1e1500 */
[----:B0-----:R-:W2:Y:S04]  /*1a8f0*/  LDL R4, [R1+0x1cd4] ;  /* 0x001cd40001047983 */ /* 0x001ea80000100800 */
[----:B------:R-:W2:Y:S04]  /*1a900*/  LDL R5, [R1+0x1cd8] ;  /* 0x001cd80001057983 */ /* 0x000ea80000100800 */
[----:B------:R0:W-:Y:S02]  /*1a910*/  STS.U16 [R2+0x4000], R26 ;  /* 0x0040001a02007388 */ /* 0x0001e40000000400 */
[----:B0-----:R-:W-:-:S02]  /*1a920*/  PRMT R26, RZ, 0x7610, R26 ;  /* 0x00007610ff1a7816 */ /* 0x001fc4000000001a */
[----:B--2---:R-:W-:-:S04]  /*1a930*/  @!P0 LOP3.LUT R5, R5, R4, RZ, 0x3c, !PT ;  /* 0x0000000405058212 */ /* 0x004fc800078e3cff */
[----:B------:R-:W-:-:S04]  /*1a940*/  @!P0 LOP3.LUT R4, R5, R4, RZ, 0x3c, !PT ;  /* 0x0000000405048212 */ /* 0x000fc800078e3cff */
[----:B------:R-:W-:-:S05]  /*1a950*/  @!P0 LOP3.LUT R5, R5, R4, RZ, 0x3c, !PT ;  /* 0x0000000405058212 */ /* 0x000fca00078e3cff */
[----:B------:R0:W2:Y:S04]  /*1a960*/  @!P0 LDG.E.U16 R26, [R4.64] ;  /* 0x00000006041a8981 */ /* 0x0000a8000c1e1500 */
[----:B---3--:R1:W-:Y:S04]  /*1a970*/  STL [R1+0x68], R28 ;  /* 0x0000681c01007387 */ /* 0x0083e80000100800 */
[----:B-1----:R-:W3:Y:S04]  /*1a980*/  LDL.LU R28, [R1+0x14] ;  /* 0x00001400011c7983 */ /* 0x002ee80000300800 */
[----:B0-----:R-:W3:Y:S04]  /*1a990*/  LDL R4, [R1+0x1cc4] ;  /* 0x001cc40001047983 */ /* 0x001ee80000100800 */
[----:B--2---:R0:W-:Y:S04]  /*1a9a0*/  STL [R1+0x64], R26 ;  /* 0x0000641a01007387 */ /* 0x0041e80000100800 */
[----:B------:R-:W3:Y:S01]  /*1a9b0*/  LDL R5, [R1+0x1cc8] ;  /* 0x001cc80001057983 */ /* 0x000ee20000100800 */
[----:B------:R-:W-:-:S02]  /*1a9c0*/  PRMT R15, RZ, 0x7610, R15 ;  /* 0x00007610ff0f7816 */ /* 0x000fc4000000000f */
[----:B---3--:R-:W-:-:S04]  /*1a9d0*/  @!P0 LOP3.LUT R5, R5, R4, RZ, 0x3c, !PT ;  /* 0x0000000405058212 */ /* 0x008fc800078e3cff */
[----:B------:R-:W-:-:S04]  /*1a9e0*/  @!P0 LOP3.LUT R4, R5, R4, RZ, 0x3c, !PT ;  /* 0x0000000405048212 */ /* 0x000fc800078e3cff */
[----:B------:R-:W-:-:S05]  /*1a9f0*/  @!P0 LOP3.LUT R5, R5, R4, RZ, 0x3c, !PT ;  /* 0x0000000405058212 */ /* 0x000fca00078e3cff */
[----:B------:R-:W2:Y:S01]  /*1aa00*/  @!P0 LDG.E.U16 R15, [R4.64] ;  /* 0x00000006040f8981 */ /* 0x000ea2000c1e1500 */
[----:B------:R-:W-:-:S03]  /*1aa10*/  LOP3.LUT R29, R29, 0xff, RZ, 0xc0, !PT ;  /* 0x000000ff1d1d7812 */ /* 0x000fc600078ec0ff */
[----:B------:R-:W-:Y:S02]  /*1aa20*/  STS.U16 [R2+0x4200], R27 ;  /* 0x0042001b02007388 */ /* 0x000fe40000000400 */
[----:B0-----:R-:W-:Y:S02]  /*1aa30*/  IMAD.SHL.U32 R26, R29, 0x2, RZ ;  /* 0x000000021d1a7824 */ /* 0x001fe400078e00ff */
[----:B------:R-:W-:Y:S04]  /*1aa40*/  STS.U16 [R2+0x6000], R22 ;  /* 0x0060001602007388 */ /* 0x000fe80000000400 */
[----:B------:R-:W-:Y:S04]  /*1aa50*/  STS.U16 [R2+0x6200], R23 ;  /* 0x0062001702007388 */ /* 0x000fe80000000400 */
[----:B------:R-:W3:Y:S01]  /*1aa60*/  LDL.LU R29, [R1] ;  /* 0x00000000011d7983 */ /* 0x000ee20000300800 */
[----:B------:R-:W-:-:S03]  /*1aa70*/  LOP3.LUT R26, R26, 0x10, RZ, 0x3c, !PT ;  /* 0x000000101a1a7812 */ /* 0x000fc600078e3cff */
[----:B------:R-:W-:Y:S04]  /*1aa80*/  STS.U16 [R2+0x8000], R17 ;  /* 0x0080001102007388 */ /* 0x000fe80000000400 */
[----:B------:R-:W-:Y:S04]  /*1aa90*/  STS.U16 [R2+0x8200], R16 ;  /* 0x0082001002007388 */ /* 0x000fe80000000400 */
[----:B------:R-:W-:Y:S04]  /*1aaa0*/  STS.U16 [R2+0xa000], R13 ;  /* 0x00a0000d02007388 */ /* 0x000fe80000000400 */
[----:B------:R-:W-:Y:S04]  /*1aab0*/  STS.U16 [R2+0xa200], R12 ;  /* 0x00a2000c02007388 */ /* 0x000fe80000000400 */
[----:B------:R-:W-:Y:S04]  /*1aac0*/  STS.U16 [R2+0xc000], R9 ;  /* 0x00c0000902007388 */ /* 0x000fe80000000400 */
[----:B------:R-:W-:Y:S04]  /*1aad0*/  STS.U16 [R2+0xc200], R8 ;  /* 0x00c2000802007388 */ /* 0x000fe80000000400 */
[----:B------:R-:W-:Y:S04]  /*1aae0*/  STS.U16 [R2+0xe000], R7 ;  /* 0x00e0000702007388 */ /* 0x000fe80000000400 */
[----:B------:R-:W-:Y:S04]  /*1aaf0*/  STS.U16 [R2+0xe200], R6 ;  /* 0x00e2000602007388 */ /* 0x000fe80000000400 */
[----:B----4-:R-:W-:Y:S04]  /*1ab00*/  STS.U16 [R26+0x400], R14 ;  /* 0x0004000e1a007388 */ /* 0x010fe80000000400 */
[----:B--2---:R0:W-:Y:S04]  /*1ab10*/  STL [R1+0x60], R15 ;  /* 0x0000600f01007387 */ /* 0x0041e80000100800 */
[----:B0-----:R-:W2:Y:S04]  /*1ab20*/  LDL.LU R15, [R1+0x68a8] ;  /* 0x0068a800010f7983 */ /* 0x001ea80000300800 */
[----:B------:R-:W4:Y:S04]  /*1ab30*/  LDL R4, [R1+0x1cb4] ;  /* 0x001cb40001047983 */ /* 0x000f280000100800 */
[----:B------:R-:W4:Y:S04]  /*1ab40*/  LDL R5, [R1+0x1cb8] ;  /* 0x001cb80001057983 */ /* 0x000f280000100800 */
[----:B------:R-:W2:Y:S01]  /*1ab50*/  LDL.LU R14, [R1+0x68a4] ;  /* 0x0068a400010e7983 */ /* 0x000ea20000300800 */
[----:B----4-:R-:W-:-:S04]  /*1ab60*/  @!P0 LOP3.LUT R5, R5, R4, RZ, 0x3c, !PT ;  /* 0x0000000405058212 */ /* 0x010fc800078e3cff */
[C---:B------:R-:W-:Y:S02]  /*1ab70*/  @!P0 LOP3.LUT R4, R5.reuse, R4, RZ, 0x3c, !PT ;  /* 0x0000000405048212 */ /* 0x040fe400078e3cff */
[----:B--2---:R-:W-:Y:S02]  /*1ab80*/  PRMT R14, RZ, 0x7610, R14 ;  /* 0x00007610ff0e7816 */ /* 0x004fe4000000000e */
[----:B------:R-:W-:-:S05]  /*1ab90*/  @!P0 LOP3.LUT R5, R5, R4, RZ, 0x3c, !PT ;  /* 0x0000000405058212 */ /* 0x000fca00078e3cff */
[----:B------:R-:W2:Y:S04]  /*1aba0*/  @!P0 LDG.E.U16 R14, [R4.64] ;  /* 0x00000006040e8981 */ /* 0x000ea8000c1e1500 */
[----:B------:R-:W-:Y:S04]  /*1abb0*/  STS.U16 [R26+0x600], R21 ;  /* 0x000600151a007388 */ /* 0x000fe80000000400 */
        /* <DEDUP_REMOVED lines=54> */
[----:B---3--:R-:W-:Y:S04]  /*1af20*/  STS.U16 [R26+0x6400], R29 ;  /* 0x0064001d1a007388 */ /* 0x008fe80000000400 */
        /* <DEDUP_REMOVED lines=17> */
[----:B------:R-:W-:Y:S01]  /*1b040*/  @!P0 LOP3.LUT R5, R5, R4, RZ, 0x3c, !PT ;  /* 0x0000000405058212 */ /* 0x000fe200078e3cff */
[----:B---3--:R0:W-:Y:S04]  /*1b050*/  STS.U16 [R26+0x6600], R29 ;  /* 0x0066001d1a007388 */ /* 0x0081e80000000400 */
[----:B------:R1:W3:Y:S04]  /*1b060*/  @!P0 LDG.E.U16 R18, [R4.64] ;  /* 0x0000000604128981 */ /* 0x0002e8000c1e1500 */
[----:B0-----:R-:W4:Y:S04]  /*1b070*/  LDL.LU R29, [R1+0x686c] ;  /* 0x00686c00011d7983 */ /* 0x001f280000300800 */
[----:B-1----:R-:W2:Y:S04]  /*1b080*/  LDL R4, [R1+0x1c34] ;  /* 0x001c340001047983 */ /* 0x002ea80000100800 */
[----:B------:R-:W2:Y:S01]  /*1b090*/  LDL R5, [R1+0x1c38] ;  /* 0x001c380001057983 */ /* 0x000ea20000100800 */
[----:B----4-:R-:W-:-:S02]  /*1b0a0*/  PRMT R29, RZ, 0x7610, R29 ;  /* 0x00007610ff1d7816 */ /* 0x010fc4000000001d */
[----:B--2---:R-:W-:-:S04]  /*1b0b0*/  @!P0 LOP3.LUT R5, R5, R4, RZ, 0x3c, !PT ;  /* 0x0000000405058212 */ /* 0x004fc800078e3cff */
[----:B------:R-:W-:-:S04]  /*1b0c0*/  @!P0 LOP3.LUT R4, R5, R4, RZ, 0x3c, !PT ;  /* 0x0000000405048212 */ /* 0x000fc800078e3cff */
[----:B------:R-:W-:-:S05]  /*1b0d0*/  @!P0 LOP3.LUT R5, R5, R4, RZ, 0x3c, !PT ;  /* 0x0000000405058212 */ /* 0x000fca00078e3cff */
[----:B------:R-:W2:Y:S04]  /*1b0e0*/  @!P0 LDG.E.U16 R29, [R4.64] ;  /* 0x00000006041d8981 */ /* 0x000ea8000c1e1500 */
[----:B---3--:R0:W-:Y:S04]  /*1b0f0*/  STL [R1+0x40], R18 ;  /* 0x0000401201007387 */ /* 0x0081e80000100800 */
[----:B0-----:R-:W3:Y:S04]  /*1b100*/  LDL R18, [R1+0x1c08] ;  /* 0x001c080001127983 */ /* 0x001ee80000100800 */
[----:B--2---:R0:W-:Y:S04]  /*1b110*/  STL [R1+0x3c], R29 ;  /* 0x00003c1d01007387 */ /* 0x0041e80000100800 */
[----:B0-----:R-:W2:Y:S04]  /*1b120*/  LDL.LU R29, [R1+0x6868] ;  /* 0x00686800011d7983 */ /* 0x001ea80000300800 */
[----:B------:R-:W4:Y:S04]  /*1b130*/  LDL R4, [R1+0x1c24] ;  /* 0x001c240001047983 */ /* 0x000f280000100800 */
[----:B------:R-:W4:Y:S01]  /*1b140*/  LDL R5, [R1+0x1c28] ;  /* 0x001c280001057983 */ /* 0x000f220000100800 */
[----:B------:R-:W-:-:S02]  /*1b150*/  PRMT R3, RZ, 0x7610, R3 ;  /* 0x00007610ff037816 */ /* 0x000fc40000000003 */
[----:B----4-:R-:W-:-:S04]  /*1b160*/  @!P0 LOP3.LUT R5, R5, R4, RZ, 0x3c, !PT ;  /* 0x0000000405058212 */ /* 0x010fc800078e3cff */
[----:B------:R-:W-:-:S04]  /*1b170*/  @!P0 LOP3.LUT R4, R5, R4, RZ, 0x3c, !PT ;  /* 0x0000000405048212 */ /* 0x000fc800078e3cff */
[----:B------:R-:W-:-:S05]  /*1b180*/  @!P0 LOP3.LUT R5, R5, R4, RZ, 0x3c, !PT ;  /* 0x0000000405058212 */ /* 0x000fca00078e3cff */
[----:B------:R0:W4:Y:S04]  /*1b190*/  @!P0 LDG.E.U16 R3, [R4.64] ;  /* 0x0000000604038981 */ /* 0x000128000c1e1500 */
[----:B0-----:R-:W2:Y:S04]  /*1b1a0*/  LDL R4, [R1+0x1c14] ;  /* 0x001c140001047983 */ /* 0x001ea80000100800 */
[----:B------:R-:W2:Y:S01]  /*1b1b0*/  LDL R5, [R1+0x1c18] ;  /* 0x001c180001057983 */ /* 0x000ea20000100800 */
[----:B------:R-:W-:-:S03]  /*1b1c0*/  PRMT R19, RZ, 0x7610, R19 ;  /* 0x00007610ff137816 */ /* 0x000fc60000000013 */
[----:B----4-:R0:W-:Y:S04]  /*1b1d0*/  STL [R1+0x38], R3 ;  /* 0x0000380301007387 */ /* 0x0101e80000100800 */
[----:B0-----:R-:W4:Y:S01]  /*1b1e0*/  LDL.LU R3, [R1+0xcf0] ;  /* 0x000cf00001037983 */ /* 0x001f220000300800 */
[----:B--2---:R-:W-:-:S04]  /*1b1f0*/  @!P0 LOP3.LUT R5, R5, R4, RZ, 0x3c, !PT ;  /* 0x0000000405058212 */ /* 0x004fc800078e3cff */
[----:B------:R-:W-:-:S04]  /*1b200*/  @!P0 LOP3.LUT R4, R5, R4, RZ, 0x3c, !PT ;  /* 0x0000000405048212 */ /* 0x000fc800078e3cff */
[----:B------:R-:W-:-:S05]  /*1b210*/  @!P0 LOP3.LUT R5, R5, R4, RZ, 0x3c, !PT ;  /* 0x0000000405058212 */ /* 0x000fca00078e3cff */
[----:B------:R0:W2:Y:S04]  /*1b220*/  @!P0 LDG.E.U16 R19, [R4.64] ;  /* 0x0000000604138981 */ /* 0x0000a8000c1e1500 */
[----:B0-----:R-:W4:Y:S01]  /*1b230*/  LDL R5, [R1+0x1c04] ;  /* 0x001c040001057983 */ /* 0x001f220000100800 */
[----:B------:R-:W-:Y:S01]  /*1b240*/  PRMT R28, RZ, 0x7610, R28 ;  /* 0x00007610ff1c7816 */ /* 0x000fe2000000001c */
[----:B---3--:R-:W-:Y:S02]  /*1b250*/  @!P0 IMAD.MOV.U32 R4, RZ, RZ, R18 ;  /* 0x000000ffff048224 */ /* 0x008fe400078e0012 */
[----:B--2---:R0:W-:Y:S04]  /*1b260*/  STL [R1+0x34], R19 ;  /* 0x0000341301007387 */ /* 0x0041e80000100800 */
[----:B0-----:R-:W2:Y:S04]  /*1b270*/  LDL.LU R19, [R1+0xcf4] ;  /* 0x000cf40001137983 */ /* 0x001ea80000300800 */
[----:B------:R-:W3:Y:S04]  /*1b280*/  LDL.LU R18, [R1+0xcb4] ;  /* 0x000cb40001127983 */ /* 0x000ee80000300800 */
[----:B----4-:R0:W4:Y:S04]  /*1b290*/  @!P0 LDG.E.U16 R28, [R4.64] ;  /* 0x00000006041c8981 */ /* 0x010128000c1e1500 */
        /* <DEDUP_REMOVED lines=9> */
[----:B0-----:R-:W2:Y:S04]  /*1b330*/  LDL R4, [R1+0x1be4] ;  /* 0x001be40001047983 */ /* 0x001ea80000100800 */
[----:B------:R-:W2:Y:S01]  /*1b340*/  LDL R5, [R1+0x1be8] ;  /* 0x001be80001057983 */ /* 0x000ea20000100800 */
[----:B------:R-:W-:Y:S02]  /*1b350*/  PRMT R10, RZ, 0x7610, R10 ;  /* 0x00007610ff0a7816 */ /* 0x000fe4000000000a */
[----:B--2---:R-:W-:-:S04]  /*1b360*/  @!P0 LOP3.LUT R5, R5, R4, RZ, 0x3c, !PT ;  /* 0x0000000405058212 */ /* 0x004fc800078e3cff */
[----:B------:R-:W-:-:S04]  /*1b370*/  @!P0 LOP3.LUT R4, R5, R4, RZ, 0x3c, !PT ;  /* 0x0000000405048212 */ /* 0x000fc800078e3cff */
[----:B------:R-:W-:-:S05]  /*1b380*/  @!P0 LOP3.LUT R5, R5, R4, RZ, 0x3c, !PT ;  /* 0x0000000405058212 */ /* 0x000fca00078e3cff */
[----:B------:R-:W2:Y:S04]  /*1b390*/  @!P0 LDG.E.U16 R10, [R4.64] ;  /* 0x00000006040a8981 */ /* 0x000ea8000c1e1500 */
[----:B------:R0:W-:Y:S04]  /*1b3a0*/  STL [R1+0x2c], R29 ;  /* 0x00002c1d01007387 */ /* 0x0001e80000100800 */
[----:B0-----:R-:W3:Y:S04]  /*1b3b0*/  LDL.LU R29, [R1+0xc6c] ;  /* 0x000c6c00011d7983 */ /* 0x001ee80000300800 */
        /* <DEDUP_REMOVED lines=9> */
[----:B------:R-:W-:Y:S04]  /*1b450*/  STS.U16 [R26+0x8400], R24 ;  /* 0x008400181a007388 */ /* 0x000fe80000000400 */
[----:B--2---:R0:W-:Y:S04]  /*1b460*/  STL [R1+0x24], R11 ;  /* 0x0000240b01007387 */ /* 0x0041e80000100800 */
[----:B0-----:R-:W2:Y:S04]  /*1b470*/  LDL.LU R11, [R1+0x6860] ;  /* 0x00686000010b7983 */ /* 0x001ea80000300800 */
[----:B------:R-:W-:Y:S04]  /*1b480*/  STS.U16 [R26+0x8600], R25 ;  /* 0x008600191a007388 */ /* 0x000fe80000000400 */
[----:B------:R-:W3:Y:S04]  /*1b490*/  LDL R4, [R1+0x1bc4] ;  /* 0x001bc40001047983 */ /* 0x000ee80000100800 */
[----:B------:R-:W3:Y:S04]  /*1b4a0*/  LDL R5, [R1+0x1bc8] ;  /* 0x001bc80001057983 */ /* 0x000ee80000100800 */
[----:B------:R-:W-:Y:S04]  /*1b4b0*/  STS.U16 [R26+0xa400], R20 ;  /* 0x00a400141a007388 */ /* 0x000fe80000000400 */
[----:B------:R-:W-:Y:S04]  /*1b4c0*/  STS.U16 [R26+0xa600], R21 ;  /* 0x00a600151a007388 */ /* 0x000fe80000000400 */
[----:B------:R-:W-:Y:S04]  /*1b4d0*/  STS.U16 [R26+0xc400], R14 ;  /* 0x00c4000e1a007388 */ /* 0x000fe80000000400 */
[----:B------:R-:W-:Y:S04]  /*1b4e0*/  STS.U16 [R26+0xc600], R15 ;  /* 0x00c6000f1a007388 */ /* 0x000fe80000000400 */
[----:B------:R-:W-:Y:S04]  /*1b4f0*/  STS.U16 [R26+0xe400], R10 ;  /* 0x00e4000a1a007388 */ /* 0x000fe80000000400 */
[----:B--2---:R0:W-:Y:S04]  /*1b500*/  STS.U16 [R26+0xe600], R11 ;  /* 0x00e6000b1a007388 */ /* 0x0041e80000000400 */
[----:B0-----:R-:W2:Y:S01]  /*1b510*/  LDL.LU R26, [R1+0x685c] ;  /* 0x00685c00011a7983 */ /* 0x001ea20000300800 */
[----:B---3--:R-:W-:-:S04]  /*1b520*/  @!P0 LOP3.LUT R5, R5, R4, RZ, 0x3c, !PT ;  /* 0x0000000405058212 */ /* 0x008fc800078e3cff */
[----:B------:R-:W-:-:S04]  /*1b530*/  @!P0 LOP3.LUT R4, R5, R4, RZ, 0x3c, !PT ;  /* 0x0000000405048212 */ /* 0x000fc800078e3cff */
[----:B------:R-:W-:Y:S02]  /*1b540*/  @!P0 LOP3.LUT R5, R5, R4, RZ, 0x3c, !PT ;  /* 0x0000000405058212 */ /* 0x000fe400078e3cff */
[----:B--2---:R-:W-:-:S06]  /*1b550*/  PRMT R26, RZ, 0x7610, R26 ;  /* 0x00007610ff1a7816 */ /* 0x004fcc000000001a */
[----:B------:R-:W2:Y:S01]  /*1b560*/  @!P0 LDG.E.U16 R26, [R4.64] ;  /* 0x00000006041a8981 */ /* 0x000ea2000c1e1500 */
[----:B------:R-:W-:-:S05]  /*1b570*/  IMAD.SHL.U32 R0, R0, 0x2, RZ ;  /* 0x0000000200007824 */ /* 0x000fca00078e00ff */
[----:B------:R-:W-:-:S05]  /*1b580*/  LOP3.LUT R0, R0, 0x20, RZ, 0x3c, !PT ;  /* 0x0000002000007812 */ /* 0x000fca00078e3cff */
[----:B------:R-:W-:Y:S04]  /*1b590*/  STS.U16 [R0+0x800], R3 ;  /* 0x0008000300007388 */ /* 0x000fe80000000400 */
        /* <DEDUP_REMOVED lines=41> */
[----:B----4-:R1:W-:Y:S04]  /*1b830*/  STS.U16 [R0+0x2a00], R28 ;  /* 0x002a001c00007388 */ /* 0x0103e80000000400 */
[----:B-1----:R-:W3:Y:S04]  /*1b840*/  LDL.LU R28, [R1+0x683c] ;  /* 0x00683c00011c7983 */ /* 0x002ee80000300800 */
[----:B0-----:R-:W4:Y:S04]  /*1b850*/  LDL R4, [R1+0x1b74] ;  /* 0x001b740001047983 */ /* 0x001f280000100800 */
[----:B------:R-:W4:Y:S04]  /*1b860*/  LDL R5, [R1+0x1b78] ;  /* 0x001b780001057983 */ /* 0x000f280000100800 */
[----:B------:R-:W-:Y:S04]  /*1b870*/  STS.U16 [R0+0x4800], R29 ;  /* 0x0048001d00007388 */ /* 0x000fe80000000400 */
[----:B--2---:R0:W-:Y:S04]  /*1b880*/  STL [R1+0x10], R18 ;  /* 0x0000101201007387 */ /* 0x0041e80000100800 */
[----:B0-----:R-:W2:Y:S04]  /*1b890*/  LDL.LU R18, [R1+0xc14] ;  /* 0x000c140001127983 */ /* 0x001ea80000300800 */
[----:B------:R-:W2:Y:S01]  /*1b8a0*/  LDL.LU R29, [R1+0x6838] ;  /* 0x00683800011d7983 */ /* 0x000ea20000300800 */
[----:B----4-:R-:W-:-:S04]  /*1b8b0*/  @!P0 LOP3.LUT R5, R5, R4, RZ, 0x3c, !PT ;  /* 0x0000000405058212 */ /* 0x010fc800078e3cff */
[----:B------:R-:W-:-:S04]  /*1b8c0*/  @!P0 LOP3.LUT R4, R5, R4, RZ, 0x3c, !PT ;  /* 0x0000000405048212 */ /* 0x000fc800078e3cff */
[----:B------:R-:W-:Y:S02]  /*1b8d0*/  @!P0 LOP3.LUT R5, R5, R4, RZ, 0x3c, !PT ;  /* 0x0000000405058212 */ /* 0x000fe400078e3cff */
[----:B--2---:R-:W-:-:S06]  /*1b8e0*/  PRMT R29, RZ, 0x7610, R29 ;  /* 0x00007610ff1d7816 */ /* 0x004fcc000000001d */
[----:B------:R-:W2:Y:S04]  /*1b8f0*/  @!P0 LDG.E.U16 R29, [R4.64] ;  /* 0x00000006041d8981 */ /* 0x000ea8000c1e1500 */
[----:B--2---:R0:W-:Y:S04]  /*1b900*/  STL [R1+0xc], R29 ;  /* 0x00000c1d01007387 */ /* 0x0041e80000100800 */
[----:B0-----:R-:W2:Y:S04]  /*1b910*/  LDL.LU R29, [R1+0x6834] ;  /* 0x00683400011d7983 */ /* 0x001ea80000300800 */
[----:B------:R-:W4:Y:S04]  /*1b920*/  LDL R4, [R1+0x1b64] ;  /* 0x001b640001047983 */ /* 0x000f280000100800 */
[----:B------:R-:W4:Y:S04]  /*1b930*/  LDL R5, [R1+0x1b68] ;  /* 0x001b680001057983 */ /* 0x000f280000100800 */
[----:B--2---:R0:W-:Y:S04]  /*1b940*/  STS.U16 [R0+0x4a00], R29 ;  /* 0x004a001d00007388 */ /* 0x0041e80000000400 */
[----:B0-----:R-:W2:Y:S01]  /*1b950*/  LDL.LU R29, [R1+0x6830] ;  /* 0x00683000011d7983 */ /* 0x001ea20000300800 */
[----:B----4-:R-:W-:-:S04]  /*1b960*/  @!P0 LOP3.LUT R5, R5, R4, RZ, 0x3c, !PT ;  /* 0x0000000405058212 */ /* 0x010fc800078e3cff */
[----:B------:R-:W-:-:S04]  /*1b970*/  @!P0 LOP3.LUT R4, R5, R4, RZ, 0x3c, !PT ;  /* 0x0000000405048212 */ /* 0x000fc800078e3cff */
[----:B------:R-:W-:Y:S02]  /*1b980*/  @!P0 LOP3.LUT R5, R5, R4, RZ, 0x3c, !PT ;  /* 0x0000000405058212 */ /* 0x000fe400078e3cff */
[----:B--2---:R-:W-:-:S06]  /*1b990*/  PRMT R29, RZ, 0x7610, R29 ;  /* 0x00007610ff1d7816 */ /* 0x004fcc000000001d */
[----:B------:R0:W2:Y:S04]  /*1b9a0*/  @!P0 LDG.E.U16 R29, [R4.64] ;  /* 0x00000006041d8981 */ /* 0x0000a8000c1e1500 */
[----:B---3--:R-:W-:Y:S04]  /*1b9b0*/  STS.U16 [R0+0x6800], R28 ;  /* 0x0068001c00007388 */ /* 0x008fe80000000400 */
[----:B0-----:R-:W3:Y:S04]  /*1b9c0*/  LDL R4, [R1+0x1b54] ;  /* 0x001b540001047983 */ /* 0x001ee80000100800 */
[----:B------:R-:W3:Y:S04]  /*1b9d0*/  LDL R5, [R1+0x1b58] ;  /* 0x001b580001057983 */ /* 0x000ee80000100800 */
[----:B--2---:R0:W-:Y:S04]  /*1b9e0*/  STL [R1+0x6788], R29 ;  /* 0x0067881d01007387 */ /* 0x0041e80000100800 */
[----:B0-----:R-:W2:Y:S04]  /*1b9f0*/  LDL R29, [R1+0x1b38] ;  /* 0x001b3800011d7983 */ /* 0x001ea80000100800 */
[----:B------:R-:W4:Y:S04]  /*1ba00*/  LDL.LU R0, [R1+0x682c] ;  /* 0x00682c0001007983 */ /* 0x000f280000300800 */
[----:B------:R-:W2:Y:S01]  /*1ba10*/  LDL.LU R28, [R1+0x6828] ;  /* 0x00682800011c7983 */ /* 0x000ea20000300800 */
[----:B---3--:R-:W-:-:S04]  /*1ba20*/  @!P0 LOP3.LUT R5, R5, R4, RZ, 0x3c, !PT ;  /* 0x0000000405058212 */ /* 0x008fc800078e3cff */
[----:B------:R-:W-:-:S04]  /*1ba30*/  @!P0 LOP3.LUT R4, R5, R4, RZ, 0x3c, !PT ;  /* 0x0000000405048212 */ /* 0x000fc800078e3cff */
[----:B------:R-:W-:Y:S02]  /*1ba40*/  @!P0 LOP3.LUT R5, R5, R4, RZ, 0x3c, !PT ;  /* 0x0000000405058212 */ /* 0x000fe400078e3cff */
[----:B--2---:R-:W-:-:S06]  /*1ba50*/  PRMT R28, RZ, 0x7610, R28 ;  /* 0x00007610ff1c7816 */ /* 0x004fcc000000001c */
[----:B------:R0:W2:Y:S04]  /*1ba60*/  @!P0 LDG.E.U16 R28, [R4.64] ;  /* 0x00000006041c8981 */ /* 0x0000a8000c1e1500 */
[----:B0-----:R-:W3:Y:S04]  /*1ba70*/  LDL R4, [R1+0x1b44] ;  /* 0x001b440001047983 */ /* 0x001ee80000100800 */
[----:B------:R-:W3:Y:S04]  /*1ba80*/  LDL R5, [R1+0x1b48] ;  /* 0x001b480001057983 */ /* 0x000ee80000100800 */
[----:B--2---:R0:W-:Y:S04]  /*1ba90*/  STL [R1+0x678c], R28 ;  /* 0x00678c1c01007387 */ /* 0x0041e80000100800 */
[----:B0-----:R-:W0:Y:S02]  /*1baa0*/  S2R R28, SR_TID.X ;  /* 0x00000000001c7919 */ /* 0x001e240000002100 */
[----:B0-----:R-:W-:-:S05]  /*1bab0*/  LOP3.LUT R28, R28, 0xff, RZ, 0xc0, !PT ;  /* 0x000000ff1c1c7812 */ /* 0x001fca00078ec0ff */
[----:B------:R-:W-:-:S05]  /*1bac0*/  IMAD.SHL.U32 R28, R28, 0x2, RZ ;  /* 0x000000021c1c7824 */ /* 0x000fca00078e00ff */
[----:B------:R-:W-:-:S05]  /*1bad0*/  LOP3.LUT R28, R28, 0x20, RZ, 0x3c, !PT ;  /* 0x000000201c1c7812 */ /* 0x000fca00078e3cff */
[----:B----4-:R0:W-:Y:S04]  /*1bae0*/  STS.U16 [R28+0x6a00], R0 ;  /* 0x006a00001c007388 */ /* 0x0101e80000000400 */
[----:B0-----:R-:W2:Y:S01]  /*1baf0*/  LDL.LU R0, [R1+0x6824] ;  /* 0x0068240001007983 */ /* 0x001ea20000300800 */
[----:B---3--:R-:W-:-:S04]  /*1bb00*/  @!P0 LOP3.LUT R5, R5, R4, RZ, 0x3c, !PT ;  /* 0x0000000405058212 */ /* 0x008fc800078e3cff */
[----:B------:R-:W-:-:S04]  /*1bb10*/  @!P0 LOP3.LUT R4, R5, R4, RZ, 0x3c, !PT ;  /* 0x0000000405048212 */ /* 0x000fc800078e3cff */
[----:B------:R-:W-:Y:S02]  /*1bb20*/  @!P0 LOP3.LUT R5, R5, R4, RZ, 0x3c, !PT ;  /* 0x0000000405058212 */ /* 0x000fe400078e3cff */
[----:B--2---:R-:W-:-:S06]  /*1bb30*/  PRMT R0, RZ, 0x7610, R0 ;  /* 0x00007610ff007816 */ /* 0x004fcc0000000000 */
[----:B------:R0:W2:Y:S04]  /*1bb40*/  @!P0 LDG.E.U16 R0, [R4.64] ;  /* 0x0000000604008981 */ /* 0x0000a8000c1e1500 */
[----:B0-----:R-:W3:Y:S04]  /*1bb50*/  LDL.LU R4, [R1+0xc10] ;  /* 0x000c100001047983 */ /* 0x001ee80000300800 */
[----:B------:R-:W4:Y:S01]  /*1bb60*/  LDL R5, [R1+0x1b34] ;  /* 0x001b340001057983 */ /* 0x000f220000100800 */
[----:B------:R-:W-:-:S03]  /*1bb70*/  PRMT R27, RZ, 0x7610, R27 ;  /* 0x00007610ff1b7816 */ /* 0x000fc6000000001b */
[----:B--2---:R0:W-:Y:S04]  /*1bb80*/  STL [R1+0x6790], R0 ;  /* 0x0067900001007387 */ /* 0x0041e80000100800 */
[----:B---3--:R1:W-:Y:S01]  /*1bb90*/  STS.U16 [R28+0x8800], R4 ;  /* 0x008800041c007388 */ /* 0x0083e20000000400 */
[----:B------:R-:W-:-:S03]  /*1bba0*/  PRMT R26, RZ, 0x7610, R26 ;  /* 0x00007610ff1a7816 */ /* 0x000fc6000000001a */
[----:B0-----:R-:W2:Y:S01]  /*1bbb0*/  LDL R0, [R1+0x1b18] ;  /* 0x001b180001007983 */ /* 0x001ea20000100800 */
[----:B-1----:R-:W-:-:S03]  /*1bbc0*/  @!P0 IMAD.MOV.U32 R4, RZ, RZ, R29 ;  /* 0x000000ffff048224 */ /* 0x002fc600078e001d */
[----:B------:R-:W3:Y:S04]  /*1bbd0*/  LDL R29, [R1+0x1b08] ;  /* 0x001b0800011d7983 */ /* 0x000ee80000100800 */
[----:B----4-:R0:W4:Y:S04]  /*1bbe0*/  @!P0 LDG.E.U16 R27, [R4.64] ;  /* 0x00000006041b8981 */ /* 0x010128000c1e1500 */
[----:B0-----:R-:W2:Y:S04]  /*1bbf0*/  LDL R4, [R1+0x1b24] ;  /* 0x001b240001047983 */ /* 0x001ea80000100800 */
[----:B------:R-:W2:Y:S04]  /*1bc00*/  LDL R5, [R1+0x1b28] ;  /* 0x001b280001057983 */ /* 0x000ea80000100800 */
[----:B------:R-:W-:Y:S04]  /*1bc10*/  STS.U16 [R28+0x8a00], R18 ;  /* 0x008a00121c007388 */ /* 0x000fe80000000400 */
[----:B----4-:R0:W-:Y:S04]  /*1bc20*/  STL [R1+0x6794], R27 ;  /* 0x0067941b01007387 */ /* 0x0101e80000100800 */
[----:B0-----:R-:W4:Y:S01]  /*1bc30*/  LDL R27, [R1+0x1b04] ;  /* 0x001b0400011b7983 */ /* 0x001f220000100800 */
[----:B--2---:R-:W-:-:S03]  /*1bc40*/  @!P0 LOP3.LUT R5, R5, R4, RZ, 0x3c, !PT ;  /* 0x0000000405058212 */ /* 0x004fc600078e3cff */
[----:B------:R-:W2:Y:S01]  /*1bc50*/  LDL.LU R18, [R1+0x6820] ;  /* 0x0068200001127983 */ /* 0x000ea20000300800 */
[----:B------:R-:W-:-:S04]  /*1bc60*/  @!P0 LOP3.LUT R4, R5, R4, RZ, 0x3c, !PT ;  /* 0x0000000405048212 */ /* 0x000fc800078e3cff */
[----:B------:R-:W-:-:S05]  /*1bc70*/  @!P0 LOP3.LUT R5, R5, R4, RZ, 0x3c, !PT ;  /* 0x0000000405058212 */ /* 0x000fca00078e3cff */
[----:B------:R0:W2:Y:S04]  /*1bc80*/  @!P0 LDG.E.U16 R26, [R4.64] ;  /* 0x00000006041a8981 */ /* 0x0000a8000c1e1500 */
[----:B0-----:R-:W3:Y:S04]  /*1bc90*/  LDL.LU R4, [R1+0x750] ;  /* 0x0007500001047983 */ /* 0x001ee80000300800 */
[----:B------:R-:W4:Y:S01]  /*1bca0*/  LDL R5, [R1+0x1b14] ;  /* 0x001b140001057983 */ /* 0x000f220000100800 */
[----:B------:R-:W-:-:S03]  /*1bcb0*/  PRMT R25, RZ, 0x7610, R25 ;  /* 0x00007610ff197816 */ /* 0x000fc60000000019 */
[----:B--2---:R0:W-:Y:S04]  /*1bcc0*/  STL [R1+0x6798], R26 ;  /* 0x0067981a01007387 */ /* 0x0041e80000100800 */
[----:B---3--:R1:W-:Y:S04]  /*1bcd0*/  STS.U16 [R28+0xa800], R4 ;  /* 0x00a800041c007388 */ /* 0x0083e80000000400 */
[----:B0-----:R-:W2:Y:S01]  /*1bce0*/  LDL R26, [R1+0x1af0] ;  /* 0x001af000011a7983 */ /* 0x001ea20000100800 */
[----:B-1----:R-:W-:-:S03]  /*1bcf0*/  @!P0 IMAD.MOV.U32 R4, RZ, RZ, R0 ;  /* 0x000000ffff048224 */ /* 0x002fc600078e0000 */
[----:B------:R-:W3:Y:S04]  /*1bd00*/  LDL R0, [R1+0x1e28] ;  /* 0x001e280001007983 */ /* 0x000ee80000100800 */
[----:B----4-:R0:W4:Y:S04]  /*1bd10*/  @!P0 LDG.E.U16 R25, [R4.64] ;  /* 0x0000000604198981 */ /* 0x010128000c1e1500 */
[----:B0-----:R-:W2:Y:S01]  /*1bd20*/  LDL.LU R5, [R1+0x754] ;  /* 0x0007540001057983 */ /* 0x001ea20000300800 */
[----:B------:R-:W-:Y:S01]  /*1bd30*/  PRMT R24, RZ, 0x7610, R24 ;  /* 0x00007610ff187816 */ /* 0x000fe20000000018 */
[----:B------:R-:W-:-:S02]  /*1bd40*/  @!P0 IMAD.MOV.U32 R4, RZ, RZ, R29 ;  /* 0x000000ffff048224 */ /* 0x000fc400078e001d */
[----:B----4-:R0:W-:Y:S04]  /*1bd50*/  STL [R1+0x679c], R25 ;  /* 0x00679c1901007387 */ /* 0x0101e80000100800 */
[----:B--2---:R1:W-:Y:S04]  /*1bd60*/  STS.U16 [R28+0xaa00], R5 ;  /* 0x00aa00051c007388 */ /* 0x0043e80000000400 */
[----:B0-----:R-:W2:Y:S01]  /*1bd70*/  LDL R25, [R1+0x1e18] ;  /* 0x001e180001197983 */ /* 0x001ea20000100800 */
[----:B-1----:R-:W-:-:S03]  /*1bd80*/  @!P0 IMAD.MOV.U32 R5, RZ, RZ, R27 ;  /* 0x000000ffff058224 */ /* 0x002fc600078e001b */
[----:B------:R-:W4:Y:S04]  /*1bd90*/  LDL R27, [R1+0x1e38] ;  /* 0x001e3800011b7983 */ /* 0x000f280000100800 */
[----:B------:R-:W2:Y:S04]  /*1bda0*/  LDL.LU R29, [R1+0xd2c] ;  /* 0x000d2c00011d7983 */ /* 0x000ea80000300800 */
        /* <DEDUP_REMOVED lines=8> */
[----:B------:R-:W3:Y:S04]  /*1be30*/  LDL.LU R25, [R1+0xd34] ;  /* 0x000d340001197983 */ /* 0x000ee80000300800 */
[----:B----4-:R0:W4:Y:S04]  /*1be40*/  @!P0 LDG.E.U16 R23, [R4.64] ;  /* 0x0000000604178981 */ /* 0x010128000c1e1500 */
[----:B0-----:R-:W2:Y:S01]  /*1be50*/  LDL.LU R5, [R1+0x6d4] ;  /* 0x0006d40001057983 */ /* 0x001ea20000300800 */
[----:B------:R-:W-:Y:S01]  /*1be60*/  PRMT R22, RZ, 0x7610, R22 ;  /* 0x00007610ff167816 */ /* 0x000fe20000000016 */
[----:B------:R-:W-:-:S02]  /*1be70*/  @!P0 IMAD.MOV.U32 R4, RZ, RZ, R0 ;  /* 0x000000ffff048224 */ /* 0x000fc400078e0000 */
[----:B--2---:R0:W-:Y:S02]  /*1be80*/  STS.U16 [R28+0xca00], R5 ;  /* 0x00ca00051c007388 */ /* 0x0041e40000000400 */
[----:B0-----:R-:W-:-:S05]  /*1be90*/  @!P0 IMAD.MOV.U32 R5, RZ, RZ, R26 ;  /* 0x000000ffff058224 */ /* 0x001fca00078e001a */
[----:B------:R0:W2:Y:S01]  /*1bea0*/  @!P0 LDG.E.U16 R22, [R4.64] ;  /* 0x0000000604168981 */ /* 0x0000a2000c1e1500 */
[----:B------:R-:W-:-:S03]  /*1beb0*/  PRMT R21, RZ, 0x7610, R21 ;  /* 0x00007610ff157816 */ /* 0x000fc60000000015 */
[----:B----4-:R-:W-:Y:S04]  /*1bec0*/  STL [R1+0x67a4], R23 ;  /* 0x0067a41701007387 */ /* 0x010fe80000100800 */
[----:B------:R-:W4:Y:S01]  /*1bed0*/  LDL R0, [R1+0x1e48] ;  /* 0x001e480001007983 */ /* 0x000f220000100800 */
[----:B0-----:R-:W-:Y:S02]  /*1bee0*/  @!P0 IMAD.MOV.U32 R4, RZ, RZ, R27 ;  /* 0x000000ffff048224 */ /* 0x001fe400078e001b */
[----:B------:R-:W-:Y:S01]  /*1bef0*/  @!P0 IMAD.MOV.U32 R5, RZ, RZ, R24 ;  /* 0x000000ffff058224 */ /* 0x000fe200078e0018 */
[----:B------:R-:W3:Y:S04]  /*1bf00*/  LDL.LU R26, [R1+0xd14] ;  /* 0x000d1400011a7983 */ /* 0x000ee80000300800 */
[----:B------:R4:W3:Y:S04]  /*1bf10*/  @!P0 LDG.E.U16 R21, [R4.64] ;  /* 0x0000000604158981 */ /* 0x0008e8000c1e1500 */
[----:B--2---:R0:W-:Y:S04]  /*1bf20*/  STL [R1+0x67a8], R22 ;  /* 0x0067a81601007387 */ /* 0x0041e80000100800 */
[----:B0-----:R-:W2:Y:S01]  /*1bf30*/  LDL R22, [R1+0x1ae0] ;  /* 0x001ae00001167983 */ /* 0x001ea20000100800 */
[----:B------:R-:W2:Y:S01]  /*1bf40*/  LDL.LU R27, [R1+0xd1c] ;  /* 0x000d1c00011b7983 */ /* 0x000ea20000300800 */
[----:B------:R-:W-:Y:S01]  /*1bf50*/  PRMT R20, RZ, 0x7610, R20 ;  /* 0x00007610ff147816 */ /* 0x000fe20000000014 */
[----:B----4-:R-:W-:Y:S01]  /*1bf60*/  @!P0 IMAD.MOV.U32 R4, RZ, RZ, R0 ;  /* 0x000000ffff048224 */ /* 0x010fe200078e0000 */
[----:B------:R-:W-:Y:S04]  /*1bf70*/  STS.U16 [R28+0xe800], R18 ;  /* 0x00e800121c007388 */ /* 0x000fe80000000400 */
[----:B---3--:R0:W-:Y:S01]  /*1bf80*/  STL [R1+0x67ac], R21 ;  /* 0x0067ac1501007387 */ /* 0x0081e20000100800 */
[----:B------:R-:W-:Y:S01]  /*1bf90*/  LOP3.LUT R23, R2, 0x30, RZ, 0x3c, !PT ;  /* 0x0000003002177812 */ /* 0x000fe200078e3cff */
[----:B------:R1:W-:Y:S02]  /*1bfa0*/  STS.U16 [R28+0xea00], R19 ;  /* 0x00ea00131c007388 */ /* 0x0003e40000000400 */
[----:B------:R-:W3:Y:S01]  /*1bfb0*/  LDL R24, [R1+0x1e2c] ;  /* 0x001e2c0001187983 */ /* 0x000ee20000100800 */
[----:B------:R-:W4:Y:S04]  /*1bfc0*/  LDL R2, [R1+0x1e68] ;  /* 0x001e680001027983 */ /* 0x000f280000100800 */
[----:B0-----:R-:W3:Y:S01]  /*1bfd0*/  LDL R21, [R1+0x1e58] ;  /* 0x001e580001157983 */ /* 0x001ee20000100800 */
[----:B-1----:R-:W3:Y:S02]  /*1bfe0*/  LDL.LU R28, [R1+0xce8] ;  /* 0x000ce800011c7983 */ /* 0x002ee40000300800 */
[----:B--2---:R-:W-:-:S05]  /*1bff0*/  @!P0 IMAD.MOV.U32 R5, RZ, RZ, R22 ;  /* 0x000000ffff058224 */ /* 0x004fca00078e0016 */
[----:B------:R0:W2:Y:S04]  /*1c000*/  @!P0 LDG.E.U16 R20, [R4.64] ;  /* 0x0000000604148981 */ /* 0x0000a8000c1e1500 */
[----:B0-----:R-:W2:Y:S01]  /*1c010*/  LDL R5, [R1+0x1e1c] ;  /* 0x001e1c0001057983 */ /* 0x001ea20000100800 */
[----:B------:R-:W-:Y:S01]  /*1c020*/  PRMT R19, RZ, 0x7610, R19 ;  /* 0x00007610ff137816 */ /* 0x000fe20000000013 */
[----:B---3--:R-:W-:-:S05]  /*1c030*/  @!P0 IMAD.MOV.U32 R4, RZ, RZ, R21 ;  /* 0x000000ffff048224 */ /* 0x008fca00078e0015 */
[----:B--2---:R4:W2:Y:S04]  /*1c040*/  @!P0 LDG.E.U16 R19, [R4.64] ;  /* 0x0000000604138981 */ /* 0x0048a8000c1e1500 */
[----:B------:R-:W-:Y:S01]  /*1c050*/  STL [R1+0x67b0], R20 ;  /* 0x0067b01401007387 */ /* 0x000fe20000100800 */
[----:B------:R-:W3:Y:S02]  /*1c060*/  LDL R22, [R1+0x1e3c] ;  /* 0x001e3c0001167983 */ /* 0x000ee40000100800 */
[----:B------:R-:W3:Y:S01]  /*1c070*/  LDL R0, [R1+0x1e78] ;  /* 0x001e780001007983 */ /* 0x000ee20000100800 */
[----:B------:R0:W-:Y:S04]  /*1c080*/  STS.U16 [R23+0xc00], R29 ;  /* 0x000c001d17007388 */ /* 0x0001e80000000400 */
[----:B0-----:R-:W3:Y:S01]  /*1c090*/  LDL.LU R29, [R1+0xcec] ;  /* 0x000cec00011d7983 */ /* 0x001ee20000300800 */
[----:B------:R-:W-:Y:S01]  /*1c0a0*/  PRMT R18, RZ, 0x7610, R18 ;  /* 0x00007610ff127816 */ /* 0x000fe20000000012 */
[----:B----4-:R-:W-:-:S02]  /*1c0b0*/  @!P0 IMAD.MOV.U32 R4, RZ, RZ, R2 ;  /* 0x000000ffff048224 */ /* 0x010fc400078e0002 */
[----:B------:R-:W-:Y:S01]  /*1c0c0*/  @!P0 IMAD.MOV.U32 R5, RZ, RZ, R24 ;  /* 0x000000ffff058224 */ /* 0x000fe200078e0018 */
[----:B------:R-:W-:-:S04]  /*1c0d0*/  PRMT R17, RZ, 0x7610, R17 ;  /* 0x00007610ff117816 */ /* 0x000fc80000000011 */
[----:B------:R3:W4:Y:S04]  /*1c0e0*/  @!P0 LDG.E.U16 R18, [R4.64] ;  /* 0x0000000604128981 */ /* 0x000728000c1e1500 */
[----:B--2---:R0:W-:Y:S01]  /*1c0f0*/  STL [R1+0x67b4], R19 ;  /* 0x0067b41301007387 */ /* 0x0041e20000100800 */
[----:B------:R-:W2:Y:S02]  /*1c100*/  LDL R21, [R1+0x1e4c] ;  /* 0x001e4c0001157983 */ /* 0x000ea40000100800 */
[----:B------:R-:W4:Y:S02]  /*1c110*/  LDL R20, [R1+0x1e88] ;  /* 0x001e880001147983 */ /* 0x000f240000100800 */
[----:B---3--:R-:W-:Y:S02]  /*1c120*/  @!P0 IMAD.MOV.U32 R4, RZ, RZ, R0 ;  /* 0x000000ffff048224 */ /* 0x008fe400078e0000 */
[----:B------:R-:W-:Y:S01]  /*1c130*/  @!P0 IMAD.MOV.U32 R5, RZ, RZ, R22 ;  /* 0x000000ffff058224 */ /* 0x000fe200078e0016 */
[----:B------:R-:W-:Y:S01]  /*1c140*/  PRMT R16, RZ, 0x7610, R16 ;  /* 0x00007610ff107816 */ /* 0x000fe20000000010 */
[----:B------:R-:W3:Y:S04]  /*1c150*/  LDL R2, [R1+0x1e98] ;  /* 0x001e980001027983 */ /* 0x000ee80000100800 */
[----:B------:R2:W3:Y:S04]  /*1c160*/  @!P0 LDG.E.U16 R17, [R4.64] ;  /* 0x0000000604118981 */ /* 0x0004e8000c1e1500 */
[----:B0-----:R-:W3:Y:S01]  /*1c170*/  LDL R19, [R1+0x1e5c] ;  /* 0x001e5c0001137983 */ /* 0x001ee20000100800 */
[----:B------:R-:W3:Y:S02]  /*1c180*/  LDL.LU R24, [R1+0xca8] ;  /* 0x000ca80001187983 */ /* 0x000ee40000300800 */
[----:B--2---:R-:W-:-:S02]  /*1c190*/  @!P0 IMAD.MOV.U32 R5, RZ, RZ, R21 ;  /* 0x000000ffff058224 */ /* 0x004fc400078e0015 */
[----:B----4-:R-:W-:-:S05]  /*1c1a0*/  @!P0 IMAD.MOV.U32 R4, RZ, RZ, R20 ;  /* 0x000000ffff048224 */ /* 0x010fca00078e0014 */
[----:B------:R0:W2:Y:S04]  /*1c1b0*/  @!P0 LDG.E.U16 R16, [R4.64] ;  /* 0x0000000604108981 */ /* 0x0000a8000c1e1500 */
[----:B------:R1:W-:Y:S01]  /*1c1c0*/  STL [R1+0x67b8], R18 ;  /* 0x0067b81201007387 */ /* 0x0003e20000100800 */
[----:B------:R-:W4:Y:S03]  /*1c1d0*/  LDL R0, [R1+0x1ea0] ;  /* 0x001ea00001007983 */ /* 0x000f260000100800 */
[----:B---3--:R-:W-:Y:S04]  /*1c1e0*/  STL [R1+0x67bc], R17 ;  /* 0x0067bc1101007387 */ /* 0x008fe80000100800 */
[----:B-1----:R-:W3:Y:S04]  /*1c1f0*/  LDL R18, [R1+0x1e6c] ;  /* 0x001e6c0001127983 */ /* 0x002ee80000100800 */
[----:B------:R1:W-:Y:S01]  /*1c200*/  STS.U16 [R23+0xe00], R25 ;  /* 0x000e001917007388 */ /* 0x0003e20000000400 */
[----:B------:R-:W-:Y:S01]  /*1c210*/  PRMT R15, RZ, 0x7610, R15 ;  /* 0x00007610ff0f7816 */ /* 0x000fe2000000000f */
[----:B0-----:R-:W-:-:S02]  /*1c220*/  @!P0 IMAD.MOV.U32 R4, RZ, RZ, R2 ;  /* 0x000000ffff048224 */ /* 0x001fc400078e0002 */
[----:B------:R-:W-:-:S05]  /*1c230*/  @!P0 IMAD.MOV.U32 R5, RZ, RZ, R19 ;  /* 0x000000ffff058224 */ /* 0x000fca00078e0013 */
[----:B------:R4:W3:Y:S04]  /*1c240*/  @!P0 LDG.E.U16 R15, [R4.64] ;  /* 0x00000006040f8981 */ /* 0x0008e8000c1e1500 */
[----:B-1----:R-:W3:Y:S04]  /*1c250*/  LDL.LU R25, [R1+0xcac] ;  /* 0x000cac0001197983 */ /* 0x002ee80000300800 */
[----:B--2---:R-:W-:Y:S01]  /*1c260*/  STL [R1+0x67c0], R16 ;  /* 0x0067c01001007387 */ /* 0x004fe20000100800 */
[----:B------:R-:W2:Y:S02]  /*1c270*/  LDL R17, [R1+0x1e7c] ;  /* 0x001e7c0001117983 */ /* 0x000ea40000100800 */
[----:B------:R-:W2:Y:S01]  /*1c280*/  LDL R2, [R1+0x1eb8] ;  /* 0x001eb80001027983 */ /* 0x000ea20000100800 */
[----:B------:R-:W-:Y:S01]  /*1c290*/  PRMT R14, RZ, 0x7610, R14 ;  /* 0x00007610ff0e7816 */ /* 0x000fe2000000000e */
[----:B----4-:R-:W-:-:S02]  /*1c2a0*/  @!P0 IMAD.MOV.U32 R4, RZ, RZ, R0 ;  /* 0x000000ffff048224 */ /* 0x010fc400078e0000 */
[----:B---3--:R-:W-:-:S05]  /*1c2b0*/  @!P0 IMAD.MOV.U32 R5, RZ, RZ, R18 ;  /* 0x000000ffff058224 */ /* 0x008fca00078e0012 */
[----:B------:R2:W3:Y:S01]  /*1c2c0*/  @!P0 LDG.E.U16 R14, [R4.64] ;  /* 0x00000006040e8981 */ /* 0x0004e2000c1e1500 */
[----:B------:R-:W-:-:S03]  /*1c2d0*/  PRMT R13, RZ, 0x7610, R13 ;  /* 0x00007610ff0d7816 */ /* 0x000fc6000000000d */
[----:B------:R0:W-:Y:S01]  /*1c2e0*/  STS.U16 [R23+0x2c00], R26 ;  /* 0x002c001a17007388 */ /* 0x0001e20000000400 */
[----:B------:R1:W-:Y:S03]  /*1c2f0*/  STS.U16 [R23+0x2e00], R27 ;  /* 0x002e001b17007388 */ /* 0x0003e60000000400 */
[----:B0-----:R-:W4:Y:S01]  /*1c300*/  LDL.LU R26, [R1+0xc58] ;  /* 0x000c5800011a7983 */ /* 0x001f220000300800 */
[----:B------:R0:W-:Y:S02]  /*1c310*/  STL [R1+0x67c4], R15 ;  /* 0x0067c40f01007387 */ /* 0x0001e40000100800 */
[----:B-1----:R-:W4:Y:S02]  /*1c320*/  LDL.LU R27, [R1+0xc5c] ;  /* 0x000c5c00011b7983 */ /* 0x002f240000300800 */
[----:B------:R-:W4:Y:S01]  /*1c330*/  LDL R16, [R1+0x1e8c] ;  /* 0x001e8c0001107983 */ /* 0x000f220000100800 */
[----:B0-----:R-:W4:Y:S01]  /*1c340*/  LDL R15, [R1+0x1eb0] ;  /* 0x001eb000010f7983 */ /* 0x001f220000100800 */
[----:B--2---:R-:W-:-:S02]  /*1c350*/  @!P0 IMAD.MOV.U32 R5, RZ, RZ, R17 ;  /* 0x000000ffff058224 */ /* 0x004fc400078e0011 */
[----:B------:R-:W-:-:S05]  /*1c360*/  @!P0 IMAD.MOV.U32 R4, RZ, RZ, R2 ;  /* 0x000000ffff048224 */ /* 0x000fca00078e0002 */
[----:B------:R4:W2:Y:S04]  /*1c370*/  @!P0 LDG.E.U16 R13, [R4.64] ;  /* 0x00000006040d8981 */ /* 0x0008a8000c1e1500 */
[----:B------:R0:W-:Y:S01]  /*1c380*/  STS.U16 [R23+0x4c00], R28 ;  /* 0x004c001c17007388 */ /* 0x0001e20000000400 */
[----:B------:R1:W-:Y:S03]  /*1c390*/  STS.U16 [R23+0x4e00], R29 ;  /* 0x004e001d17007388 */ /* 0x0003e60000000400 */
[----:B0-----:R-:W2:Y:S01]  /*1c3a0*/  LDL.LU R28, [R1+0xc20] ;  /* 0x000c2000011c7983 */ /* 0x001ea20000300800 */
[----:B-1----:R-:W2:Y:S03]  /*1c3b0*/  LDL.LU R29, [R1+0xc28] ;  /* 0x000c2800011d7983 */ /* 0x002ea60000300800 */
[----:B---3--:R0:W-:Y:S01]  /*1c3c0*/  STL [R1+0x67c8], R14 ;  /* 0x0067c80e01007387 */ /* 0x0081e20000100800 */
[----:B------:R-:W3:Y:S03]  /*1c3d0*/  LDL R21, [R1+0x16d0] ;  /* 0x0016d00001157983 */ /* 0x000ee60000100800 */
[----:B------:R-:W3:Y:S04]  /*1c3e0*/  LDL R20, [R1+0x1adc] ;  /* 0x001adc0001147983 */ /* 0x000ee80000100800 */
[----:B------:R-:W3:Y:S04]  /*1c3f0*/  LDL R19, [R1+0x1ad4] ;  /* 0x001ad40001137983 */ /* 0x000ee80000100800 */
[----:B------:R-:W3:Y:S01]  /*1c400*/  LDL R18, [R1+0x1e0c] ;  /* 0x001e0c0001127983 */ /* 0x000ee20000100800 */
[----:B------:R-:W3:Y:S02]  /*1c410*/  LDL.LU R2, [R1+0xbe0] ;  /* 0x000be00001027983 */ /* 0x000ee40000300800 */
[----:B----4-:R-:W-:-:S02]  /*1c420*/  @!P0 IMAD.MOV.U32 R5, RZ, RZ, R16 ;  /* 0x000000ffff058224 */ /* 0x010fc400078e0010 */
[----:B------:R-:W-:Y:S01]  /*1c430*/  @!P0 IMAD.MOV.U32 R4, RZ, RZ, R15 ;  /* 0x000000ffff048224 */ /* 0x000fe200078e000f */
[----:B--2---:R-:W-:Y:S01]  /*1c440*/  STL [R1+0x67cc], R13 ;  /* 0x0067cc0d01007387 */ /* 0x004fe20000100800 */
[----:B------:R-:W2:Y:S02]  /*1c450*/  LDL R17, [R1+0x1acc] ;  /* 0x001acc0001117983 */ /* 0x000ea40000100800 */
[----:B------:R-:W4:Y:S02]  /*1c460*/  LDL R16, [R1+0x1e04] ;  /* 0x001e040001107983 */ /* 0x000f240000100800 */
[----:B------:R-:W4:Y:S01]  /*1c470*/  LDL R15, [R1+0x1ac4] ;  /* 0x001ac400010f7983 */ /* 0x000f220000100800 */
[----:B0-----:R-:W4:Y:S01]  /*1c480*/  LDL R14, [R1+0x1dfc] ;  /* 0x001dfc00010e7983 */ /* 0x001f220000100800 */
[----:B------:R-:W-:Y:S02]  /*1c490*/  PRMT R12, RZ, 0x7610, R12 ;  /* 0x00007610ff0c7816 */ /* 0x000fe4000000000c */
[----:B------:R-:W-:-:S04]  /*1c4a0*/  PRMT R11, RZ, 0x7610, R11 ;  /* 0x00007610ff0b7816 */ /* 0x000fc8000000000b */
[----:B------:R3:W4:Y:S01]  /*1c4b0*/  @!P0 LDG.E.U16 R12, [R4.64] ;  /* 0x00000006040c8981 */ /* 0x000722000c1e1500 */
[----:B------:R-:W-:Y:S01]  /*1c4c0*/  PRMT R10, RZ, 0x7610, R10 ;  /* 0x00007610ff0a7816 */ /* 0x000fe2000000000a */
[----:B---3--:R-:W-:Y:S02]  /*1c4d0*/  @!P0 IMAD.MOV.U32 R4, RZ, RZ, R20 ;  /* 0x000000ffff048224 */ /* 0x008fe400078e0014 */
[----:B------:R-:W-:-:S05]  /*1c4e0*/  @!P0 IMAD.MOV.U32 R5, RZ, RZ, R21 ;  /* 0x000000ffff058224 */ /* 0x000fca00078e0015 */
[----:B------:R0:W3:Y:S01]  /*1c4f0*/  @!P0 LDG.E.U16 R11, [R4.64] ;  /* 0x00000006040b8981 */ /* 0x0000e2000c1e1500 */
[----:B------:R-:W-:Y:S01]  /*1c500*/  PRMT R9, RZ, 0x7610, R9 ;  /* 0x00007610ff097816 */ /* 0x000fe20000000009 */
[----:B0-----:R-:W-:Y:S02]  /*1c510*/  @!P0 IMAD.MOV.U32 R4, RZ, RZ, R18 ;  /* 0x000000ffff048224 */ /* 0x001fe400078e0012 */
[----:B------:R-:W-:-:S05]  /*1c520*/  @!P0 IMAD.MOV.U32 R5, RZ, RZ, R19 ;  /* 0x000000ffff058224 */ /* 0x000fca00078e0013 */
[----:B------:R2:W3:Y:S01]  /*1c530*/  @!P0 LDG.E.U16 R10, [R4.64] ;  /* 0x00000006040a8981 */ /* 0x0004e2000c1e1500 */
[----:B------:R-:W-:Y:S01]  /*1c540*/  PRMT R8, RZ, 0x7610, R8 ;  /* 0x00007610ff087816 */ /* 0x000fe20000000008 */
[----:B--2---:R-:W-:Y:S02]  /*1c550*/  @!P0 IMAD.MOV.U32 R5, RZ, RZ, R17 ;  /* 0x000000ffff058224 */ /* 0x004fe400078e0011 */
[----:B----4-:R-:W-:-:S05]  /*1c560*/  @!P0 IMAD.MOV.U32 R4, RZ, RZ, R16 ;  /* 0x000000ffff048224 */ /* 0x010fca00078e0010 */
[----:B------:R0:W2:Y:S02]  /*1c570*/  @!P0 LDG.E.U16 R9, [R4.64] ;  /* 0x0000000604098981 */ /* 0x0000a4000c1e1500 */
[----:B0-----:R-:W-:Y:S02]  /*1c580*/  @!P0 IMAD.MOV.U32 R4, RZ, RZ, R14 ;  /* 0x000000ffff048224 */ /* 0x001fe400078e000e */
[----:B------:R-:W-:-:S05]  /*1c590*/  @!P0 IMAD.MOV.U32 R5, RZ, RZ, R15 ;  /* 0x000000ffff058224 */ /* 0x000fca00078e000f */
[----:B------:R0:W4:Y:S04]  /*1c5a0*/  @!P0 LDG.E.U16 R8, [R4.64] ;  /* 0x0000000604088981 */ /* 0x000128000c1e1500 */
[----:B------:R1:W-:Y:S01]  /*1c5b0*/  STL [R1+0x67d0], R12 ;  /* 0x0067d00c01007387 */ /* 0x0003e20000100800 */
[----:B---3--:R3:W-:Y:S03]  /*1c5c0*/  STL [R1+0x67d4], R11 ;  /* 0x0067d40b01007387 */ /* 0x0087e60000100800 */
[----:B------:R0:W-:Y:S04]  /*1c5d0*/  STL [R1+0x67d8], R10 ;  /* 0x0067d80a01007387 */ /* 0x0001e80000100800 */
[----:B--2---:R3:W-:Y:S01]  /*1c5e0*/  STL [R1+0x67dc], R9 ;  /* 0x0067dc0901007387 */ /* 0x0047e20000100800 */
[----:B-1----:R-:W2:Y:S02]  /*1c5f0*/  LDL.LU R12, [R1+0x718] ;  /* 0x00071800010c7983 */ /* 0x002ea40000300800 */
[----:B0-----:R-:W2:Y:S01]  /*1c600*/  LDL R5, [R1+0x1df0] ;  /* 0x001df00001057983 */ /* 0x001ea20000100800 */
[----:B----4-:R0:W-:Y:S01]  /*1c610*/  STL [R1+0x67e0], R8 ;  /* 0x0067e00801007387 */ /* 0x0101e20000100800 */
[----:B------:R-:W2:Y:S03]  /*1c620*/  LDL R4, [R1+0x1dec] ;  /* 0x001dec0001047983 */ /* 0x000ea60000100800 */
[----:B------:R-:W1:Y:S01]  /*1c630*/  S2R R0, SR_TID.X ;  /* 0x0000000000007919 */ /* 0x000e620000002100 */
[----:B---3--:R-:W3:Y:S02]  /*1c640*/  LDL R11, [R1+0x1ddc] ;  /* 0x001ddc00010b7983 */ /* 0x008ee40000100800 */
[----:B------:R-:W4:Y:S02]  /*1c650*/  LDL R10, [R1+0x1de0] ;  /* 0x001de000010a7983 */ /* 0x000f240000100800 */
[----:B------:R-:W3:Y:S01]  /*1c660*/  LDL R9, [R1+0x1dcc] ;  /* 0x001dcc0001097983 */ /* 0x000ee20000100800 */
[----:B0-----:R-:W3:Y:S01]  /*1c670*/  LDL R8, [R1+0x1dd0] ;  /* 0x001dd00001087983 */ /* 0x001ee20000100800 */
[----:B------:R-:W3:Y:S02]  /*1c680*/  LDL.LU R14, [R1+0x71c] ;  /* 0x00071c00010e7983 */ /* 0x000ee40000300800 */
[----:B------:R-:W3:Y:S02]  /*1c690*/  LDL.LU R15, [R1+0xd64] ;  /* 0x000d6400010f7983 */ /* 0x000ee40000300800 */
[----:B------:R-:W3:Y:S01]  /*1c6a0*/  LDL.LU R16, [R1+0xd60] ;  /* 0x000d600001107983 */ /* 0x000ee20000300800 */
[----:B------:R-:W3:Y:S01]  /*1c6b0*/  LDL.LU R17, [R1+0xd44] ;  /* 0x000d440001117983 */ /* 0x000ee20000300800 */
[----:B------:R-:W3:Y:S02]  /*1c6c0*/  LDL.LU R18, [R1+0xd40] ;  /* 0x000d400001127983 */ /* 0x000ee40000300800 */
[----:B------:R-:W3:Y:S02]  /*1c6d0*/  LDL.LU R19, [R1+0xd18] ;  /* 0x000d180001137983 */ /* 0x000ee40000300800 */
[----:B------:R-:W3:Y:S01]  /*1c6e0*/  LDL.LU R20, [R1+0xd10] ;  /* 0x000d100001147983 */ /* 0x000ee20000300800 */
[----:B------:R-:W3:Y:S04]  /*1c6f0*/  LDL.LU R21, [R1+0xce4] ;  /* 0x000ce40001157983 */ /* 0x000ee80000300800 */
[----:B------:R0:W-:Y:S01]  /*1c700*/  STS.U16 [R23+0x6c00], R24 ;  /* 0x006c001817007388 */ /* 0x0001e20000000400 */
[----:B------:R-:W3:Y:S01]  /*1c710*/  LDL.LU R22, [R1+0xce0] ;  /* 0x000ce00001167983 */ /* 0x000ee20000300800 */
[----:B-1----:R-:W-:-:S02]  /*1c720*/  LOP3.LUT R0, R0, 0xff, RZ, 0xc0, !PT ;  /* 0x000000ff00007812 */ /* 0x002fc400078ec0ff */
[----:B------:R-:W-:Y:S01]  /*1c730*/  PRMT R7, RZ, 0x7610, R7 ;  /* 0x00007610ff077816 */ /* 0x000fe20000000007 */
[----:B0-----:R-:W3:Y:S01]  /*1c740*/  LDL.LU R23, [R1+0xca4] ;  /* 0x000ca40001177983 */ /* 0x001ee20000300800 */
[----:B------:R-:W3:Y:S02]  /*1c750*/  LDL.LU R24, [R1+0xca0] ;  /* 0x000ca00001187983 */ /* 0x000ee40000300800 */
[----:B------:R-:W-:-:S05]  /*1c760*/  IMAD.SHL.U32 R0, R0, 0x2, RZ ;  /* 0x0000000200007824 */ /* 0x000fca00078e00ff */
[----:B------:R-:W-:-:S05]  /*1c770*/  LOP3.LUT R13, R0, 0x30, RZ, 0x3c, !PT ;  /* 0x00000030000d7812 */ /* 0x000fca00078e3cff */
[----:B------:R0:W-:Y:S01]  /*1c780*/  STS.U16 [R13+0x6e00], R25 ;  /* 0x006e00190d007388 */ /* 0x0001e20000000400 */
[----:B------:R1:W-:Y:S02]  /*1c790*/  STS.U16 [R13+0x8c00], R26 ;  /* 0x008c001a0d007388 */ /* 0x0003e40000000400 */
[----:B------:R1:W-:Y:S02]  /*1c7a0*/  STS.U16 [R13+0x8e00], R27 ;  /* 0x008e001b0d007388 */ /* 0x0003e40000000400 */
[----:B------:R1:W-:Y:S01]  /*1c7b0*/  STS.U16 [R13+0xac00], R28 ;  /* 0x00ac001c0d007388 */ /* 0x0003e20000000400 */
[----:B------:R1:W-:Y:S01]  /*1c7c0*/  STS.U16 [R13+0xae00], R29 ;  /* 0x00ae001d0d007388 */ /* 0x0003e20000000400 */
[----:B------:R1:W-:Y:S03]  /*1c7d0*/  STS.U16 [R13+0xcc00], R2 ;  /* 0x00cc00020d007388 */ /* 0x0003e60000000400 */
[----:B0-----:R-:W3:Y:S01]  /*1c7e0*/  LDL.LU R25, [R1+0xc54] ;  /* 0x000c540001197983 */ /* 0x001ee20000300800 */
[----:B-1----:R-:W3:Y:S03]  /*1c7f0*/  LDL.LU R26, [R1+0xc3c] ;  /* 0x000c3c00011a7983 */ /* 0x002ee60000300800 */
[----:B------:R-:W3:Y:S01]  /*1c800*/  LDL.LU R27, [R1+0xbec] ;  /* 0x000bec00011b7983 */ /* 0x000ee20000300800 */
[----:B------:R-:W3:Y:S03]  /*1c810*/  LDL.LU R28, [R1+0xbe8] ;  /* 0x000be800011c7983 */ /* 0x000ee60000300800 */
[----:B------:R-:W3:Y:S01]  /*1c820*/  LDL.LU R29, [R1+0x714] ;  /* 0x00071400011d7983 */ /* 0x000ee20000300800 */
[----:B------:R-:W3:Y:S01]  /*1c830*/  LDL.LU R2, [R1+0x710] ;  /* 0x0007100001027983 */ /* 0x000ee20000300800 */
[----:B--2---:R-:W-:-:S04]  /*1c840*/  @!P0 LOP3.LUT R5, R5, R4, RZ, 0x3c, !PT ;  /* 0x0000000405058212 */ /* 0x004fc800078e3cff */
[----:B------:R-:W-:-:S04]  /*1c850*/  @!P0 LOP3.LUT R4, R5, R4, RZ, 0x3c, !PT ;  /* 0x0000000405048212 */ /* 0x000fc800078e3cff */
[----:B------:R-:W-:-:S05]  /*1c860*/  @!P0 LOP3.LUT R5, R5, R4, RZ, 0x3c, !PT ;  /* 0x0000000405058212 */ /* 0x000fca00078e3cff */
[----:B------:R0:W2:Y:S04]  /*1c870*/  @!P0 LDG.E.U16 R7, [R4.64] ;  /* 0x0000000604078981 */ /* 0x0000a8000c1e1500 */
[----:B0-----:R-:W2:Y:S01]  /*1c880*/  LDL.LU R5, [R1+0xbe4] ;  /* 0x000be40001057983 */ /* 0x001ea20000300800 */
[----:B------:R-:W-:Y:S01]  /*1c890*/  PRMT R6, RZ, 0x7610, R6 ;  /* 0x00007610ff067816 */ /* 0x000fe20000000006 */
[----:B----4-:R-:W-:Y:S01]  /*1c8a0*/  @!P0 IMAD.MOV.U32 R4, RZ, RZ, R10 ;  /* 0x000000ffff048224 */ /* 0x010fe200078e000a */
[----:B------:R-:W-:Y:S02]  /*1c8b0*/  PRMT R3, RZ, 0x7610, R3 ;  /* 0x00007610ff037816 */ /* 0x000fe40000000003 */
[----:B------:R-:W-:Y:S01]  /*1c8c0*/  LOP3.LUT R0, R0, 0x40, RZ, 0x3c, !PT ;  /* 0x0000004000007812 */ /* 0x000fe200078e3cff */
[----:B--2---:R3:W-:Y:S02]  /*1c8d0*/  STS.U16 [R13+0xce00], R5 ;  /* 0x00ce00050d007388 */ /* 0x0047e40000000400 */
[----:B---3--:R-:W-:-:S05]  /*1c8e0*/  @!P0 IMAD.MOV.U32 R5, RZ, RZ, R11 ;  /* 0x000000ffff058224 */ /* 0x008fca00078e000b */
[----:B------:R0:W2:Y:S02]  /*1c8f0*/  @!P0 LDG.E.U16 R6, [R4.64] ;  /* 0x0000000604068981 */ /* 0x0000a4000c1e1500 */
[----:B0-----:R-:W-:Y:S02]  /*1c900*/  @!P0 IMAD.MOV.U32 R4, RZ, RZ, R8 ;  /* 0x000000ffff048224 */ /* 0x001fe400078e0008 */
[----:B------:R-:W-:-:S05]  /*1c910*/  @!P0 IMAD.MOV.U32 R5, RZ, RZ, R9 ;  /* 0x000000ffff058224 */ /* 0x000fca00078e0009 */
[----:B------:R-:W3:Y:S04]  /*1c920*/  @!P0 LDG.E.U16 R3, [R4.64] ;  /* 0x0000000604038981 */ /* 0x000ee8000c1e1500 */
[----:B------:R-:W-:Y:S01]  /*1c930*/  STS.U16 [R13+0xec00], R12 ;  /* 0x00ec000c0d007388 */ /* 0x000fe20000000400 */
[----:B------:R-:W-:Y:S02]  /*1c940*/  STS.U16 [R13+0xee00], R14 ;  /* 0x00ee000e0d007388 */ /* 0x000fe40000000400 */
[----:B------:R-:W-:Y:S02]  /*1c950*/  STS.U16 [R0+0x1000], R15 ;  /* 0x0010000f00007388 */ /* 0x000fe40000000400 */
[----:B------:R-:W-:Y:S01]  /*1c960*/  STS.U16 [R0+0x1200], R16 ;  /* 0x0012001000007388 */ /* 0x000fe20000000400 */
        /* <DEDUP_REMOVED lines=10> */
[----:B------:R-:W-:Y:S01]  /*1ca10*/  STS.U16 [R0+0xd000], R27 ;  /* 0x00d0001b00007388 */ /* 0x000fe20000000400 */
[----:B------:R-:W-:Y:S01]  /*1ca20*/  STL [R1+0x67e4], R7 ;  /* 0x0067e40701007387 */ /* 0x000fe20000100800 */
[----:B------:R-:W-:Y:S02]  /*1ca30*/  STS.U16 [R0+0xd200], R28 ;  /* 0x00d2001c00007388 */ /* 0x000fe40000000400 */
[----:B------:R-:W-:Y:S02]  /*1ca40*/  STS.U16 [R0+0xf000], R29 ;  /* 0x00f0001d00007388 */ /* 0x000fe40000000400 */
[----:B------:R0:W-:Y:S01]  /*1ca50*/  STS.U16 [R0+0xf200], R2 ;  /* 0x00f2000200007388 */ /* 0x0001e20000000400 */
[----:B--2---:R-:W-:Y:S04]  /*1ca60*/  STL [R1+0x67e8], R6 ;  /* 0x0067e80601007387 */ /* 0x004fe80000100800 */
[----:B---3--:R-:W-:Y:S01]  /*1ca70*/  STL [R1+0x67ec], R3 ;  /* 0x0067ec0301007387 */ /* 0x008fe20000100800 */
[----:B0-----:R-:W2:Y:S03]  /*1ca80*/  LDL.LU R2, [R1+0xd38] ;  /* 0x000d380001027983 */ /* 0x001ea60000300800 */
[----:B--2---:R0:W-:Y:S04]  /*1ca90*/  STL [R1+0x6814], R2 ;  /* 0x0068140201007387 */ /* 0x0041e80000100800 */
[----:B0-----:R-:W2:Y:S04]  /*1caa0*/  LDL.LU R2, [R1+0xd3c] ;  /* 0x000d3c0001027983 */ /* 0x001ea80000300800 */
[----:B--2---:R0:W-:Y:S04]  /*1cab0*/  STL [R1+0x6818], R2 ;  /* 0x0068180201007387 */ /* 0x0041e80000100800 */
[----:B0-----:R-:W2:Y:S04]  /*1cac0*/  LDL.LU R2, [R1+0xd58] ;  /* 0x000d580001027983 */ /* 0x001ea80000300800 */
[----:B------:R-:W0:Y:S04]  /*1cad0*/  S2R R29, SR_TID.X ;  /* 0x00000000001d7919 */ /* 0x000e280000002100 */
[----:B--2---:R1:W-:Y:S04]  /*1cae0*/  STL [R1+0x681c], R2 ;  /* 0x00681c0201007387 */ /* 0x0043e80000100800 */
[----:B-1----:R-:W2:Y:S01]  /*1caf0*/  LDL.LU R2, [R1+0xd5c] ;  /* 0x000d5c0001027983 */ /* 0x002ea20000300800 */
[----:B------:R-:W3:Y:S02]  /*1cb00*/  LDL.LU R4, [R1+0xd0c] ;  /* 0x000d0c0001047983 */ /* 0x000ee40000300800 */
[----:B------:R-:W4:Y:S02]  /*1cb10*/  LDL.LU R5, [R1+0xd08] ;  /* 0x000d080001057983 */ /* 0x000f240000300800 */
[----:B------:R-:W3:Y:S01]  /*1cb20*/  LDL.LU R6, [R1+0xcdc] ;  /* 0x000cdc0001067983 */ /* 0x000ee20000300800 */
[----:B------:R-:W3:Y:S01]  /*1cb30*/  LDL.LU R7, [R1+0xcd8] ;  /* 0x000cd80001077983 */ /* 0x000ee20000300800 */
[----:B------:R-:W3:Y:S02]  /*1cb40*/  LDL.LU R8, [R1+0xc8c] ;  /* 0x000c8c0001087983 */ /* 0x000ee40000300800 */
[----:B------:R-:W3:Y:S02]  /*1cb50*/  LDL.LU R9, [R1+0xc88] ;  /* 0x000c880001097983 */ /* 0x000ee40000300800 */
[----:B------:R-:W3:Y:S01]  /*1cb60*/  LDL.LU R10, [R1+0xc34] ;  /* 0x000c3400010a7983 */ /* 0x000ee20000300800 */
[----:B------:R-:W3:Y:S01]  /*1cb70*/  LDL.LU R11, [R1+0xc30] ;  /* 0x000c3000010b7983 */ /* 0x000ee20000300800 */
[----:B------:R-:W3:Y:S02]  /*1cb80*/  LDL.LU R12, [R1+0xbdc] ;  /* 0x000bdc00010c7983 */ /* 0x000ee40000300800 */
[----:B------:R-:W3:Y:S02]  /*1cb90*/  LDL.LU R13, [R1+0xbd8] ;  /* 0x000bd800010d7983 */ /* 0x000ee40000300800 */
[----:B------:R-:W3:Y:S01]  /*1cba0*/  LDL.LU R14, [R1+0x6fc] ;  /* 0x0006fc00010e7983 */ /* 0x000ee20000300800 */
[----:B0-----:R-:W-:Y:S01]  /*1cbb0*/  LOP3.LUT R29, R29, 0xff, RZ, 0xc0, !PT ;  /* 0x000000ff1d1d7812 */ /* 0x001fe200078ec0ff */
[----:B------:R-:W3:Y:S01]  /*1cbc0*/  LDL.LU R15, [R1+0x6f8] ;  /* 0x0006f800010f7983 */ /* 0x000ee20000300800 */
[----:B------:R-:W3:Y:S02]  /*1cbd0*/  LDL.LU R16, [R1+0xd54] ;  /* 0x000d540001107983 */ /* 0x000ee40000300800 */
[----:B------:R-:W3:Y:S02]  /*1cbe0*/  LDL.LU R17, [R1+0xd50] ;  /* 0x000d500001117983 */ /* 0x000ee40000300800 */
[----:B------:R-:W3:Y:S01]  /*1cbf0*/  LDL.LU R18, [R1+0xd30] ;  /* 0x000d300001127983 */ /* 0x000ee20000300800 */
[----:B------:R-:W3:Y:S01]  /*1cc00*/  LDL.LU R19, [R1+0xd28] ;  /* 0x000d280001137983 */ /* 0x000ee20000300800 */
[----:B------:R-:W-:-:S02]  /*1cc10*/  IMAD.SHL.U32 R0, R29, 0x2, RZ ;  /* 0x000000021d007824 */ /* 0x000fc400078e00ff */
[----:B------:R-:W3:Y:S02]  /*1cc20*/  LDL.LU R20, [R1+0xd04] ;  /* 0x000d040001147983 */ /* 0x000ee40000300800 */
[----:B------:R-:W3:Y:S01]  /*1cc30*/  LDL.LU R21, [R1+0xd00] ;  /* 0x000d000001157983 */ /* 0x000ee20000300800 */
[----:B------:R-:W3:Y:S01]  /*1cc40*/  LDL.LU R22, [R1+0xcd4] ;  /* 0x000cd40001167983 */ /* 0x000ee20000300800 */
[----:B------:R-:W3:Y:S02]  /*1cc50*/  LDL.LU R23, [R1+0xcd0] ;  /* 0x000cd00001177983 */ /* 0x000ee40000300800 */
[----:B------:R-:W3:Y:S01]  /*1cc60*/  LDL.LU R24, [R1+0xc80] ;  /* 0x000c800001187983 */ /* 0x000ee20000300800 */
[C---:B------:R-:W-:Y:S01]  /*1cc70*/  LOP3.LUT R3, R0.reuse, 0x50, RZ, 0x3c, !PT ;  /* 0x0000005000037812 */ /* 0x040fe200078e3cff */
[----:B------:R-:W3:Y:S01]  /*1cc80*/  LDL.LU R25, [R1+0xc68] ;  /* 0x000c680001197983 */ /* 0x000ee20000300800 */
[----:B------:R-:W3:Y:S02]  /*1cc90*/  LDL.LU R26, [R1+0xc2c] ;  /* 0x000c2c00011a7983 */ /* 0x000ee40000300800 */
[----:B------:R-:W3:Y:S02]  /*1cca0*/  LDL.LU R27, [R1+0xc24] ;  /* 0x000c2400011b7983 */ /* 0x000ee40000300800 */
[----:B------:R-:W3:Y:S01]  /*1ccb0*/  LDL.LU R28, [R1+0xbd4] ;  /* 0x000bd400011c7983 */ /* 0x000ee20000300800 */
[----:B------:R-:W3:Y:S04]  /*1ccc0*/  LDL.LU R29, [R1+0xbd0] ;  /* 0x000bd000011d7983 */ /* 0x000ee80000300800 */
[----:B--2---:R0:W-:Y:S04]  /*1ccd0*/  STS.U16 [R3+0x1400], R2 ;  /* 0x0014000203007388 */ /* 0x0041e80000000400 */
[----:B0-----:R-:W2:Y:S04]  /*1cce0*/  LDL.LU R2, [R1+0x681c] ;  /* 0x00681c0001027983 */ /* 0x001ea80000300800 */
[----:B--2---:R0:W-:Y:S04]  /*1ccf0*/  STS.U16 [R3+0x1600], R2 ;  /* 0x0016000203007388 */ /* 0x0041e80000000400 */
[----:B0-----:R-:W2:Y:S04]  /*1cd00*/  LDL.LU R2, [R1+0x6818] ;  /* 0x0068180001027983 */ /* 0x001ea80000300800 */
[----:B--2---:R0:W-:Y:S04]  /*1cd10*/  STS.U16 [R3+0x3400], R2 ;  /* 0x0034000203007388 */ /* 0x0041e80000000400 */
[----:B0-----:R-:W2:Y:S01]  /*1cd20*/  LDL.LU R2, [R1+0x6814] ;  /* 0x0068140001027983 */ /* 0x001ea20000300800 */
[----:B------:R-:W-:-:S03]  /*1cd30*/  LOP3.LUT R0, R0, 0x60, RZ, 0x3c, !PT ;  /* 0x0000006000007812 */ /* 0x000fc600078e3cff */
[----:B--2---:R0:W-:Y:S04]  /*1cd40*/  STS.U16 [R3+0x3600], R2 ;  /* 0x0036000203007388 */ /* 0x0041e80000000400 */
[----:B0-----:R-:W2:Y:S01]  /*1cd50*/  LDL.LU R2, [R1+0x6810] ;  /* 0x0068100001027983 */ /* 0x001ea20000300800 */
[----:B---3--:R-:W-:Y:S02]  /*1cd60*/  STS.U16 [R3+0x5400], R4 ;  /* 0x0054000403007388 */ /* 0x008fe40000000400 */
[----:B----4-:R-:W-:Y:S02]  /*1cd70*/  STS.U16 [R3+0x5600], R5 ;  /* 0x0056000503007388 */ /* 0x010fe40000000400 */
        /* <DEDUP_REMOVED lines=24> */
[----:B--2---:R0:W-:Y:S04]  /*1cf00*/  STS.U16 [R0+0xf800], R2 ;  /* 0x00f8000200007388 */ /* 0x0041e80000000400 */
[----:B0-----:R-:W2:Y:S04]  /*1cf10*/  LDL.LU R2, [R1+0xd48] ;  /* 0x000d480001027983 */ /* 0x001ea80000300800 */
[----:B--2---:R0:W-:Y:S04]  /*1cf20*/  STL [R1+0x6804], R2 ;  /* 0x0068040201007387 */ /* 0x0041e80000100800 */
[----:B0-----:R-:W2:Y:S04]  /*1cf30*/  LDL.LU R2, [R1+0xd4c] ;  /* 0x000d4c0001027983 */ /* 0x001ea80000300800 */
[----:B------:R-:W0:Y:S04]  /*1cf40*/  S2R R29, SR_TID.X ;  /* 0x00000000001d7919 */ /* 0x000e280000002100 */
[----:B--2---:R1:W-:Y:S04]  /*1cf50*/  STL [R1+0x6808], R2 ;  /* 0x0068080201007387 */ /* 0x0043e80000100800 */
[----:B-1----:R-:W2:Y:S01]  /*1cf60*/  LDL.LU R2, [R1+0x6f0] ;  /* 0x0006f00001027983 */ /* 0x002ea20000300800 */
[----:B------:R-:W3:Y:S01]  /*1cf70*/  LDL.LU R4, [R1+0xd24] ;  /* 0x000d240001047983 */ /* 0x000ee20000300800 */
[----:B0-----:R-:W-:-:S05]  /*1cf80*/  LOP3.LUT R29, R29, 0xff, RZ, 0xc0, !PT ;  /* 0x000000ff1d1d7812 */ /* 0x001fca00078ec0ff */
[----:B------:R-:W-:-:S05]  /*1cf90*/  IMAD.SHL.U32 R29, R29, 0x2, RZ ;  /* 0x000000021d1d7824 */ /* 0x000fca00078e00ff */
[C---:B------:R-:W-:Y:S01]  /*1cfa0*/  LOP3.LUT R3, R29.reuse, 0x70, RZ, 0x3c, !PT ;  /* 0x000000701d037812 */ /* 0x040fe200078e3cff */
[----:B---3--:R0:W-:Y:S01]  /*1cfb0*/  STL [R1+0x680c], R4 ;  /* 0x00680c0401007387 */ /* 0x0081e20000100800 */
        /* <DEDUP_REMOVED lines=20> */
[----:B------:R-:W3:Y:S01]  /*1d100*/  LDL.LU R25, [R1+0x9c] ;  /* 0x00009c0001197983 */ /* 0x000ee20000300800 */
[----:B0-----:R-:W-:Y:S01]  /*1d110*/  LOP3.LUT R4, R29, 0x60, RZ, 0x3c, !PT ;  /* 0x000000601d047812 */ /* 0x001fe200078e3cff */
[----:B------:R-:W3:Y:S01]  /*1d120*/  LDL.LU R26, [R1+0x98] ;  /* 0x00009800011a7983 */ /* 0x000ee20000300800 */
[----:B------:R-:W3:Y:S01]  /*1d130*/  LDL.LU R27, [R1+0x94] ;  /* 0x00009400011b7983 */ /* 0x000ee20000300800 */
[----:B------:R-:W3:Y:S02]  /*1d140*/  LDL.LU R0, [R1+0x90] ;  /* 0x0000900001007983 */ /* 0x000ee40000300800 */
[----:B------:R-:W3:Y:S02]  /*1d150*/  LDL.LU R28, [R1+0x8c] ;  /* 0x00008c00011c7983 */ /* 0x000ee40000300800 */
[----:B------:R-:W3:Y:S01]  /*1d160*/  LDL.LU R29, [R1+0x88] ;  /* 0x00008800011d7983 */ /* 0x000ee20000300800 */
[----:B--2---:R0:W-:Y:S04]  /*1d170*/  STS.U16 [R4+0xfa00], R2 ;  /* 0x00fa000204007388 */ /* 0x0041e80000000400 */
[----:B0-----:R-:W2:Y:S01]  /*1d180*/  LDL.LU R4, [R1+0x680c] ;  /* 0x00680c0001047983 */ /* 0x001ea20000300800 */
[----:B------:R-:W2:Y:S03]  /*1d190*/  LDL.LU R2, [R1+0x6808] ;  /* 0x0068080001027983 */ /* 0x000ea60000300800 */
[----:B--2---:R0:W-:Y:S04]  /*1d1a0*/  STS.U16 [R3+0x1c00], R2 ;  /* 0x001c000203007388 */ /* 0x0041e80000000400 */
[----:B0-----:R-:W2:Y:S04]  /*1d1b0*/  LDL.LU R2, [R1+0x6804] ;  /* 0x0068040001027983 */ /* 0x001ea80000300800 */
[----:B--2---:R0:W-:Y:S04]  /*1d1c0*/  STS.U16 [R3+0x1e00], R2 ;  /* 0x001e000203007388 */ /* 0x0041e80000000400 */
[----:B0-----:R-:W2:Y:S01]  /*1d1d0*/  LDL.LU R2, [R1+0x6800] ;  /* 0x0068000001027983 */ /* 0x001ea20000300800 */
[----:B------:R-:W-:Y:S02]  /*1d1e0*/  STS.U16 [R3+0x3c00], R4 ;  /* 0x003c000403007388 */ /* 0x000fe40000000400 */
[----:B---3--:R-:W-:Y:S02]  /*1d1f0*/  STS.U16 [R3+0x3e00], R5 ;  /* 0x003e000503007388 */ /* 0x008fe40000000400 */
[----:B----4-:R-:W-:Y:S01]  /*1d200*/  STS.U16 [R3+0x5c00], R6 ;  /* 0x005c000603007388 */ /* 0x010fe20000000400 */
[----:B--2---:R0:W-:Y:S01]  /*1d210*/  STS.U16 [R3+0x5e00], R2 ;  /* 0x005e000203007388 */ /* 0x0041e20000000400 */
        /* <DEDUP_REMOVED lines=8> */
[----:B------:R-:W-:Y:S03]  /*1d2a0*/  STS.U16 [R3+0xfc00], R15 ;  /* 0x00fc000f03007388 */ /* 0x000fe60000000400 */
[----:B0-----:R-:W2:Y:S01]  /*1d2b0*/  LDL.LU R2, [R1+0x67fc] ;  /* 0x0067fc0001027983 */ /* 0x001ea20000300800 */
[----:B------:R0:W-:Y:S03]  /*1d2c0*/  STS.U16 [R3+0xfe00], R16 ;  /* 0x00fe001003007388 */ /* 0x0001e60000000400 */
[----:B0-----:R-:W3:Y:S04]  /*1d2d0*/  LDL.LU R3, [R1+0x78] ;  /* 0x0000780001037983 */ /* 0x001ee80000300800 */
[----:B---3--:R0:W-:Y:S04]  /*1d2e0*/  STL [R1+0x67f0], R3 ;  /* 0x0067f00301007387 */ /* 0x0081e80000100800 */
[----:B0-----:R-:W3:Y:S04]  /*1d2f0*/  LDL.LU R3, [R1+0x7c] ;  /* 0x00007c0001037983 */ /* 0x001ee80000300800 */
[----:B---3--:R0:W-:Y:S04]  /*1d300*/  STL [R1+0x67f4], R3 ;  /* 0x0067f40301007387 */ /* 0x0081e80000100800 */
[----:B0-----:R-:W3:Y:S04]  /*1d310*/  LDL.LU R3, [R1+0x80] ;  /* 0x0000800001037983 */ /* 0x001ee80000300800 */
[----:B--2---:R-:W-:Y:S04]  /*1d320*/  STS.U16 [R2+0x10000], R17 ;  /* 0x0100001102007388 */ /* 0x004fe80000000400 */
[----:B------:R-:W-:Y:S04]  /*1d330*/  STS.U16 [R2+0x10400], R18 ;  /* 0x0104001202007388 */ /* 0x000fe80000000400 */
[----:B------:R-:W-:Y:S04]  /*1d340*/  STS.U16 [R2+0x10800], R19 ;  /* 0x0108001302007388 */ /* 0x000fe80000000400 */
[----:B------:R-:W-:Y:S04]  /*1d350*/  STS.U16 [R2+0x10c00], R20 ;  /* 0x010c001402007388 */ /* 0x000fe80000000400 */
[----:B------:R-:W-:Y:S04]  /*1d360*/  STS.U16 [R2+0x11000], R21 ;  /* 0x0110001502007388 */ /* 0x000fe80000000400 */
[----:B------:R-:W-:Y:S04]  /*1d370*/  STS.U16 [R2+0x11400], R22 ;  /* 0x0114001602007388 */ /* 0x000fe80000000400 */
[----:B------:R-:W-:Y:S04]  /*1d380*/  STS.U16 [R2+0x11800], R23 ;  /* 0x0118001702007388 */ /* 0x000fe80000000400 */
[----:B------:R-:W-:Y:S04]  /*1d390*/  STS.U16 [R2+0x11c00], R24 ;  /* 0x011c001802007388 */ /* 0x000fe80000000400 */
[----:B---3--:R0:W-:Y:S04]  /*1d3a0*/  STL [R1+0x67f8], R3 ;  /* 0x0067f80301007387 */ /* 0x0081e80000100800 */
[----:B0-----:R-:W2:Y:S01]  /*1d3b0*/  LDL.LU R3, [R1+0x84] ;  /* 0x0000840001037983 */ /* 0x001ea20000300800 */
        /* <DEDUP_REMOVED lines=17> */
[----:B------:R-:W3:Y:S01]  /*1d4d0*/  LDL.LU R23, [R1+0x30] ;  /* 0x0000300001177983 */ /* 0x000ee20000300800 */
[----:B------:R0:W-:Y:S01]  /*1d4e0*/  STS.U16 [R2+0x12000], R25 ;  /* 0x0120001902007388 */ /* 0x0001e20000000400 */
[----:B------:R-:W3:Y:S03]  /*1d4f0*/  LDL.LU R24, [R1+0x2c] ;  /* 0x00002c0001187983 */ /* 0x000ee60000300800 */
[----:B------:R1:W-:Y:S04]  /*1d500*/  STS.U16 [R2+0x12400], R26 ;  /* 0x0124001a02007388 */ /* 0x0003e80000000400 */
[----:B------:R1:W-:Y:S04]  /*1d510*/  STS.U16 [R2+0x12800], R27 ;  /* 0x0128001b02007388 */ /* 0x0003e80000000400 */
[----:B------:R1:W-:Y:S04]  /*1d520*/  STS.U16 [R2+0x12c00], R0 ;  /* 0x012c000002007388 */ /* 0x0003e80000000400 */
[----:B------:R1:W-:Y:S04]  /*1d530*/  STS.U16 [R2+0x13000], R28 ;  /* 0x0130001c02007388 */ /* 0x0003e80000000400 */
[----:B------:R1:W-:Y:S04]  /*1d540*/  STS.U16 [R2+0x13400], R29 ;  /* 0x0134001d02007388 */ /* 0x0003e80000000400 */
[----:B0-----:R-:W3:Y:S01]  /*1d550*/  LDL.LU R25, [R1+0x28] ;  /* 0x0000280001197983 */ /* 0x001ee20000300800 */
[----:B-1----:R-:W3:Y:S02]  /*1d560*/  LDL.LU R26, [R1+0x24] ;  /* 0x00002400011a7983 */ /* 0x002ee40000300800 */
[----:B------:R-:W3:Y:S01]  /*1d570*/  LDL.LU R27, [R1+0x20] ;  /* 0x00002000011b7983 */ /* 0x000ee20000300800 */
        /* <DEDUP_REMOVED lines=10> */
[----:B0-----:R-:W2:Y:S04]  /*1d620*/  LDL.LU R3, [R1+0x67f0] ;  /* 0x0067f00001037983 */ /* 0x001ea80000300800 */
[----:B---3--:R-:W-:Y:S04]  /*1d630*/  STS.U16 [R2+0x14800], R6 ;  /* 0x0148000602007388 */ /* 0x008fe80000000400 */
[----:B----4-:R-:W-:Y:S04]  /*1d640*/  STS.U16 [R2+0x14c00], R7 ;  /* 0x014c000702007388 */ /* 0x010fe80000000400 */
        /* <DEDUP_REMOVED lines=23> */
[----:B--2---:R0:W-:Y:S04]  /*1d7c0*/  STS.U16 [R2+0x14400], R3 ;  /* 0x0144000302007388 */ /* 0x0041e80000000400 */
[----:B0-----:R-:W2:Y:S01]  /*1d7d0*/  LDL.LU R3, [R1+0x67ec] ;  /* 0x0067ec0001037983 */ /* 0x001ea20000300800 */
[----:B------:R-:W3:Y:S02]  /*1d7e0*/  LDL.LU R6, [R1+0x67e8] ;  /* 0x0067e80001067983 */ /* 0x000ee40000300800 */
[----:B------:R-:W4:Y:S02]  /*1d7f0*/  LDL.LU R7, [R1+0x67e4] ;  /* 0x0067e40001077983 */ /* 0x000f240000300800 */
[----:B------:R-:W2:Y:S01]  /*1d800*/  LDL.LU R8, [R1+0x67e0] ;  /* 0x0067e00001087983 */ /* 0x000ea20000300800 */
[----:B------:R-:W2:Y:S01]  /*1d810*/  LDL.LU R9, [R1+0x67dc] ;  /* 0x0067dc0001097983 */ /* 0x000ea20000300800 */
[----:B------:R-:W2:Y:S02]  /*1d820*/  LDL.LU R10, [R1+0x67d8] ;  /* 0x0067d800010a7983 */ /* 0x000ea40000300800 */
[----:B------:R-:W2:Y:S02]  /*1d830*/  LDL.LU R11, [R1+0x67d4] ;  /* 0x0067d400010b7983 */ /* 0x000ea40000300800 */
        /* <DEDUP_REMOVED lines=18> */
[----:B------:R-:W2:Y:S03]  /*1d960*/  LDL.LU R29, [R1+0x6788] ;  /* 0x00678800011d7983 */ /* 0x000ea60000300800 */
[----:B------:R-:W-:Y:S04]  /*1d970*/  STS.U16 [R2+0x1ac00], R4 ;  /* 0x01ac000402007388 */ /* 0x000fe80000000400 */
[----:B------:R-:W-:Y:S04]  /*1d980*/  STS.U16 [R2+0x1b000], R5 ;  /* 0x01b0000502007388 */ /* 0x000fe80000000400 */
[----:B--2---:R0:W-:Y:S04]  /*1d990*/  STS.U16 [R2+0x1b400], R29 ;  /* 0x01b4001d02007388 */ /* 0x0041e80000000400 */
[----:B------:R1:W-:Y:S04]  /*1d9a0*/  STS.U16 [R2+0x1b800], R28 ;  /* 0x01b8001c02007388 */ /* 0x0003e80000000400 */
[----:B0-----:R-:W2:Y:S01]  /*1d9b0*/  LDL.LU R29, [R1+0x6784] ;  /* 0x00678400011d7983 */ /* 0x001ea20000300800 */
[----:B------:R-:W2:Y:S02]  /*1d9c0*/  LDL R5, [R1+0x1dbc] ;  /* 0x001dbc0001057983 */ /* 0x000ea40000100800 */
[----:B------:R-:W2:Y:S02]  /*1d9d0*/  LDL R4, [R1+0x1dc0] ;  /* 0x001dc00001047983 */ /* 0x000ea40000100800 */
[----:B-1----:R-:W2:Y:S01]  /*1d9e0*/  LDL.LU R28, [R1+0x1e94] ;  /* 0x001e9400011c7983 */ /* 0x002ea20000300800 */
[----:B------:R-:W-:Y:S04]  /*1d9f0*/  STS.U16 [R2+0x1c000], R27 ;  /* 0x01c0001b02007388 */ /* 0x000fe80000000400 */
[----:B--2---:R-:W-:Y:S01]  /*1da00*/  STL [R1+0x670c], R28 ;  /* 0x00670c1c01007387 */ /* 0x004fe20000100800 */
[----:B------:R-:W-:Y:S02]  /*1da10*/  STL [R1+0x6714], R28 ;  /* 0x0067141c01007387 */ /* 0x000fe40000100800 */
[----:B------:R-:W-:Y:S02]  /*1da20*/  STL [R1+0x671c], R28 ;  /* 0x00671c1c01007387 */ /* 0x000fe40000100800 */
[----:B------:R-:W-:Y:S01]  /*1da30*/  STL [R1+0x6724], R28 ;  /* 0x0067241c01007387 */ /* 0x000fe20000100800 */
[----:B------:R-:W-:Y:S01]  /*1da40*/  STL [R1+0x672c], R28 ;  /* 0x00672c1c01007387 */ /* 0x000fe20000100800 */
        /* <DEDUP_REMOVED lines=10> */
[----:B------:R0:W-:Y:S02]  /*1daf0*/  STL [R1+0x6780], R27 ;  /* 0x0067801b01007387 */ /* 0x0001e40000100800 */
[----:B0-----:R-:W-:-:S06]  /*1db00*/  PRMT R27, RZ, 0x7610, R27 ;  /* 0x00007610ff1b7816 */ /* 0x001fcc000000001b */
[----:B------:R-:W2:Y:S04]  /*1db10*/  @!P0 LDG.E.U16 R27, [R4.64] ;  /* 0x00000006041b8981 */ /* 0x000ea8000c1e1500 */
[----:B------:R0:W-:Y:S04]  /*1db20*/  STS.U16 [R2+0x1bc00], R0 ;  /* 0x01bc000002007388 */ /* 0x0001e80000000400 */
        /* <DEDUP_REMOVED lines=13> */
[----:B------:R-:W-:Y:S01]  /*1dc00*/  STS.U16 [R2+0x1f800], R13 ;  /* 0x01f8000d02007388 */ /* 0x000fe20000000400 */
[----:B0-----:R-:W-:-:S03]  /*1dc10*/  LOP3.LUT R0, R2, 0x40, RZ, 0x3c, !PT ;  /* 0x0000004002007812 */ /* 0x001fc600078e3cff */
[----:B------:R-:W-:Y:S04]  /*1dc20*/  STS.U16 [R2+0x1fc00], R12 ;  /* 0x01fc000c02007388 */ /* 0x000fe80000000400 */
[----:B------:R0:W-:Y:S04]  /*1dc30*/  STL [R1+0x1ef0], R2 ;  /* 0x001ef00201007387 */ /* 0x0001e80000100800 */
[----:B0-----:R-:W3:Y:S04]  /*1dc40*/  LDL.LU R2, [R1+0x1e84] ;  /* 0x001e840001027983 */ /* 0x001ee80000300800 */
[----:B--2---:R0:W-:Y:S04]  /*1dc50*/  STL [R1+0x84], R27 ;  /* 0x0000841b01007387 */ /* 0x0041e80000100800 */
[----:B0-----:R-:W2:Y:S01]  /*1dc60*/  LDL.LU R27, [R1+0x6780] ;  /* 0x00678000011b7983 */ /* 0x001ea20000300800 */
[----:B------:R-:W2:Y:S02]  /*1dc70*/  LDL R4, [R1+0x1dac] ;  /* 0x001dac0001047983 */ /* 0x000ea40000100800 */
[----:B------:R-:W2:Y:S01]  /*1dc80*/  LDL R5, [R1+0x1db0] ;  /* 0x001db00001057983 */ /* 0x000ea20000100800 */
[----:B------:R-:W-:-:S02]  /*1dc90*/  PRMT R28, RZ, 0x7610, R28 ;  /* 0x00007610ff1c7816 */ /* 0x000fc4000000001c */
[----:B--2---:R-:W-:-:S04]  /*1dca0*/  @!P0 LOP3.LUT R5, R5, R4, RZ, 0x3c, !PT ;  /* 0x0000000405058212 */ /* 0x004fc800078e3cff */
[----:B------:R-:W-:-:S04]  /*1dcb0*/  @!P0 LOP3.LUT R4, R5, R4, RZ, 0x3c, !PT ;  /* 0x0000000405048212 */ /* 0x000fc800078e3cff */
[----:B------:R-:W-:-:S05]  /*1dcc0*/  @!P0 LOP3.LUT R5, R5, R4, RZ, 0x3c, !PT ;  /* 0x0000000405058212 */ /* 0x000fca00078e3cff */
[----:B------:R-:W2:Y:S04]  /*1dcd0*/  @!P0 LDG.E.U16 R28, [R4.64] ;  /* 0x00000006041c8981 */ /* 0x000ea8000c1e1500 */
        /* <DEDUP_REMOVED lines=264> */
[----:B------:R-:W2:Y:S02]  /*1ed60*/  LDL R5, [R1+0x1bd0] ;  /* 0x001bd00001057983 */ /* 0x000ea40000100800 */
[----:B--2---:R-:W-:-:S02]  /*1ed70*/  @!P0 LOP3.LUT R5, R5, R4, RZ, 0x3c, !PT ;  /* 0x0000000405058212 */ /* 0x004fc400078e3cff */
[----:B------:R-:W-:Y:S02]  /*1ed80*/  PRMT R29, RZ, 0x7610, R29 ;  /* 0x00007610ff1d7816 */ /* 0x000fe4000000001d */
        /* <DEDUP_REMOVED lines=26> */
[----:B------:R-:W-:Y:S01]  /*1ef30*/  @!P0 LOP3.LUT R5, R5, R4, RZ, 0x3c, !PT ;  /* 0x0000000405058212 */ /* 0x000fe200078e3cff */
[----:B------:R0:W-:Y:S04]  /*1ef40*/  STL [R1+0x6694], R29 ;  /* 0x0066941d01007387 */ /* 0x0001e80000100800 */
[----:B------:R1:W2:Y:S01]  /*1ef50*/  @!P0 LDG.E.U16 R27, [R4.64] ;  /* 0x00000006041b8981 */ /* 0x0002a2000c1e1500 */
[----:B------:R-:W-:-:S03]  /*1ef60*/  PRMT R26, RZ, 0x7610, R26 ;  /* 0x00007610ff1a7816 */ /* 0x000fc6000000001a */
[----:B0-----:R-:W2:Y:S04]  /*1ef70*/  LDL R29, [R1+0x1b70] ;  /* 0x001b7000011d7983 */ /* 0x001ea80000100800 */
[----:B-1----:R-:W2:Y:S04]  /*1ef80*/  LDL R4, [R1+0x1b8c] ;  /* 0x001b8c0001047983 */ /* 0x002ea80000100800 */
[----:B------:R-:W2:Y:S02]  /*1ef90*/  LDL R5, [R1+0x1b90] ;  /* 0x001b900001057983 */ /* 0x000ea40000100800 */
        /* <DEDUP_REMOVED lines=11> */
[----:B------:R-:W-:-:S05]  /*1f050*/  @!P0 LOP3.LUT R5, R5, R4, RZ, 0x3c, !PT ;  /* 0x0000000405058212 */ /* 0x000fca00078e3cff */
[----:B------:R0:W2:Y:S01]  /*1f060*/  @!P0 LDG.E.U16 R25, [R4.64] ;  /* 0x0000000604198981 */ /* 0x0000a2000c1e1500 */
[----:B------:R-:W-:-:S03]  /*1f070*/  PRMT R24, RZ, 0x7610, R24 ;  /* 0x00007610ff187816 */ /* 0x000fc60000000018 */
[----:B------:R1:W-:Y:S01]  /*1f080*/  STL [R1+0x669c], R26 ;  /* 0x00669c1a01007387 */ /* 0x0003e20000100800 */
[----:B0-----:R-:W-:Y:S02]  /*1f090*/  @!P0 IMAD.MOV.U32 R4, RZ, RZ, R29 ;  /* 0x000000ffff048224 */ /* 0x001fe400078e001d */
[----:B------:R-:W-:Y:S01]  /*1f0a0*/  @!P0 IMAD.MOV.U32 R5, RZ, RZ, R27 ;  /* 0x000000ffff058224 */ /* 0x000fe200078e001b */
[----:B-1----:R-:W3:Y:S04]  /*1f0b0*/  LDL R26, [R1+0x1b60] ;  /* 0x001b6000011a7983 */ /* 0x002ee80000100800 */
[----:B------:R3:W4:Y:S04]  /*1f0c0*/  @!P0 LDG.E.U16 R24, [R4.64] ;  /* 0x0000000604188981 */ /* 0x000728000c1e1500 */
[----:B--2---:R0:W-:Y:S01]  /*1f0d0*/  STL [R1+0x66a0], R25 ;  /* 0x0066a01901007387 */ /* 0x0041e20000100800 */
[----:B------:R-:W2:Y:S02]  /*1f0e0*/  LDL R29, [R1+0x1b2c] ;  /* 0x001b2c00011d7983 */ /* 0x000ea40000100800 */
[----:B------:R-:W2:Y:S01]  /*1f0f0*/  LDL R27, [R1+0x1b30] ;  /* 0x001b3000011b7983 */ /* 0x000ea20000100800 */
[----:B0-----:R-:W2:Y:S01]  /*1f100*/  LDL R25, [R1+0x1b5c] ;  /* 0x001b5c0001197983 */ /* 0x001ea20000100800 */
[----:B------:R-:W-:Y:S01]  /*1f110*/  PRMT R23, RZ, 0x7610, R23 ;  /* 0x00007610ff177816 */ /* 0x000fe20000000017 */
[----:B---3--:R-:W-:-:S02]  /*1f120*/  @!P0 IMAD.MOV.U32 R4, RZ, RZ, R26 ;  /* 0x000000ffff048224 */ /* 0x008fc400078e001a */
[----:B----4-:R0:W-:Y:S01]  /*1f130*/  STL [R1+0x66a4], R24 ;  /* 0x0066a41801007387 */ /* 0x0101e20000100800 */
[----:B------:R-:W-:Y:S01]  /*1f140*/  PRMT R22, RZ, 0x7610, R22 ;  /* 0x00007610ff167816 */ /* 0x000fe20000000016 */
[----:B------:R-:W3:Y:S02]  /*1f150*/  LDL R26, [R1+0x1b1c] ;  /* 0x001b1c00011a7983 */ /* 0x000ee40000100800 */
[----:B0-----:R-:W4:Y:S01]  /*1f160*/  LDL R24, [R1+0x1b50] ;  /* 0x001b500001187983 */ /* 0x001f220000100800 */
[----:B--2---:R-:W-:-:S03]  /*1f170*/  @!P0 IMAD.MOV.U32 R5, RZ, RZ, R25 ;  /* 0x000000ffff058224 */ /* 0x004fc600078e0019 */
[----:B------:R-:W2:Y:S04]  /*1f180*/  LDL R25, [R1+0x1b20] ;  /* 0x001b200001197983 */ /* 0x000ea80000100800 */
[----:B------:R0:W2:Y:S04]  /*1f190*/  @!P0 LDG.E.U16 R23, [R4.64] ;  /* 0x0000000604178981 */ /* 0x0000a8000c1e1500 */
[----:B0-----:R-:W3:Y:S01]  /*1f1a0*/  LDL R5, [R1+0x1b4c] ;  /* 0x001b4c0001057983 */ /* 0x001ee20000100800 */
[----:B----4-:R-:W-:-:S03]  /*1f1b0*/  @!P0 IMAD.MOV.U32 R4, RZ, RZ, R24 ;  /* 0x000000ffff048224 */ /* 0x010fc600078e0018 */
[----:B--2---:R0:W-:Y:S01]  /*1f1c0*/  STL [R1+0x66a8], R23 ;  /* 0x0066a81701007387 */ /* 0x0041e20000100800 */
[----:B------:R-:W-:Y:S02]  /*1f1d0*/  PRMT R21, RZ, 0x7610, R21 ;  /* 0x00007610ff157816 */ /* 0x000fe40000000015 */
[----:B------:R-:W-:Y:S02]  /*1f1e0*/  PRMT R20, RZ, 0x7610, R20 ;  /* 0x00007610ff147816 */ /* 0x000fe40000000014 */
[----:B------:R-:W-:Y:S01]  /*1f1f0*/  PRMT R19, RZ, 0x7610, R19 ;  /* 0x00007610ff137816 */ /* 0x000fe20000000013 */
[----:B------:R-:W2:Y:S04]  /*1f200*/  LDL R24, [R1+0x1b0c] ;  /* 0x001b0c0001187983 */ /* 0x000ea80000100800 */
[----:B---3--:R1:W3:Y:S04]  /*1f210*/  @!P0 LDG.E.U16 R22, [R4.64] ;  /* 0x0000000604168981 */ /* 0x0082e8000c1e1500 */
[----:B0-----:R-:W4:Y:S04]  /*1f220*/  LDL R23, [R1+0x1b10] ;  /* 0x001b100001177983 */ /* 0x001f280000100800 */
[----:B-1----:R-:W2:Y:S04]  /*1f230*/  LDL R4, [R1+0x1b3c] ;  /* 0x001b3c0001047983 */ /* 0x002ea80000100800 */
[----:B------:R-:W2:Y:S02]  /*1f240*/  LDL R5, [R1+0x1b40] ;  /* 0x001b400001057983 */ /* 0x000ea40000100800 */
[----:B--2---:R-:W-:-:S04]  /*1f250*/  @!P0 LOP3.LUT R5, R5, R4, RZ, 0x3c, !PT ;  /* 0x0000000405058212 */ /* 0x004fc800078e3cff */
[----:B------:R-:W-:-:S04]  /*1f260*/  @!P0 LOP3.LUT R4, R5, R4, RZ, 0x3c, !PT ;  /* 0x0000000405048212 */ /* 0x000fc800078e3cff */
[----:B------:R-:W-:-:S05]  /*1f270*/  @!P0 LOP3.LUT R5, R5, R4, RZ, 0x3c, !PT ;  /* 0x0000000405058212 */ /* 0x000fca00078e3cff */
[----:B------:R0:W2:Y:S02]  /*1f280*/  @!P0 LDG.E.U16 R21, [R4.64] ;  /* 0x0000000604158981 */ /* 0x0000a4000c1e1500 */
[----:B0-----:R-:W-:Y:S02]  /*1f290*/  @!P0 IMAD.MOV.U32 R4, RZ, RZ, R27 ;  /* 0x000000ffff048224 */ /* 0x001fe400078e001b */
[----:B------:R-:W-:-:S05]  /*1f2a0*/  @!P0 IMAD.MOV.U32 R5, RZ, RZ, R29 ;  /* 0x000000ffff058224 */ /* 0x000fca00078e001d */
[----:B------:R0:W2:Y:S02]  /*1f2b0*/  @!P0 LDG.E.U16 R20, [R4.64] ;  /* 0x0000000604148981 */ /* 0x0000a4000c1e1500 */
[----:B0-----:R-:W-:Y:S02]  /*1f2c0*/  @!P0 IMAD.MOV.U32 R4, RZ, RZ, R25 ;  /* 0x000000ffff048224 */ /* 0x001fe400078e0019 */
[----:B------:R-:W-:-:S05]  /*1f2d0*/  @!P0 IMAD.MOV.U32 R5, RZ, RZ, R26 ;  /* 0x000000ffff058224 */ /* 0x000fca00078e001a */
[----:B------:R4:W2:Y:S04]  /*1f2e0*/  @!P0 LDG.E.U16 R19, [R4.64] ;  /* 0x0000000604138981 */ /* 0x0008a8000c1e1500 */
[----:B---3--:R0:W-:Y:S01]  /*1f2f0*/  STL [R1+0x66ac], R22 ;  /* 0x0066ac1601007387 */ /* 0x0081e20000100800 */
[----:B----4-:R-:W-:Y:S02]  /*1f300*/  @!P0 IMAD.MOV.U32 R4, RZ, RZ, R23 ;  /* 0x000000ffff048224 */ /* 0x010fe400078e0017 */
[----:B------:R-:W-:Y:S01]  /*1f310*/  @!P0 IMAD.MOV.U32 R5, RZ, RZ, R24 ;  /* 0x000000ffff058224 */ /* 0x000fe200078e0018 */
[----:B--2---:R1:W-:Y:S01]  /*1f320*/  STL [R1+0x66b0], R21 ;  /* 0x0066b01501007387 */ /* 0x0043e20000100800 */
[----:B------:R-:W2:Y:S02]  /*1f330*/  LDL R29, [R1+0x1afc] ;  /* 0x001afc00011d7983 */ /* 0x000ea40000100800 */
[----:B------:R-:W3:Y:S01]  /*1f340*/  LDL R27, [R1+0x1b00] ;  /* 0x001b0000011b7983 */ /* 0x000ee20000100800 */
[----:B------:R4:W-:Y:S01]  /*1f350*/  STL [R1+0x66b4], R20 ;  /* 0x0066b41401007387 */ /* 0x0009e20000100800 */
[----:B------:R-:W4:Y:S02]  /*1f360*/  LDL R26, [R1+0x1af4] ;  /* 0x001af400011a7983 */ /* 0x000f240000100800 */
[----:B------:R-:W4:Y:S01]  /*1f370*/  LDL R25, [R1+0x1e20] ;  /* 0x001e200001197983 */ /* 0x000f220000100800 */
[----:B------:R2:W-:Y:S01]  /*1f380*/  STL [R1+0x66b8], R19 ;  /* 0x0066b81301007387 */ /* 0x0005e20000100800 */
[----:B------:R-:W4:Y:S02]  /*1f390*/  LDL R24, [R1+0x1aec] ;  /* 0x001aec0001187983 */ /* 0x000f240000100800 */
[----:B------:R-:W4:Y:S01]  /*1f3a0*/  LDL R23, [R1+0x1e30] ;  /* 0x001e300001177983 */ /* 0x000f220000100800 */
[----:B------:R-:W-:-:S02]  /*1f3b0*/  PRMT R18, RZ, 0x7610, R18 ;  /* 0x00007610ff127816 */ /* 0x000fc40000000012 */
[----:B------:R-:W-:Y:S02]  /*1f3c0*/  PRMT R17, RZ, 0x7610, R17 ;  /* 0x00007610ff117816 */ /* 0x000fe40000000011 */
[----:B------:R-:W-:Y:S02]  /*1f3d0*/  PRMT R16, RZ, 0x7610, R16 ;  /* 0x00007610ff107816 */ /* 0x000fe40000000010 */
[----:B------:R-:W-:Y:S01]  /*1f3e0*/  PRMT R15, RZ, 0x7610, R15 ;  /* 0x00007610ff0f7816 */ /* 0x000fe2000000000f */
[----:B0-----:R-:W4:Y:S04]  /*1f3f0*/  LDL R22, [R1+0x1ae4] ;  /* 0x001ae40001167983 */ /* 0x001f280000100800 */
[----:B------:R2:W4:Y:S04]  /*1f400*/  @!P0 LDG.E.U16 R18, [R4.64] ;  /* 0x0000000604128981 */ /* 0x000528000c1e1500 */
[----:B-1----:R-:W4:Y:S01]  /*1f410*/  LDL R21, [R1+0x1e40] ;  /* 0x001e400001157983 */ /* 0x002f220000100800 */
[----:B--2---:R-:W-:-:S02]  /*1f420*/  @!P0 IMAD.MOV.U32 R5, RZ, RZ, R29 ;  /* 0x000000ffff058224 */ /* 0x004fc400078e001d */
[----:B---3--:R-:W-:-:S05]  /*1f430*/  @!P0 IMAD.MOV.U32 R4, RZ, RZ, R27 ;  /* 0x000000ffff048224 */ /* 0x008fca00078e001b */
[----:B------:R4:W2:Y:S02]  /*1f440*/  @!P0 LDG.E.U16 R17, [R4.64] ;  /* 0x0000000604118981 */ /* 0x0008a4000c1e1500 */
[----:B----4-:R-:W-:Y:S02]  /*1f450*/  @!P0 IMAD.MOV.U32 R5, RZ, RZ, R26 ;  /* 0x000000ffff058224 */ /* 0x010fe400078e001a */
[----:B------:R-:W-:-:S05]  /*1f460*/  @!P0 IMAD.MOV.U32 R4, RZ, RZ, R25 ;  /* 0x000000ffff048224 */ /* 0x000fca00078e0019 */
[----:B------:R0:W3:Y:S02]  /*1f470*/  @!P0 LDG.E.U16 R16, [R4.64] ;  /* 0x0000000604108981 */ /* 0x0000e4000c1e1500 */
[----:B0-----:R-:W-:Y:S02]  /*1f480*/  @!P0 IMAD.MOV.U32 R5, RZ, RZ, R24 ;  /* 0x000000ffff058224 */ /* 0x001fe400078e0018 */
[----:B------:R-:W-:-:S05]  /*1f490*/  @!P0 IMAD.MOV.U32 R4, RZ, RZ, R23 ;  /* 0x000000ffff048224 */ /* 0x000fca00078e0017 */
[----:B------:R0:W4:Y:S04]  /*1f4a0*/  @!P0 LDG.E.U16 R15, [R4.64] ;  /* 0x00000006040f8981 */ /* 0x000128000c1e1500 */
[----:B------:R1:W-:Y:S01]  /*1f4b0*/  STL [R1+0x66bc], R18 ;  /* 0x0066bc1201007387 */ /* 0x0003e20000100800 */
[----:B------:R-:W4:Y:S02]  /*1f4c0*/  LDL R20, [R1+0x1e14] ;  /* 0x001e140001147983 */ /* 0x000f240000100800 */
[----:B------:R-:W4:Y:S02]  /*1f4d0*/  LDL R19, [R1+0x1e50] ;  /* 0x001e500001137983 */ /* 0x000f240000100800 */
[----:B0-----:R-:W-:Y:S02]  /*1f4e0*/  @!P0 IMAD.MOV.U32 R4, RZ, RZ, R21 ;  /* 0x000000ffff048224 */ /* 0x001fe400078e0015 */
[----:B------:R-:W-:Y:S01]  /*1f4f0*/  @!P0 IMAD.MOV.U32 R5, RZ, RZ, R22 ;  /* 0x000000ffff058224 */ /* 0x000fe200078e0016 */
[----:B--2---:R0:W-:Y:S01]  /*1f500*/  STL [R1+0x66c0], R17 ;  /* 0x0066c01101007387 */ /* 0x0041e20000100800 */
[----:B-1----:R-:W2:Y:S03]  /*1f510*/  LDL R18, [R1+0x1e24] ;  /* 0x001e240001127983 */ /* 0x002ea60000100800 */
[----:B0-----:R-:W2:Y:S04]  /*1f520*/  LDL R17, [R1+0x1e60] ;  /* 0x001e600001117983 */ /* 0x001ea80000100800 */
[----:B---3--:R-:W-:Y:S04]  /*1f530*/  STL [R1+0x66c4], R16 ;  /* 0x0066c41001007387 */ /* 0x008fe80000100800 */
[----:B----4-:R-:W-:Y:S01]  /*1f540*/  STL [R1+0x66c8], R15 ;  /* 0x0066c80f01007387 */ /* 0x010fe20000100800 */
[----:B------:R-:W3:Y:S02]  /*1f550*/  LDL R22, [R1+0x1e34] ;  /* 0x001e340001167983 */ /* 0x000ee40000100800 */
[----:B------:R-:W4:Y:S01]  /*1f560*/  LDL R21, [R1+0x1e70] ;  /* 0x001e700001157983 */ /* 0x000f220000100800 */
[----:B------:R-:W-:-:S02]  /*1f570*/  PRMT R14, RZ, 0x7610, R14 ;  /* 0x00007610ff0e7816 */ /* 0x000fc4000000000e */
[----:B------:R-:W-:-:S04]  /*1f580*/  PRMT R13, RZ, 0x7610, R13 ;  /* 0x00007610ff0d7816 */ /* 0x000fc8000000000d */
[----:B------:R0:W4:Y:S02]  /*1f590*/  @!P0 LDG.E.U16 R14, [R4.64] ;  /* 0x00000006040e8981 */ /* 0x000124000c1e1500 */
[----:B0-----:R-:W-:Y:S02]  /*1f5a0*/  @!P0 IMAD.MOV.U32 R4, RZ, RZ, R19 ;  /* 0x000000ffff048224 */ /* 0x001fe400078e0013 */
[----:B------:R-:W-:-:S05]  /*1f5b0*/  @!P0 IMAD.MOV.U32 R5, RZ, RZ, R20 ;  /* 0x000000ffff058224 */ /* 0x000fca00078e0014 */
[----:B------:R2:W4:Y:S01]  /*1f5c0*/  @!P0 LDG.E.U16 R13, [R4.64] ;  /* 0x00000006040d8981 */ /* 0x000522000c1e1500 */
[----:B------:R-:W-:-:S03]  /*1f5d0*/  PRMT R12, RZ, 0x7610, R12 ;  /* 0x00007610ff0c7816 */ /* 0x000fc6000000000c */
[----:B------:R0:W-:Y:S02]  /*1f5e0*/  STS.U16 [R0+0x10200], R11 ;  /* 0x0102000b00007388 */ /* 0x0001e40000000400 */
[----:B0-----:R-:W-:Y:S01]  /*1f5f0*/  PRMT R11, RZ, 0x7610, R11 ;  /* 0x00007610ff0b7816 */ /* 0x001fe2000000000b */
[----:B--2---:R-:W-:Y:S02]  /*1f600*/  @!P0 IMAD.MOV.U32 R5, RZ, RZ, R18 ;  /* 0x000000ffff058224 */ /* 0x004fe400078e0012 */
[----:B------:R-:W-:-:S05]  /*1f610*/  @!P0 IMAD.MOV.U32 R4, RZ, RZ, R17 ;  /* 0x000000ffff048224 */ /* 0x000fca00078e0011 */
[----:B------:R3:W2:Y:S02]  /*1f620*/  @!P0 LDG.E.U16 R12, [R4.64] ;  /* 0x00000006040c8981 */ /* 0x0006a4000c1e1500 */
[----:B---3--:R-:W-:Y:S02]  /*1f630*/  @!P0 IMAD.MOV.U32 R5, RZ, RZ, R22 ;  /* 0x000000ffff058224 */ /* 0x008fe400078e0016 */
[----:B----4-:R-:W-:-:S05]  /*1f640*/  @!P0 IMAD.MOV.U32 R4, RZ, RZ, R21 ;  /* 0x000000ffff048224 */ /* 0x010fca00078e0015 */
[----:B------:R-:W3:Y:S04]  /*1f650*/  @!P0 LDG.E.U16 R11, [R4.64] ;  /* 0x00000006040b8981 */ /* 0x000ee8000c1e1500 */
[----:B------:R0:W-:Y:S01]  /*1f660*/  STL [R1+0x66cc], R14 ;  /* 0x0066cc0e01007387 */ /* 0x0001e20000100800 */
[----:B------:R-:W2:Y:S02]  /*1f670*/  LDL R20, [R1+0x1e44] ;  /* 0x001e440001147983 */ /* 0x000ea40000100800 */
[----:B------:R-:W2:Y:S01]  /*1f680*/  LDL R19, [R1+0x1e80] ;  /* 0x001e800001137983 */ /* 0x000ea20000100800 */
[----:B------:R1:W-:Y:S01]  /*1f690*/  STL [R1+0x66d0], R13 ;  /* 0x0066d00d01007387 */ /* 0x0003e20000100800 */
[----:B------:R-:W2:Y:S02]  /*1f6a0*/  LDL R18, [R1+0x1e54] ;  /* 0x001e540001127983 */ /* 0x000ea40000100800 */
[----:B------:R-:W2:Y:S02]  /*1f6b0*/  LDL R17, [R1+0x1e90] ;  /* 0x001e900001117983 */ /* 0x000ea40000100800 */
[----:B------:R-:W2:Y:S01]  /*1f6c0*/  LDL R16, [R1+0x1e64] ;  /* 0x001e640001107983 */ /* 0x000ea20000100800 */
[----:B------:R-:W2:Y:S01]  /*1f6d0*/  LDL R15, [R1+0x1e9c] ;  /* 0x001e9c00010f7983 */ /* 0x000ea20000100800 */
[----:B------:R-:W2:Y:S02]  /*1f6e0*/  LDL.LU R27, [R1+0x84] ;  /* 0x00008400011b7983 */ /* 0x000ea40000300800 */
[----:B------:R-:W2:Y:S02]  /*1f6f0*/  LDL.LU R29, [R1+0x80] ;  /* 0x00008000011d7983 */ /* 0x000ea40000300800 */
[----:B--2---:R2:W-:Y:S01]  /*1f700*/  STL [R1+0x66d4], R12 ;  /* 0x0066d40c01007387 */ /* 0x0045e20000100800 */
[----:B0-----:R-:W4:Y:S02]  /*1f710*/  LDL R14, [R1+0x1e74] ;  /* 0x001e7400010e7983 */ /* 0x001f240000100800 */
[----:B-1----:R-:W4:Y:S01]  /*1f720*/  LDL R13, [R1+0x1ea4] ;  /* 0x001ea400010d7983 */ /* 0x002f220000100800 */
[----:B---3--:R0:W-:Y:S04]  /*1f730*/  STL [R1+0x66d8], R11 ;  /* 0x0066d80b01007387 */ /* 0x0081e80000100800 */
[----:B--2---:R-:W2:Y:S04]  /*1f740*/  LDL R12, [R1+0x1eb4] ;  /* 0x001eb400010c7983 */ /* 0x004ea80000100800 */
[----:B0-----:R-:W3:Y:S04]  /*1f750*/  LDL R11, [R1+0x1eac] ;  /* 0x001eac00010b7983 */ /* 0x001ee80000100800 */
[----:B------:R0:W-:Y:S01]  /*1f760*/  STS.U16 [R0+0x10600], R10 ;  /* 0x0106000a00007388 */ /* 0x0001e20000000400 */
[----:B------:R-:W-:-:S02]  /*1f770*/  @!P0 IMAD.MOV.U32 R4, RZ, RZ, R19 ;  /* 0x000000ffff048224 */ /* 0x000fc400078e0013 */
[----:B------:R-:W-:Y:S02]  /*1f780*/  @!P0 IMAD.MOV.U32 R5, RZ, RZ, R20 ;  /* 0x000000ffff058224 */ /* 0x000fe400078e0014 */
[----:B------:R1:W-:Y:S01]  /*1f790*/  STS.U16 [R0+0x10a00], R9 ;  /* 0x010a000900007388 */ /* 0x0003e20000000400 */
[----:B0-----:R-:W-:Y:S02]  /*1f7a0*/  PRMT R10, RZ, 0x7610, R10 ;  /* 0x00007610ff0a7816 */ /* 0x001fe4000000000a */
[----:B-1----:R-:W-:-:S04]  /*1f7b0*/  PRMT R9, RZ, 0x7610, R9 ;  /* 0x00007610ff097816 */ /* 0x002fc80000000009 */
[----:B------:R0:W3:Y:S04]  /*1f7c0*/  @!P0 LDG.E.U16 R10, [R4.64] ;  /* 0x00000006040a8981 */ /* 0x0000e8000c1e1500 */
[----:B------:R1:W-:Y:S01]  /*1f7d0*/  STS.U16 [R0+0x10e00], R8 ;  /* 0x010e000800007388 */ /* 0x0003e20000000400 */
[----:B0-----:R-:W-:Y:S02]  /*1f7e0*/  @!P0 IMAD.MOV.U32 R4, RZ, RZ, R17 ;  /* 0x000000ffff048224 */ /* 0x001fe400078e0011 */
[----:B------:R-:W-:Y:S01]  /*1f7f0*/  @!P0 IMAD.MOV.U32 R5, RZ, RZ, R18 ;  /* 0x000000ffff058224 */ /* 0x000fe200078e0012 */
        /* <DEDUP_REMOVED lines=8> */
[----:B------:R1:W-:Y:S01]  /*1f880*/  STS.U16 [R0+0x11a00], R3 ;  /* 0x011a000300007388 */ /* 0x0003e20000000400 */
[----:B0-----:R-:W-:Y:S02]  /*1f890*/  PRMT R6, RZ, 0x7610, R6 ;  /* 0x00007610ff067816 */ /* 0x001fe40000000006 */
[----:B-1----:R-:W-:Y:S01]  /*1f8a0*/  PRMT R3, RZ, 0x7610, R3 ;  /* 0x00007610ff037816 */ /* 0x002fe20000000003 */
[----:B----4-:R-:W-:Y:S02]  /*1f8b0*/  @!P0 IMAD.MOV.U32 R5, RZ, RZ, R14 ;  /* 0x000000ffff058224 */ /* 0x010fe400078e000e */
[----:B------:R-:W-:-:S05]  /*1f8c0*/  @!P0 IMAD.MOV.U32 R4, RZ, RZ, R13 ;  /* 0x000000ffff048224 */ /* 0x000fca00078e000d */
[----:B------:R0:W4:Y:S02]  /*1f8d0*/  @!P0 LDG.E.U16 R7, [R4.64] ;  /* 0x0000000604078981 */ /* 0x000124000c1e1500 */
[----:B0-----:R-:W-:Y:S02]  /*1f8e0*/  @!P0 IMAD.MOV.U32 R5, RZ, RZ, R2 ;  /* 0x000000ffff058224 */ /* 0x001fe400078e0002 */
[----:B--2---:R-:W-:-:S05]  /*1f8f0*/  @!P0 IMAD.MOV.U32 R4, RZ, RZ, R12 ;  /* 0x000000ffff048224 */ /* 0x004fca00078e000c */
[----:B------:R3:W2:Y:S02]  /*1f900*/  @!P0 LDG.E.U16 R6, [R4.64] ;  /* 0x0000000604068981 */ /* 0x0006a4000c1e1500 */
[----:B---3--:R-:W-:Y:S02]  /*1f910*/  @!P0 IMAD.MOV.U32 R4, RZ, RZ, R11 ;  /* 0x000000ffff048224 */ /* 0x008fe400078e000b */
[----:B------:R-:W-:-:S05]  /*1f920*/  @!P0 IMAD.MOV.U32 R5, RZ, RZ, R28 ;  /* 0x000000ffff058224 */ /* 0x000fca00078e001c */
[----:B------:R-:W3:Y:S04]  /*1f930*/  @!P0 LDG.E.U16 R3, [R4.64] ;  /* 0x0000000604038981 */ /* 0x000ee8000c1e1500 */
[----:B------:R-:W-:Y:S04]  /*1f940*/  STL [R1+0x66dc], R10 ;  /* 0x0066dc0a01007387 */ /* 0x000fe80000100800 */
[----:B------:R-:W-:Y:S04]  /*1f950*/  STL [R1+0x66e0], R9 ;  /* 0x0066e00901007387 */ /* 0x000fe80000100800 */
[----:B------:R-:W-:Y:S04]  /*1f960*/  STL [R1+0x66e4], R8 ;  /* 0x0066e40801007387 */ /* 0x000fe80000100800 */
[----:B----4-:R-:W-:Y:S01]  /*1f970*/  STL [R1+0x66e8], R7 ;  /* 0x0066e80701007387 */ /* 0x010fe20000100800 */
[----:B------:R-:W-:Y:S03]  /*1f980*/  STL [R1+0x1ef4], R2 ;  /* 0x001ef40201007387 */ /* 0x000fe60000100800 */
[----:B--2---:R-:W-:Y:S01]  /*1f990*/  STL [R1+0x66ec], R6 ;  /* 0x0066ec0601007387 */ /* 0x004fe20000100800 */
[----:B------:R-:W-:Y:S03]  /*1f9a0*/  STL [R1+0x1ef8], R28 ;  /* 0x001ef81c01007387 */ /* 0x000fe60000100800 */
[----:B---3--:R0:W-:Y:S04]  /*1f9b0*/  STL [R1+0x66f0], R3 ;  /* 0x0066f00301007387 */ /* 0x0081e80000100800 */
[----:B0-----:R-:W2:Y:S04]  /*1f9c0*/  LDL.LU R3, [R1+0x70] ;  /* 0x0000700001037983 */ /* 0x001ea80000300800 */
[----:B--2---:R0:W-:Y:S04]  /*1f9d0*/  STL [R1+0x66f4], R3 ;  /* 0x0066f40301007387 */ /* 0x0041e80000100800 */
[----:B0-----:R-:W2:Y:S04]  /*1f9e0*/  LDL.LU R3, [R1+0x74] ;  /* 0x0000740001037983 */ /* 0x001ea80000300800 */
[----:B--2---:R0:W-:Y:S04]  /*1f9f0*/  STL [R1+0x66f8], R3 ;  /* 0x0066f80301007387 */ /* 0x0041e80000100800 */
[----:B0-----:R-:W2:Y:S04]  /*1fa00*/  LDL.LU R3, [R1+0x78] ;  /* 0x0000780001037983 */ /* 0x001ea80000300800 */
[----:B------:R-:W-:Y:S01]  /*1fa10*/  STS.U16 [R0+0x11e00], R27 ;  /* 0x011e001b00007388 */ /* 0x000fe20000000400 */
[----:B------:R-:W-:Y:S03]  /*1fa20*/  STS.U16 [R0+0x12200], R29 ;  /* 0x0122001d00007388 */ /* 0x000fe60000000400 */
[----:B--2---:R0:W-:Y:S04]  /*1fa30*/  STL [R1+0x66fc], R3 ;  /* 0x0066fc0301007387 */ /* 0x0041e80000100800 */
        /* <DEDUP_REMOVED lines=28> */
[----:B--2---:R0:W-:Y:S04]  /*1fc00*/  STS.U16 [R0+0x12600], R3 ;  /* 0x0126000300007388 */ /* 0x0041e80000000400 */
[----:B0-----:R-:W2:Y:S04]  /*1fc10*/  LDL.LU R3, [R1+0x66fc] ;  /* 0x0066fc0001037983 */ /* 0x001ea80000300800 */
[----:B--2---:R0:W-:Y:S04]  /*1fc20*/  STS.U16 [R0+0x12a00], R3 ;  /* 0x012a000300007388 */ /* 0x0041e80000000400 */
[----:B0-----:R-:W2:Y:S04]  /*1fc30*/  LDL.LU R3, [R1+0x66f8] ;  /* 0x0066f80001037983 */ /* 0x001ea80000300800 */
[----:B--2---:R0:W-:Y:S04]  /*1fc40*/  STS.U16 [R0+0x12e00], R3 ;  /* 0x012e000300007388 */ /* 0x0041e80000000400 */
[----:B0-----:R-:W2:Y:S04]  /*1fc50*/  LDL.LU R3, [R1+0x66f4] ;  /* 0x0066f40001037983 */ /* 0x001ea80000300800 */
[----:B--2---:R0:W-:Y:S01]  /*1fc60*/  STS.U16 [R0+0x13200], R3 ;  /* 0x0132000300007388 */ /* 0x0041e20000000400 */
[----:B---3--:R1:W-:Y:S02]  /*1fc70*/  STS.U16 [R0+0x13600], R6 ;  /* 0x0136000600007388 */ /* 0x0083e40000000400 */
[----:B----4-:R2:W-:Y:S02]  /*1fc80*/  STS.U16 [R0+0x13a00], R7 ;  /* 0x013a000700007388 */ /* 0x0105e40000000400 */
[----:B------:R3:W-:Y:S01]  /*1fc90*/  STS.U16 [R0+0x13e00], R8 ;  /* 0x013e000800007388 */ /* 0x0007e20000000400 */
[----:B------:R3:W-:Y:S01]  /*1fca0*/  STS.U16 [R0+0x14200], R9 ;  /* 0x0142000900007388 */ /* 0x0007e20000000400 */
[----:B------:R3:W-:Y:S03]  /*1fcb0*/  STS.U16 [R0+0x14600], R10 ;  /* 0x0146000a00007388 */ /* 0x0007e60000000400 */
[----:B0-----:R-:W4:Y:S01]  /*1fcc0*/  LDL.LU R3, [R1+0x66f0] ;  /* 0x0066f00001037983 */ /* 0x001f220000300800 */
[----:B-1----:R-:W4:Y:S02]  /*1fcd0*/  LDL.LU R6, [R1+0x66ec] ;  /* 0x0066ec0001067983 */ /* 0x002f240000300800 */
[----:B--2---:R-:W2:Y:S02]  /*1fce0*/  LDL.LU R7, [R1+0x66e8] ;  /* 0x0066e80001077983 */ /* 0x004ea40000300800 */
[----:B---3--:R-:W3:Y:S01]  /*1fcf0*/  LDL.LU R8, [R1+0x66e4] ;  /* 0x0066e40001087983 */ /* 0x008ee20000300800 */
[----:B------:R-:W2:Y:S01]  /*1fd00*/  LDL.LU R9, [R1+0x66e0] ;  /* 0x0066e00001097983 */ /* 0x000ea20000300800 */
[----:B------:R-:W2:Y:S03]  /*1fd10*/  LDL.LU R10, [R1+0x66dc] ;  /* 0x0066dc00010a7983 */ /* 0x000ea60000300800 */
[----:B------:R0:W-:Y:S01]  /*1fd20*/  STS.U16 [R0+0x14a00], R11 ;  /* 0x014a000b00007388 */ /* 0x0001e20000000400 */
[----:B------:R1:W-:Y:S02]  /*1fd30*/  STS.U16 [R0+0x14e00], R12 ;  /* 0x014e000c00007388 */ /* 0x0003e40000000400 */
[----:B------:R1:W-:Y:S02]  /*1fd40*/  STS.U16 [R0+0x15200], R13 ;  /* 0x0152000d00007388 */ /* 0x0003e40000000400 */
[----:B------:R1:W-:Y:S01]  /*1fd50*/  STS.U16 [R0+0x15600], R14 ;  /* 0x0156000e00007388 */ /* 0x0003e20000000400 */
[----:B------:R1:W-:Y:S01]  /*1fd60*/  STS.U16 [R0+0x15a00], R15 ;  /* 0x015a000f00007388 */ /* 0x0003e20000000400 */
[----:B------:R1:W-:Y:S03]  /*1fd70*/  STS.U16 [R0+0x15e00], R16 ;  /* 0x015e001000007388 */ /* 0x0003e60000000400 */
[----:B0-----:R-:W2:Y:S01]  /*1fd80*/  LDL.LU R11, [R1+0x66d8] ;  /* 0x0066d800010b7983 */ /* 0x001ea20000300800 */
[----:B-1----:R-:W2:Y:S03]  /*1fd90*/  LDL.LU R12, [R1+0x66d4] ;  /* 0x0066d400010c7983 */ /* 0x002ea60000300800 */
[----:B------:R-:W2:Y:S01]  /*1fda0*/  LDL.LU R13, [R1+0x66d0] ;  /* 0x0066d000010d7983 */ /* 0x000ea20000300800 */
[----:B------:R-:W2:Y:S03]  /*1fdb0*/  LDL.LU R14, [R1+0x66cc] ;  /* 0x0066cc00010e7983 */ /* 0x000ea60000300800 */
        /* <DEDUP_REMOVED lines=26> */
[----:B------:R-:W-:Y:S01]  /*1ff60*/  STS.U16 [R0+0x19200], R4 ;  /* 0x0192000400007388 */ /* 0x000fe20000000400 */
[----:B------:R-:W-:Y:S02]  /*1ff70*/  STS.U16 [R0+0x19600], R5 ;  /* 0x0196000500007388 */ /* 0x000fe40000000400 */
[----:B------:R-:W-:Y:S02]  /*1ff80*/  STS.U16 [R0+0x19a00], R28 ;  /* 0x019a001c00007388 */ /* 0x000fe40000000400 */
[----:B------:R-:W-:Y:S01]  /*1ff90*/  STS.U16 [R0+0x19e00], R2 ;  /* 0x019e000200007388 */ /* 0x000fe20000000400 */
[----:B--2---:R0:W-:Y:S04]  /*1ffa0*/  STS.U16 [R0+0x1a200], R29 ;  /* 0x01a2001d00007388 */ /* 0x0041e80000000400 */
[----:B0-----:R-:W2:Y:S01]  /*1ffb0*/  LDL.LU R29, [R1+0x6690] ;  /* 0x00669000011d7983 */ /* 0x001ea20000300800 */
[----:B------:R-:W2:Y:S02]  /*1ffc0*/  LDL R4, [R1+0x16c4] ;  /* 0x0016c40001047983 */ /* 0x000ea40000100800 */
        /* <DEDUP_REMOVED lines=19> */
[----:B---3--:R-:W-:Y:S02]  /*20100*/  STS.U16 [R0+0x1f200], R8 ;  /* 0x01f2000800007388 */ /* 0x008fe40000000400 */
[----:B------:R-:W-:Y:S02]  /*20110*/  STS.U16 [R0+0x1f600], R7 ;  /* 0x01f6000700007388 */ /* 0x000fe40000000400 */
[----:B----4-:R-:W-:Y:S01]  /*20120*/  STS.U16 [R0+0x1fa00], R6 ;  /* 0x01fa000600007388 */ /* 0x010fe20000000400 */
[----:B------:R-:W-:Y:S01]  /*20130*/  STS.U16 [R0+0x1fe00], R3 ;  /* 0x01fe000300007388 */ /* 0x000fe20000000400 */
[----:B------:R-:W-:Y:S06]  /*20140*/  BAR.SYNC.DEFER_BLOCKING 0x0 ;  /* 0x0000000000007b1d */ /* 0x000fec0000010000 */
[----:B--2---:R-:W-:Y:S04]  /*20150*/  LDSM.16.MT88.4 R20, [R29] ;  /* 0x000000001d14783b */ /* 0x004fe80000004200 */
[----:B------:R-:W0:Y:S04]  /*20160*/  LDSM.16.M88.4 R8, [R4+0x10000] ;  /* 0x010000000408783b */ /* 0x000e280000000200 */
[----:B------:R-:W-:Y:S04]  /*20170*/  LDSM.16.M88.4 R16, [R4+0x13000] ;  /* 0x013000000410783b */ /* 0x000fe80000000200 */
[----:B------:R-:W-:Y:S04]  /*20180*/  LDSM.16.M88.4 R12, [R4+0x14000] ;  /* 0x01400000040c783b */ /* 0x000fe80000000200 */
[----:B0-----:R-:W-:Y:S01]  /*20190*/  STL.64 [R1+0xb0], R8 ;  /* 0x0000b00801007387 */ /* 0x001fe20000100a00 */
[----:B------:R-:W-:-:S02]  /*201a0*/  IMAD.MOV.U32 R6, RZ, RZ, R8 ;  /* 0x000000ffff067224 */ /* 0x000fc400078e0008 */
[----:B------:R-:W-:Y:S02]  /*201b0*/  STL.64 [R1+0xb8], R10 ;  /* 0x0000b80a01007387 */ /* 0x000fe40000100a00 */
[----:B------:R-:W-:Y:S02]  /*201c0*/  IMAD.MOV.U32 R5, RZ, RZ, R9 ;  /* 0x000000ffff057224 */ /* 0x000fe400078e0009 */
[----:B------:R-:W0:Y:S04]  /*201d0*/  LDSM.16.M88.4 R8, [R4+0x11000] ;  /* 0x011000000408783b */ /* 0x000e280000000200 */
[----:B0-----:R-:W-:Y:S01]  /*201e0*/  STL.64 [R1+0xa0], R8 ;  /* 0x0000a00801007387 */ /* 0x001fe20000100a00 */
[----:B------:R-:W-:Y:S02]  /*201f0*/  IMAD.MOV.U32 R2, RZ, RZ, R8 ;  /* 0x000000ffff027224 */ /* 0x000fe400078e0008 */
[----:B------:R-:W-:Y:S02]  /*20200*/  STL.64 [R1+0xa8], R10 ;  /* 0x0000a80a01007387 */ /* 0x000fe40000100a00 */
[----:B------:R-:W-:-:S02]  /*20210*/  IMAD.MOV.U32 R0, RZ, RZ, R9 ;  /* 0x000000ffff007224 */ /* 0x000fc400078e0009 */
[----:B------:R-:W0:Y:S04]  /*20220*/  LDSM.16.M88.4 R8, [R4+0x12000] ;  /* 0x012000000408783b */ /* 0x000e280000000200 */
[----:B0-----:R-:W-:Y:S01]  /*20230*/  STL.64 [R1+0x90], R8 ;  /* 0x0000900801007387 */ /* 0x001fe20000100a00 */
[----:B------:R-:W-:Y:S02]  /*20240*/  STL.64 [R1+0x98], R10 ;  /* 0x0000980a01007387 */ /* 0x000fe40000100a00 */
[----:B------:R-:W-:Y:S02]  /*20250*/  STL.64 [R1+0x80], R16 ;  /* 0x0000801001007387 */ /* 0x000fe40000100a00 */
[----:B------:R-:W-:Y:S02]  /*20260*/  IMAD.MOV.U32 R25, RZ, RZ, R8 ;  /* 0x000000ffff197224 */ /* 0x000fe400078e0008 */
[----:B------:R-:W-:Y:S01]  /*20270*/  IMAD.MOV.U32 R24, RZ, RZ, R9 ;  /* 0x000000ffff187224 */ /* 0x000fe200078e0009 */
[----:B------:R-:W-:Y:S04]  /*20280*/  STL.64 [R1+0x88], R18 ;  /* 0x0000881201007387 */ /* 0x000fe80000100a00 */
[----:B------:R-:W0:Y:S01]  /*20290*/  LDSM.16.M88.4 R8, [R4+0x15000] ;  /* 0x015000000408783b */ /* 0x000e220000000200 */
[----:B------:R-:W-:Y:S02]  /*202a0*/  STL.64 [R1+0x70], R12 ;  /* 0x0000700c01007387 */ /* 0x000fe40000100a00 */
[----:B------:R-:W-:Y:S02]  /*202b0*/  STL.64 [R1+0x78], R14 ;  /* 0x0000780e01007387 */ /* 0x000fe40000100a00 */
[----:B------:R-:W1:Y:S04]  /*202c0*/  LDSM.16.M88.4 R12, [R4+0x16000] ;  /* 0x01600000040c783b */ /* 0x000e680000000200 */
[----:B------:R-:W-:Y:S04]  /*202d0*/  LDSM.16.M88.4 R16, [R4+0x18000] ;  /* 0x018000000410783b */ /* 0x000fe80000000200 */
[----:B0-----:R0:W-:Y:S01]  /*202e0*/  STL.64 [R1+0x60], R8 ;  /* 0x0000600801007387 */ /* 0x0011e20000100a00 */
[----:B------:R-:W-:Y:S02]  /*202f0*/  STL.64 [R1+0x68], R10 ;  /* 0x0000680a01007387 */ /* 0x000fe40000100a00 */
[----:B------:R-:W-:Y:S01]  /*20300*/  IMAD.MOV.U32 R26, RZ, RZ, R8 ;  /* 0x000000ffff1a7224 */ /* 0x000fe200078e0008 */
[----:B-1----:R-:W-:Y:S04]  /*20310*/  STL.64 [R1+0x50], R12 ;  /* 0x0000500c01007387 */ /* 0x002fe80000100a00 */
[----:B------:R-:W-:Y:S01]  /*20320*/  STL.64 [R1+0x58], R14 ;  /* 0x0000580e01007387 */ /* 0x000fe20000100a00 */
[----:B------:R-:W-:-:S02]  /*20330*/  IMAD.MOV.U32 R7, RZ, RZ, R12 ;  /* 0x000000ffff077224 */ /* 0x000fc400078e000c */
[----:B0-----:R-:W-:Y:S02]  /*20340*/  IMAD.MOV.U32 R8, RZ, RZ, R13 ;  /* 0x000000ffff087224 */ /* 0x001fe400078e000d */
[----:B------:R-:W0:Y:S04]  /*20350*/  LDSM.16.M88.4 R12, [R4+0x17000] ;  /* 0x01700000040c783b */ /* 0x000e280000000200 */
[----:B0-----:R-:W-:Y:S01]  /*20360*/  STL.64 [R1+0x40], R12 ;  /* 0x0000400c01007387 */ /* 0x001fe20000100a00 */
[----:B------:R-:W-:Y:S02]  /*20370*/  STL.64 [R1+0x48], R14 ;  /* 0x0000480e01007387 */ /* 0x000fe40000100a00 */
[----:B------:R-:W0:Y:S04]  /*20380*/  LDSM.16.M88.4 R12, [R4+0x19000] ;  /* 0x01900000040c783b */ /* 0x000e280000000200 */
[----:B------:R-:W-:Y:S01]  /*20390*/  STL.64 [R1+0x30], R16 ;  /* 0x0000301001007387 */ /* 0x000fe20000100a00 */
[----:B------:R-:W-:Y:S02]  /*203a0*/  STL.64 [R1+0x38], R18 ;  /* 0x0000381201007387 */ /* 0x000fe40000100a00 */
[----:B------:R-:W1:Y:S02]  /*203b0*/  LDSM.16.M88.4 R16, [R4+0x1a000] ;  /* 0x01a000000410783b */ /* 0x000e640000000200 */
[----:B0-----:R-:W-:Y:S02]  /*203c0*/  STL.64 [R1+0x20], R12 ;  /* 0x0000200c01007387 */ /* 0x001fe40000100a00 */
[----:B------:R-:W-:Y:S02]  /*203d0*/  STL.64 [R1+0x28], R14 ;  /* 0x0000280e01007387 */ /* 0x000fe40000100a00 */
[----:B-1----:R-:W-:Y:S02]  /*203e0*/  STL.64 [R1+0x10], R16 ;  /* 0x0000101001007387 */ /* 0x002fe40000100a00 */
[----:B------:R-:W-:Y:S02]  /*203f0*/  STL.64 [R1+0x18], R18 ;  /* 0x0000181201007387 */ /* 0x000fe40000100a00 */
[----:B------:R-:W0:Y:S04]  /*20400*/  LDSM.16.M88.4 R16, [R4+0x1c000] ;  /* 0x01c000000410783b */ /* 0x000e280000000200 */
[----:B------:R-:W1:Y:S01]  /*20410*/  LDSM.16.M88.4 R12, [R4+0x1b000] ;  /* 0x01b00000040c783b */ /* 0x000e620000000200 */
[----:B------:R-:W-:-:S03]  /*20420*/  IMAD.MOV.U32 R3, RZ, RZ, R9 ;  /* 0x000000ffff037224 */ /* 0x000fc600078e0009 */
[----:B0-----:R0:W-:Y:S01]  /*20430*/  STL.64 [R1+0x65e0], R18 ;  /* 0x0065e01201007387 */ /* 0x0011e20000100a00 */
[----:B-1----:R-:W-:Y:S02]  /*20440*/  STL.64 [R1], R12 ;  /* 0x0000000c01007387 */ /* 0x002fe40000100a00 */
[----:B------:R-:W-:Y:S02]  /*20450*/  STL.64 [R1+0x8], R14 ;  /* 0x0000080e01007387 */ /* 0x000fe40000100a00 */
[----:B------:R-:W1:Y:S01]  /*20460*/  LDSM.16.M88.4 R12, [R4+0x1d000] ;  /* 0x01d00000040c783b */ /* 0x000e620000000200 */
[----:B0-----:R-:W-:-:S03]  /*20470*/  IMAD.MOV.U32 R18, RZ, RZ, R8 ;  /* 0x000000ffff127224 */ /* 0x001fc600078e0008 */
[----:B------:R-:W0:Y:S04]  /*20480*/  LDSM.16.M88.4 R8, [R4+0x1e000] ;  /* 0x01e000000408783b */ /* 0x000e280000000200 */
[----:B------:R-:W-:Y:S04]  /*20490*/  STL.64 [R1+0x65d8], R16 ;  /* 0x0065d81001007387 */ /* 0x000fe80000100a00 */
[----:B-1----:R-:W-:Y:S01]  /*204a0*/  STL [R1+0x5d00], R14 ;  /* 0x005d000e01007387 */ /* 0x002fe20000100800 */
[----:B------:R-:W-:Y:S02]  /*204b0*/  STL [R1+0x5afc], R15 ;  /* 0x005afc0f01007387 */ /* 0x000fe40000100800 */
[----:B------:R-:W-:Y:S01]  /*204c0*/  STL.64 [R1+0x6658], R12 ;  /* 0x0066580c01007387 */ /* 0x000fe20000100a00 */
[----:B0-----:R-:W-:Y:S01]  /*204d0*/  STL [R1+0x564c], R10 ;  /* 0x00564c0a01007387 */ /* 0x001fe20000100800 */
[----:B------:R-:W-:Y:S02]  /*204e0*/  STL [R1+0x5648], R11 ;  /* 0x0056480b01007387 */ /* 0x000fe40000100800 */
[----:B------:R0:W-:Y:S02]  /*204f0*/  STL.64 [R1+0x6610], R8 ;  /* 0x0066100801007387 */ /* 0x0001e40000100a00 */
[----:B0-----:R-:W2:Y:S01]  /*20500*/  LDL.LU.64 R8, [R1+0x1610] ;  /* 0x0016100001087983 */ /* 0x001ea20000300a00 */
[----:B------:R-:W2:Y:S02]  /*20510*/  LDL.LU.64 R10, [R1+0x1618] ;  /* 0x00161800010a7983 */ /* 0x000ea40000300a00 */
[----:B------:R-:W-:-:S02]  /*20520*/  IMAD.MOV.U32 R17, RZ, RZ, R7 ;  /* 0x000000ffff117224 */ /* 0x000fc400078e0007 */
[----:B------:R-:W-:Y:S02]  /*20530*/  IMAD.MOV.U32 R12, RZ, RZ, R6 ;  /* 0x000000ffff0c7224 */ /* 0x000fe400078e0006 */
[----:B------:R-:W-:Y:S02]  /*20540*/  IMAD.MOV.U32 R13, RZ, RZ, R5 ;  /* 0x000000ffff0d7224 */ /* 0x000fe400078e0005 */
[----:B------:R-:W0:Y:S01]  /*20550*/  LDSM.16.M88.4 R4, [R4+0x1f000] ;  /* 0x01f000000404783b */ /* 0x000e220000000200 */
[----:B------:R-:W-:-:S03]  /*20560*/  IMAD.MOV.U32 R19, RZ, RZ, R26 ;  /* 0x000000ffff137224 */ /* 0x000fc600078e001a */
[----:B0-----:R-:W-:Y:S01]  /*20570*/  STL [R1+0x58bc], R6 ;  /* 0x0058bc0601007387 */ /* 0x001fe20000100800 */
[----:B------:R-:W-:Y:S02]  /*20580*/  STL [R1+0x58b8], R7 ;  /* 0x0058b80701007387 */ /* 0x000fe40000100800 */
[----:B------:R0:W-:Y:S02]  /*20590*/  STL.64 [R1+0x6660], R4 ;  /* 0x0066600401007387 */ /* 0x0001e40000100a00 */
[----:B0-----:R-:W-:Y:S02]  /*205a0*/  IMAD.MOV.U32 R4, RZ, RZ, R25 ;  /* 0x000000ffff047224 */ /* 0x001fe400078e0019 */
[----:B------:R-:W-:Y:S02]  /*205b0*/  IMAD.MOV.U32 R5, RZ, RZ, R24 ;  /* 0x000000ffff057224 */ /* 0x000fe400078e0018 */
[----:B------:R-:W0:Y:S04]  /*205c0*/  LDSM.16.MT88.4 R24, [R29+0x80] ;  /* 0x000080001d18783b */ /* 0x000e280000004200 */
[----:B------:R-:W-:Y:S04]  /*205d0*/  STL.64 [R1+0x6678], R4 ;  /* 0x0066780401007387 */ /* 0x000fe80000100a00 */
[----:B0-----:R-:W-:Y:S01]  /*205e0*/  STL.64 [R1+0x65a0], R26 ;  /* 0x0065a01a01007387 */ /* 0x001fe20000100a00 */
[----:B------:R-:W-:Y:S02]  /*205f0*/  STL.64 [R1+0x6598], R24 ;  /* 0x0065981801007387 */ /* 0x000fe40000100a00 */
[----:B------:R-:W-:Y:S01]  /*20600*/  STL [R1+0x6568], R29 ;  /* 0x0065681d01007387 */ /* 0x000fe20000100800 */
[----:B--2---:R-:W-:Y:S11]  /*20610*/  HMMA.16816.F32 R8, R20, R12, R8 ;  /* 0x0000000c1408723c */ /* 0x004ff60000001808 */
[----:B------:R-:W-:Y:S11]  /*20620*/  @!UPT UIADD3 URZ, URZ, URZ, URZ ;  /* 0x0000003f3f3ff290 */ /* 0x000ff6000fffe03f */
[----:B------:R-:W-:Y:S01]  /*20630*/  @!UPT UIADD3 URZ, URZ, URZ, URZ ;  /* 0x0000003f3f3ff290 */ /* 0x000fe2000fffe03f */
[----:B------:R-:W-:Y:S01]  /*20640*/  STL [R1+0x1610], R8 ;  /* 0x0016100801007387 */ /* 0x000fe20000100800 */
[----:B------:R-:W2:Y:S02]  /*20650*/  LDL.LU.64 R12, [R1+0x15e0] ;  /* 0x0015e000010c7983 */ /* 0x000ea40000300a00 */
[----:B------:R-:W3:Y:S02]  /*20660*/  LDL.LU.64 R14, [R1+0x15e8] ;  /* 0x0015e800010e7983 */ /* 0x000ee40000300a00 */
[----:B---3--:R-:W-:Y:S01]  /*20670*/  STL.64 [R1+0x6670], R14 ;  /* 0x0066700e01007387 */ /* 0x008fe20000100a00 */
[----:B--2---:R0:W-:Y:S03]  /*20680*/  STL.64 [R1+0x6668], R12 ;  /* 0x0066680c01007387 */ /* 0x0041e60000100a00 */
[----:B0-----:R-:W2:Y:S01]  /*20690*/  LDL.LU.64 R12, [R1+0x15f0] ;  /* 0x0015f000010c7983 */ /* 0x001ea20000300a00 */
[----:B------:R-:W3:Y:S02]  /*206a0*/  LDL.LU.64 R14, [R1+0x15f8] ;  /* 0x0015f800010e7983 */ /* 0x000ee40000300a00 */
[----:B------:R-:W-:-:S02]  /*206b0*/  IMAD.MOV.U32 R24, RZ, RZ, R17 ;  /* 0x000000ffff187224 */ /* 0x000fc400078e0011 */
[----:B------:R-:W-:Y:S02]  /*206c0*/  IMAD.MOV.U32 R25, RZ, RZ, R18 ;  /* 0x000000ffff197224 */ /* 0x000fe400078e0012 */
[----:B------:R-:W-:Y:S02]  /*206d0*/  IMAD.MOV.U32 R28, RZ, RZ, R9 ;  /* 0x000000ffff1c7224 */ /* 0x000fe400078e0009 */
[----:B------:R-:W-:Y:S01]  /*206e0*/  IMAD.MOV.U32 R4, RZ, RZ, R2 ;  /* 0x000000ffff047224 */ /* 0x000fe200078e0002 */
[----:B---3--:R-:W-:Y:S01]  /*206f0*/  STL.64 [R1+0x6688], R14 ;  /* 0x0066880e01007387 */ /* 0x008fe20000100a00 */
[----:B--2---:R0:W-:Y:S03]  /*20700*/  STL.64 [R1+0x6680], R12 ;  /* 0x0066800c01007387 */ /* 0x0041e60000100a00 */
[----:B0-----:R-:W2:Y:S01]  /*20710*/  LDL.LU.64 R12, [R1+0x1600] ;  /* 0x00160000010c7983 */ /* 0x001ea20000300a00 */
[----:B------:R-:W2:Y:S02]  /*20720*/  LDL.LU.64 R14, [R1+0x1608] ;  /* 0x00160800010e7983 */ /* 0x000ea40000300a00 */
[----:B------:R-:W3:Y:S02]  /*20730*/  LDL.64 R8, [R1+0x70] ;  /* 0x0000700001087983 */ /* 0x000ee40000100a00 */
[----:B------:R-:W-:Y:S01]  /*20740*/  STL.64 [R1+0x6640], R24 ;  /* 0x0066401801007387 */ /* 0x000fe20000100a00 */
[----:B------:R-:W4:Y:S01]  /*20750*/  LDL.64 R16, [R1+0x10] ;  /* 0x0000100001107983 */ /* 0x000f220000100a00 */
[----:B------:R-:W-:-:S02]  /*20760*/  IMAD.MOV.U32 R5, RZ, RZ, R0 ;  /* 0x000000ffff057224 */ /* 0x000fc400078e0000 */
[----:B------:R-:W-:Y:S02]  /*20770*/  IMAD.MOV.U32 R0, RZ, RZ, R11 ;  /* 0x000000ffff007224 */ /* 0x000fe400078e000b */
[----:B------:R-:W-:-:S03]  /*20780*/  IMAD.MOV.U32 R2, RZ, RZ, R10 ;  /* 0x000000ffff027224 */ /* 0x000fc600078e000a */
[C---:B--2---:R-:W-:Y:S01]  /*20790*/  HMMA.16816.F32 R4, R20.reuse, R4, R12 ;  /* 0x000000041404723c */ /* 0x044fe2000000180c */
[----:B----4-:R0:W-:Y:S04]  /*207a0*/  STL.64 [R1+0x65f8], R16 ;  /* 0x0065f81001007387 */ /* 0x0101e80000100a00 */
[----:B0-----:R-:W2:Y:S01]  /*207b0*/  LDL.64 R16, [R1+0x80] ;  /* 0x0000800001107983 */ /* 0x001ea20000100a00 */
[----:B------:R-:W-:Y:S02]  /*207c0*/  STL [R1+0x5890], R0 ;  /* 0x0058900001007387 */ /* 0x000fe40000100800 */
[----:B------:R-:W-:Y:S02]  /*207d0*/  STL [R1+0x588c], R2 ;  /* 0x00588c0201007387 */ /* 0x000fe40000100800 */
[----:B------:R-:W-:Y:S01]  /*207e0*/  STL [R1+0x5888], R28 ;  /* 0x0058881c01007387 */ /* 0x000fe20000100800 */
[----:B------:R-:W4:Y:S01]  /*207f0*/  LDL.LU.64 R14, [R1+0x6688] ;  /* 0x00668800010e7983 */ /* 0x000f220000300a00 */
[----:B------:R-:W4:Y:S11]  /*20800*/  LDL.LU.64 R12, [R1+0x6680] ;  /* 0x00668000010c7983 */ /* 0x000f360000300a00 */
[----:B------:R0:W-:Y:S01]  /*20810*/  STL.64 [R1+0x1600], R4 ;  /* 0x0016000401007387 */ /* 0x0001e20000100a00 */
[----:B------:R4:W-:Y:S03]  /*20820*/  STL.64 [R1+0x1608], R6 ;  /* 0x0016080601007387 */ /* 0x0009e60000100a00 */
[----:B0-----:R-:W4:Y:S02]  /*20830*/  LDL.LU.64 R4, [R1+0x6678] ;  /* 0x0066780001047983 */ /* 0x001f240000300a00 */
[C---:B----4-:R-:W-:Y:S02]  /*20840*/  HMMA.16816.F32 R4, R20.reuse, R4, R12 ;  /* 0x000000041404723c */ /* 0x050fe4000000180c */
[----:B------:R-:W2:Y:S01]  /*20850*/  LDL.LU.64 R14, [R1+0x6670] ;  /* 0x00667000010e7983 */ /* 0x000ea20000300a00 */
[----:B------:R-:W2:Y:S11]  /*20860*/  LDL.LU.64 R12, [R1+0x6668] ;  /* 0x00666800010c7983 */ /* 0x000eb60000300a00 */
[----:B------:R-:W-:Y:S09]  /*20870*/  @!UPT UIADD3 URZ, URZ, URZ, URZ ;  /* 0x0000003f3f3ff290 */ /* 0x000ff2000fffe03f */
[----:B------:R0:W-:Y:S01]  /*20880*/  STL.64 [R1+0x15f0], R4 ;  /* 0x0015f00401007387 */ /* 0x0001e20000100a00 */
[----:B------:R-:W-:Y:S03]  /*20890*/  STL.64 [R1+0x15f8], R6 ;  /* 0x0015f80601007387 */ /* 0x000fe60000100a00 */
[----:B0-----:R-:W4:Y:S01]  /*208a0*/  LDL.LU.64 R4, [R1+0x6660] ;  /* 0x0066600001047983 */ /* 0x001f220000300a00 */
[C---:B--2---:R-:W-:Y:S11]  /*208b0*/  HMMA.16816.F32 R12, R20.reuse, R16, R12 ;  /* 0x00000010140c723c */ /* 0x044ff6000000180c */
[----:B------:R-:W-:Y:S11]  /*208c0*/  @!UPT UIADD3 URZ, URZ, URZ, URZ ;  /* 0x0000003f3f3ff290 */ /* 0x000ff6000fffe03f */
[----:B------:R-:W-:Y:S01]  /*208d0*/  @!UPT UIADD3 URZ, URZ, URZ, URZ ;  /* 0x0000003f3f3ff290 */ /* 0x000fe2000fffe03f */
[----:B------:R0:W-:Y:S01]  /*208e0*/  STL.64 [R1+0x15e0], R12 ;  /* 0x0015e00c01007387 */ /* 0x0001e20000100a00 */
[----:B------:R1:W-:Y:S03]  /*208f0*/  STL.64 [R1+0x15e8], R14 ;  /* 0x0015e80e01007387 */ /* 0x0003e60000100a00 */
[----:B0-----:R-:W2:Y:S01]  /*20900*/  LDL.LU.64 R12, [R1+0x6658] ;  /* 0x00665800010c7983 */ /* 0x001ea20000300a00 */
[----:B-1----:R-:W-:Y:S02]  /*20910*/  IMAD.MOV.U32 R15, RZ, RZ, R17 ;  /* 0x000000ffff0f7224 */ /* 0x002fe400078e0011 */
[----:B------:R-:W-:Y:S02]  /*20920*/  IMAD.MOV.U32 R24, RZ, RZ, R19 ;  /* 0x000000ffff187224 */ /* 0x000fe400078e0013 */
[----:B------:R-:W3:Y:S01]  /*20930*/  LDL.LU.64 R16, [R1+0xbb0] ;  /* 0x000bb00001107983 */ /* 0x000ee20000300a00 */
[----:B------:R-:W3:Y:S01]  /*20940*/  LDL.LU.64 R18, [R1+0xbb8] ;  /* 0x000bb80001127983 */ /* 0x000ee20000300a00 */
[----:B------:R-:W-:Y:S03]  /*20950*/  STL [R1+0x6574], R15 ;  /* 0x0065740f01007387 */ /* 0x000fe60000100800 */
[----:B--2---:R0:W-:Y:S04]  /*20960*/  STL.64 [R1+0x6600], R12 ;  /* 0x0066000c01007387 */ /* 0x0041e80000100a00 */
[----:B0-----:R-:W2:Y:S04]  /*20970*/  LDL.64 R12, [R1+0x20] ;  /* 0x00002000010c7983 */ /* 0x001ea80000100a00 */
[----:B--2---:R0:W-:Y:S04]  /*20980*/  STL.64 [R1+0x6608], R12 ;  /* 0x0066080c01007387 */ /* 0x0041e80000100a00 */
[----:B0-----:R-:W2:Y:S04]  /*20990*/  LDL.64 R12, [R1+0x30] ;  /* 0x00003000010c7983 */ /* 0x001ea80000100a00 */
[----:B--2---:R0:W-:Y:S04]  /*209a0*/  STL.64 [R1+0x6618], R12 ;  /* 0x0066180c01007387 */ /* 0x0041e80000100a00 */
[----:B0-----:R-:W2:Y:S01]  /*209b0*/  LDL.LU.64 R12, [R1+0xb80] ;  /* 0x000b8000010c7983 */ /* 0x001ea20000300a00 */
[----:B------:R-:W2:Y:S01]  /*209c0*/  LDL.LU.64 R14, [R1+0xb88] ;  /* 0x000b8800010e7983 */ /* 0x000ea20000300a00 */
[----:B---3--:R-:W-:Y:S02]  /*209d0*/  HMMA.16816.F32 R16, R20, R8, R16 ;  /* 0x000000081410723c */ /* 0x008fe40000001810 */
[----:B--2---:R-:W-:Y:S01]  /*209e0*/  STL.64 [R1+0x6638], R14 ;  /* 0x0066380e01007387 */ /* 0x004fe20000100a00 */
[----:B------:R0:W-:Y:S03]  /*209f0*/  STL.64 [R1+0x6630], R12 ;  /* 0x0066300c01007387 */ /* 0x0001e60000100a00 */
[----:B0-----:R-:W2:Y:S01]  /*20a00*/  LDL.LU.64 R12, [R1+0xb90] ;  /* 0x000b9000010c7983 */ /* 0x001ea20000300a00 */
[----:B------:R-:W3:Y:S02]  /*20a10*/  LDL.LU.64 R14, [R1+0xb98] ;  /* 0x000b9800010e7983 */ /* 0x000ee40000300a00 */
[----:B------:R-:W-:-:S02]  /*20a20*/  IMAD.MOV.U32 R7, RZ, RZ, R8 ;  /* 0x000000ffff077224 */ /* 0x000fc400078e0008 */
[----:B------:R-:W-:Y:S02]  /*20a30*/  IMAD.MOV.U32 R6, RZ, RZ, R9 ;  /* 0x000000ffff067224 */ /* 0x000fe400078e0009 */
[----:B------:R-:W-:Y:S01]  /*20a40*/  IMAD.MOV.U32 R25, RZ, RZ, R3 ;  /* 0x000000ffff197224 */ /* 0x000fe200078e0003 */
[----:B---3--:R-:W-:Y:S01]  /*20a50*/  STL.64 [R1+0x6650], R14 ;  /* 0x0066500e01007387 */ /* 0x008fe20000100a00 */
[----:B--2---:R0:W-:Y:S03]  /*20a60*/  STL.64 [R1+0x6648], R12 ;  /* 0x0066480c01007387 */ /* 0x0041e60000100a00 */
[----:B0-----:R-:W2:Y:S01]  /*20a70*/  LDL.LU.64 R12, [R1+0xba0] ;  /* 0x000ba000010c7983 */ /* 0x001ea20000300a00 */
[----:B------:R-:W2:Y:S04]  /*20a80*/  LDL.LU.64 R14, [R1+0xba8] ;  /* 0x000ba800010e7983 */ /* 0x000ea80000300a00 */
[----:B------:R-:W-:Y:S02]  /*20a90*/  STL.64 [R1+0x15d0], R16 ;  /* 0x0015d01001007387 */ /* 0x000fe40000100a00 */
[----:B------:R-:W-:Y:S01]  /*20aa0*/  STL.64 [R1+0x15d8], R18 ;  /* 0x0015d81201007387 */ /* 0x000fe20000100a00 */
[----:B------:R-:W3:Y:S01]  /*20ab0*/  LDL.LU.64 R8, [R1+0xb70] ;  /* 0x000b700001087983 */ /* 0x000ee20000300a00 */
[----:B------:R-:W3:Y:S01]  /*20ac0*/  LDL.LU.64 R10, [R1+0xb78] ;  /* 0x000b7800010a7983 */ /* 0x000ee20000300a00 */
[C---:B--2---:R-:W-:Y:S02]  /*20ad0*/  HMMA.16816.F32 R24, R20.reuse, R24, R12 ;  /* 0x000000181418723c */ /* 0x044fe4000000180c */
[----:B---3--:R-:W-:Y:S01]  /*20ae0*/  STL.64 [R1+0x6628], R10 ;  /* 0x0066280a01007387 */ /* 0x008fe20000100a00 */
[----:B------:R0:W-:Y:S03]  /*20af0*/  STL.64 [R1+0x6620], R8 ;  /* 0x0066200801007387 */ /* 0x0001e60000100a00 */
[----:B0-----:R-:W2:Y:S01]  /*20b00*/  LDL.64 R8, [R1+0x40] ;  /* 0x0000400001087983 */ /* 0x001ea20000100a00 */
[----:B------:R-:W3:Y:S02]  /*20b10*/  LDL.LU.64 R16, [R1+0xb50] ;  /* 0x000b500001107983 */ /* 0x000ee40000300a00 */
[----:B------:R-:W3:Y:S02]  /*20b20*/  LDL.LU.64 R18, [R1+0xb58] ;  /* 0x000b580001127983 */ /* 0x000ee40000300a00 */
[----:B------:R-:W-:Y:S01]  /*20b30*/  STL [R1+0x6570], R7 ;  /* 0x0065700701007387 */ /* 0x000fe20000100800 */
[----:B------:R-:W-:Y:S01]  /*20b40*/  STL [R1+0x656c], R6 ;  /* 0x00656c0601007387 */ /* 0x000fe20000100800 */
[----:B------:R-:W2:Y:S02]  /*20b50*/  LDL.LU.64 R14, [R1+0x6650] ;  /* 0x00665000010e7983 */ /* 0x000ea40000300a00 */
[----:B------:R-:W2:Y:S08]  /*20b60*/  LDL.LU.64 R12, [R1+0x6648] ;  /* 0x00664800010c7983 */ /* 0x000eb00000300a00 */
[----:B------:R0:W-:Y:S01]  /*20b70*/  STL.64 [R1+0x15c0], R24 ;  /* 0x0015c01801007387 */ /* 0x0001e20000100a00 */
[----:B------:R2:W-:Y:S04]  /*20b80*/  STL.64 [R1+0x15c8], R26 ;  /* 0x0015c81a01007387 */ /* 0x0005e80000100a00 */
[----:B0-----:R-:W2:Y:S02]  /*20b90*/  LDL.LU.64 R24, [R1+0x6640] ;  /* 0x0066400001187983 */ /* 0x001ea40000300a00 */
[----:B--2---:R-:W-:Y:S02]  /*20ba0*/  HMMA.16816.F32 R24, R20, R24, R12 ;  /* 0x000000181418723c */ /* 0x004fe4000000180c */
[----:B------:R-:W2:Y:S01]  /*20bb0*/  LDL.LU.64 R14, [R1+0x6638] ;  /* 0x00663800010e7983 */ /* 0x000ea20000300a00 */
[----:B------:R-:W2:Y:S02]  /*20bc0*/  LDL.LU.64 R12, [R1+0x6630] ;  /* 0x00663000010c7983 */ /* 0x000ea40000300a00 */
[----:B------:R-:W-:-:S02]  /*20bd0*/  IMAD.MOV.U32 R7, RZ, RZ, R8 ;  /* 0x000000ffff077224 */ /* 0x000fc400078e0008 */
[----:B------:R-:W-:Y:S11]  /*20be0*/  IMAD.MOV.U32 R6, RZ, RZ, R9 ;  /* 0x000000ffff067224 */ /* 0x000ff600078e0009 */
[----:B------:R-:W-:Y:S05]  /*20bf0*/  @!UPT UIADD3 URZ, URZ, URZ, URZ ;  /* 0x0000003f3f3ff290 */ /* 0x000fea000fffe03f */
[----:B------:R0:W-:Y:S01]  /*20c00*/  STL.64 [R1+0x15b0], R24 ;  /* 0x0015b01801007387 */ /* 0x0001e20000100a00 */
[----:B------:R1:W-:Y:S03]  /*20c10*/  STL.64 [R1+0x15b8], R26 ;  /* 0x0015b81a01007387 */ /* 0x0003e60000100a00 */
[----:B0-----:R-:W3:Y:S01]  /*20c20*/  LDL.LU.64 R24, [R1+0xb40] ;  /* 0x000b400001187983 */ /* 0x001ee20000300a00 */
[----:B-1----:R-:W3:Y:S02]  /*20c30*/  LDL.LU.64 R26, [R1+0xb48] ;  /* 0x000b4800011a7983 */ /* 0x002ee40000300a00 */
[----:B------:R-:W3:Y:S01]  /*20c40*/  LDL.LU.64 R10, [R1+0x6628] ;  /* 0x00662800010a7983 */ /* 0x000ee20000300a00 */
[C---:B--2---:R-:W-:Y:S01]  /*20c50*/  HMMA.16816.F32 R12, R20.reuse, R8, R12 ;  /* 0x00000008140c723c */ /* 0x044fe2000000180c */
[----:B------:R-:W3:Y:S11]  /*20c60*/  LDL.LU.64 R8, [R1+0x6620] ;  /* 0x0066200001087983 */ /* 0x000ef60000300a00 */
[----:B------:R-:W-:Y:S11]  /*20c70*/  @!UPT UIADD3 URZ, URZ, URZ, URZ ;  /* 0x0000003f3f3ff290 */ /* 0x000ff6000fffe03f */
[----:B------:R0:W-:Y:S01]  /*20c80*/  STL.64 [R1+0x15a0], R12 ;  /* 0x0015a00c01007387 */ /* 0x0001e20000100a00 */
[----:B------:R-:W-:Y:S03]  /*20c90*/  STL [R1+0x15a8], R14 ;  /* 0x0015a80e01007387 */ /* 0x000fe60000100800 */
[----:B0-----:R-:W3:Y:S01]  /*20ca0*/  LDL.LU.64 R12, [R1+0x6618] ;  /* 0x00661800010c7983 */ /* 0x001ee20000300a00 */
[----:B------:R-:W-:Y:S02]  /*20cb0*/  IMAD.MOV.U32 R3, RZ, RZ, R15 ;  /* 0x000000ffff037224 */ /* 0x000fe400078e000f */
[----:B------:R-:W-:Y:S02]  /*20cc0*/  STL [R1+0x658c], R6 ;  /* 0x00658c0601007387 */ /* 0x000fe40000100800 */
[----:B------:R-:W-:Y:S01]  /*20cd0*/  STL [R1+0x6578], R7 ;  /* 0x0065780701007387 */ /* 0x000fe20000100800 */
[----:B------:R-:W-:Y:S01]  /*20ce0*/  STL [R1+0x5758], R3 ;  /* 0x0057580301007387 */ /* 0x000fe20000100800 */
[C---:B---3--:R-:W-:Y:S11]  /*20cf0*/  HMMA.16816.F32 R8, R20.reuse, R12, R8 ;  /* 0x0000000c1408723c */ /* 0x048ff60000001808 */
        /* <DEDUP_REMOVED lines=8> */
[----:B------:R-:W-:Y:S01]  /*20d80*/  STL [R1+0x6590], R11 ;  /* 0x0065900b01007387 */ /* 0x000fe20000100800 */
[----:B---3--:R-:W-:Y:S01]  /*20d90*/  HMMA.16816.F32 R16, R20, R12, R16 ;  /* 0x0000000c1410723c */ /* 0x008fe20000001810 */
[----:B------:R-:W-:-:S02]  /*20da0*/  IMAD.MOV.U32 R29, RZ, RZ, R12 ;  /* 0x000000ffff1d7224 */ /* 0x000fc400078e000c */
[----:B------:R-:W-:Y:S02]  /*20db0*/  IMAD.MOV.U32 R28, RZ, RZ, R13 ;  /* 0x000000ffff1c7224 */ /* 0x000fe400078e000d */
[----:B------:R-:W3:Y:S11]  /*20dc0*/  LDL.LU.64 R12, [R1+0x6600] ;  /* 0x00660000010c7983 */ /* 0x000ef60000300a00 */
[----:B------:R-:W-:Y:S07]  /*20dd0*/  @!UPT UIADD3 URZ, URZ, URZ, URZ ;  /* 0x0000003f3f3ff290 */ /* 0x000fee000fffe03f */
[----:B------:R0:W-:Y:S01]  /*20de0*/  STL.64 [R1+0x1580], R16 ;  /* 0x0015801001007387 */ /* 0x0001e20000100a00 */
[----:B------:R1:W-:Y:S03]  /*20df0*/  STL [R1+0x1588], R18 ;  /* 0x0015881201007387 */ /* 0x0003e60000100800 */
[----:B0-----:R-:W2:Y:S01]  /*20e00*/  LDL.LU.64 R16, [R1+0x65f8] ;  /* 0x0065f80001107983 */ /* 0x001ea20000300a00 */
[----:B------:R-:W-:-:S05]  /*20e10*/  IMAD.MOV.U32 R3, RZ, RZ, R19 ;  /* 0x000000ffff037224 */ /* 0x000fca00078e0013 */
[----:B------:R-:W-:Y:S01]  /*20e20*/  STL [R1+0x575c], R3 ;  /* 0x00575c0301007387 */ /* 0x000fe20000100800 */
[C---:B--2---:R-:W-:Y:S01]  /*20e30*/  HMMA.16816.F32 R24, R20.reuse, R16, R24 ;  /* 0x000000101418723c */ /* 0x044fe20000001818 */
[----:B------:R-:W-:Y:S02]  /*20e40*/  IMAD.MOV.U32 R7, RZ, RZ, R16 ;  /* 0x000000ffff077224 */ /* 0x000fe400078e0010 */
[----:B------:R-:W-:Y:S11]  /*20e50*/  IMAD.MOV.U32 R15, RZ, RZ, R17 ;  /* 0x000000ffff0f7224 */ /* 0x000ff600078e0011 */
[----:B------:R-:W-:Y:S09]  /*20e60*/  @!UPT UIADD3 URZ, URZ, URZ, URZ ;  /* 0x0000003f3f3ff290 */ /* 0x000ff2000fffe03f */
[----:B------:R-:W-:Y:S01]  /*20e70*/  STL.64 [R1+0x1570], R24 ;  /* 0x0015701801007387 */ /* 0x000fe20000100a00 */
[----:B------:R-:W-:Y:S02]  /*20e80*/  STL.64 [R1+0x1578], R26 ;  /* 0x0015781a01007387 */ /* 0x000fe40000100a00 */
[----:B------:R-:W2:Y:S02]  /*20e90*/  LDL.LU.64 R16, [R1+0xb20] ;  /* 0x000b200001107983 */ /* 0x000ea40000300a00 */
[----:B-1----:R-:W2:Y:S01]  /*20ea0*/  LDL.LU.64 R18, [R1+0xb28] ;  /* 0x000b280001127983 */ /* 0x002ea20000300a00 */
[----:B------:R-:W-:Y:S01]  /*20eb0*/  STL [R1+0x65f0], R7 ;  /* 0x0065f00701007387 */ /* 0x000fe20000100800 */
[----:B----4-:R0:W-:Y:S03]  /*20ec0*/  STL.64 [R1+0x65e8], R4 ;  /* 0x0065e80401007387 */ /* 0x0101e60000100a00 */
[----:B0-----:R-:W2:Y:S01]  /*20ed0*/  LDL.64 R4, [R1] ;  /* 0x0000000001047983 */ /* 0x001ea20000100a00 */
[----:B------:R-:W-:Y:S02]  /*20ee0*/  STL [R1+0x65d0], R15 ;  /* 0x0065d00f01007387 */ /* 0x000fe40000100800 */
[----:B---3--:R0:W-:Y:S02]  /*20ef0*/  STL.64 [R1+0x65c8], R12 ;  /* 0x0065c80c01007387 */ /* 0x0081e40000100a00 */
[----:B0-----:R-:W3:Y:S01]  /*20f00*/  LDL.LU.64 R12, [R1+0xb00] ;  /* 0x000b0000010c7983 */ /* 0x001ee20000300a00 */
[----:B------:R-:W3:Y:S02]  /*20f10*/  LDL.LU.64 R14, [R1+0xb08] ;  /* 0x000b0800010e7983 */ /* 0x000ee40000300a00 */
[----:B------:R-:W4:Y:S02]  /*20f20*/  LDL.LU.64 R24, [R1+0xaa0] ;  /* 0x000aa00001187983 */ /* 0x000f240000300a00 */
[----:B------:R-:W2:Y:S02]  /*20f30*/  LDL.LU.64 R26, [R1+0xaa8] ;  /* 0x000aa800011a7983 */ /* 0x000ea40000300a00 */
[----:B--2---:R-:W-:Y:S01]  /*20f40*/  STL.64 [R1+0x65b0], R26 ;  /* 0x0065b01a01007387 */ /* 0x004fe20000100a00 */
[----:B----4-:R0:W-:Y:S03]  /*20f50*/  STL.64 [R1+0x65a8], R24 ;  /* 0x0065a81801007387 */ /* 0x0101e60000100a00 */
[----:B0-----:R-:W2:Y:S01]  /*20f60*/  LDL.LU.64 R24, [R1+0xad0] ;  /* 0x000ad00001187983 */ /* 0x001ea20000300a00 */
[----:B------:R-:W4:Y:S01]  /*20f70*/  LDL.LU.64 R26, [R1+0xad8] ;  /* 0x000ad800011a7983 */ /* 0x000f220000300a00 */
[----:B------:R-:W-:Y:S01]  /*20f80*/  HMMA.16816.F32 R16, R20, R4, R16 ;  /* 0x000000041410723c */ /* 0x000fe20000001810 */
[----:B------:R-:W-:-:S02]  /*20f90*/  IMAD.MOV.U32 R11, RZ, RZ, R4 ;  /* 0x000000ffff0b7224 */ /* 0x000fc400078e0004 */
[----:B------:R-:W-:Y:S11]  /*20fa0*/  IMAD.MOV.U32 R6, RZ, RZ, R5 ;  /* 0x000000ffff067224 */ /* 0x000ff600078e0005 */
[----:B------:R-:W-:Y:S10]  /*20fb0*/  @!UPT UIADD3 URZ, URZ, URZ, URZ ;  /* 0x0000003f3f3ff290 */ /* 0x000ff4000fffe03f */
[----:B------:R-:W-:Y:S01]  /*20fc0*/  IMAD.MOV.U32 R3, RZ, RZ, R19 ;  /* 0x000000ffff037224 */ /* 0x000fe200078e0013 */
[----:B----4-:R-:W-:Y:S01]  /*20fd0*/  STL.64 [R1+0x65c0], R26 ;  /* 0x0065c01a01007387 */ /* 0x010fe20000100a00 */
[----:B--2---:R0:W-:Y:S03]  /*20fe0*/  STL.64 [R1+0x65b8], R24 ;  /* 0x0065b81801007387 */ /* 0x0041e60000100a00 */
[----:B0-----:R-:W2:Y:S01]  /*20ff0*/  LDL.LU.64 R24, [R1+0xae0] ;  /* 0x000ae00001187983 */ /* 0x001ea20000300a00 */
[----:B------:R-:W2:Y:S02]  /*21000*/  LDL.LU.64 R26, [R1+0xae8] ;  /* 0x000ae800011a7983 */ /* 0x000ea40000300a00 */
[----:B------:R-:W4:Y:S02]  /*21010*/  LDL.LU R7, [R1+0x65f0] ;  /* 0x0065f00001077983 */ /* 0x000f240000300800 */
[----:B------:R-:W2:Y:S01]  /*21020*/  LDL.LU.64 R4, [R1+0x65e8] ;  /* 0x0065e80001047983 */ /* 0x000ea20000300a00 */
[----:B------:R-:W-:Y:S01]  /*21030*/  STL.64 [R1+0x1560], R16 ;  /* 0x0015601001007387 */ /* 0x000fe20000100a00 */
[----:B------:R0:W-:Y:S03]  /*21040*/  STL [R1+0x1568], R18 ;  /* 0x0015681201007387 */ /* 0x0001e60000100800 */
[----:B0-----:R-:W2:Y:S01]  /*21050*/  LDL.LU.64 R18, [R1+0x65e0] ;  /* 0x0065e00001127983 */ /* 0x001ea20000300a00 */
[----:B------:R-:W3:Y:S02]  /*21060*/  LDL.LU.64 R16, [R1+0x65d8] ;  /* 0x0065d80001107983 */ /* 0x000ee40000300a00 */
[----:B------:R-:W-:Y:S01]  /*21070*/  STL [R1+0x5894], R3 ;  /* 0x0058940301007387 */ /* 0x000fe20000100800 */
[C---:B---3--:R-:W-:Y:S11]  /*21080*/  HMMA.16816.F32 R12, R20.reuse, R16, R12 ;  /* 0x00000010140c723c */ /* 0x048ff6000000180c */
[----:B------:R-:W-:Y:S11]  /*21090*/  @!UPT UIADD3 URZ, URZ, URZ, URZ ;  /* 0x0000003f3f3ff290 */ /* 0x000ff6000fffe03f */
[----:B------:R-:W-:Y:S01]  /*210a0*/  @!UPT UIADD3 URZ, URZ, URZ, URZ ;  /* 0x0000003f3f3ff290 */ /* 0x000fe2000fffe03f */
[----:B------:R-:W-:Y:S01]  /*210b0*/  STL.64 [R1+0x1550], R12 ;  /* 0x0015500c01007387 */ /* 0x000fe20000100a00 */
[----:B------:R0:W-:Y:S03]  /*210c0*/  STL.64 [R1+0x1558], R14 ;  /* 0x0015580e01007387 */ /* 0x0001e60000100a00 */
[----:B0-----:R-:W3:Y:S01]  /*210d0*/  LDL.LU R15, [R1+0x65d0] ;  /* 0x0065d000010f7983 */ /* 0x001ee20000300800 */
[----:B------:R-:W3:Y:S02]  /*210e0*/  LDL.LU.64 R12, [R1+0x65c8] ;  /* 0x0065c800010c7983 */ /* 0x000ee40000300a00 */
[----:B--2---:R-:W-:Y:S02]  /*210f0*/  STL.64 [R1+0x64c8], R18 ;  /* 0x0064c81201007387 */ /* 0x004fe40000100a00 */
[----:B------:R0:W-:Y:S02]  /*21100*/  STL.64 [R1+0x64c0], R16 ;  /* 0x0064c01001007387 */ /* 0x0001e40000100a00 */
[----:B0-----:R-:W2:Y:S01]  /*21110*/  LDL.64 R16, [R1+0xb0] ;  /* 0x0000b00001107983 */ /* 0x001ea20000100a00 */
[C---:B---3--:R-:W-:Y:S11]  /*21120*/  HMMA.16816.F32 R24, R20.reuse, R12, R24 ;  /* 0x0000000c1418723c */ /* 0x048ff60000001818 */
[----:B------:R-:W-:Y:S11]  /*21130*/  @!UPT UIADD3 URZ, URZ, URZ, URZ ;  /* 0x0000003f3f3ff290 */ /* 0x000ff6000fffe03f */
[----:B------:R-:W-:Y:S01]  /*21140*/  @!UPT UIADD3 URZ, URZ, URZ, URZ ;  /* 0x0000003f3f3ff290 */ /* 0x000fe2000fffe03f */
[----:B------:R-:W-:Y:S01]  /*21150*/  STL.64 [R1+0x1540], R24 ;  /* 0x0015401801007387 */ /* 0x000fe20000100a00 */
[----:B------:R0:W-:Y:S03]  /*21160*/  STL.64 [R1+0x1548], R26 ;  /* 0x0015481a01007387 */ /* 0x0001e60000100a00 */
[----:B0-----:R-:W3:Y:S01]  /*21170*/  LDL.LU.64 R26, [R1+0x65c0] ;  /* 0x0065c000011a7983 */ /* 0x001ee20000300a00 */
[----:B------:R-:W3:Y:S02]  /*21180*/  LDL.LU.64 R24, [R1+0x65b8] ;  /* 0x0065b80001187983 */ /* 0x000ee40000300a00 */
[----:B------:R-:W-:Y:S02]  /*21190*/  STL [R1+0x6588], R15 ;  /* 0x0065880f01007387 */ /* 0x000fe40000100800 */
[----:B------:R0:W-:Y:S02]  /*211a0*/  STL.64 [R1+0x6580], R12 ;  /* 0x0065800c01007387 */ /* 0x0001e40000100a00 */
[----:B0-----:R-:W2:Y:S01]  /*211b0*/  LDL.LU.64 R12, [R1+0xb30] ;  /* 0x000b3000010c7983 */ /* 0x001ea20000300a00 */
[----:B------:R-:W2:Y:S01]  /*211c0*/  LDL.LU.64 R14, [R1+0xb38] ;  /* 0x000b3800010e7983 */ /* 0x000ea20000300a00 */
[C---:B---3--:R-:W-:Y:S11]  /*211d0*/  HMMA.16816.F32 R24, R20.reuse, R8, R24 ;  /* 0x000000081418723c */ /* 0x048ff60000001818 */
[----:B------:R-:W-:Y:S11]  /*211e0*/  @!UPT UIADD3 URZ, URZ, URZ, URZ ;  /* 0x0000003f3f3ff290 */ /* 0x000ff6000fffe03f */
[----:B------:R-:W-:Y:S01]  /*211f0*/  @!UPT UIADD3 URZ, URZ, URZ, URZ ;  /* 0x0000003f3f3ff290 */ /* 0x000fe2000fffe03f */
[----:B------:R-:W-:Y:S01]  /*21200*/  STL.64 [R1+0x1530], R24 ;  /* 0x0015301801007387 */ /* 0x000fe20000100a00 */
[----:B------:R0:W-:Y:S03]  /*21210*/  STL.64 [R1+0x1538], R26 ;  /* 0x0015381a01007387 */ /* 0x0001e60000100a00 */
[----:B0-----:R-:W3:Y:S01]  /*21220*/  LDL.LU.64 R26, [R1+0x65b0] ;  /* 0x0065b000011a7983 */ /* 0x001ee20000300a00 */
[----:B------:R-:W3:Y:S02]  /*21230*/  LDL.LU.64 R24, [R1+0x65a8] ;  /* 0x0065a80001187983 */ /* 0x000ee40000300a00 */
[----:B---3--:R-:W-:Y:S01]  /*21240*/  HMMA.16816.F32 R20, R20, R4, R24 ;  /* 0x000000041414723c */ /* 0x008fe20000001818 */
[----:B------:R-:W3:Y:S01]  /*21250*/  LDL.LU.64 R26, [R1+0x65a0] ;  /* 0x0065a000011a7983 */ /* 0x000ee20000300a00 */
[----:B------:R-:W3:Y:S11]  /*21260*/  LDL.LU.64 R24, [R1+0x6598] ;  /* 0x0065980001187983 */ /* 0x000ef60000300a00 */
[----:B------:R-:W-:Y:S10]  /*21270*/  @!UPT UIADD3 URZ, URZ, URZ, URZ ;  /* 0x0000003f3f3ff290 */ /* 0x000ff4000fffe03f */
[----:B------:R0:W-:Y:S01]  /*21280*/  STL.64 [R1+0x1510], R20 ;  /* 0x0015101401007387 */ /* 0x0001e20000100a00 */
[----:B------:R1:W-:Y:S03]  /*21290*/  STL.64 [R1+0x1518], R22 ;  /* 0x0015181601007387 */ /* 0x0003e60000100a00 */
[----:B0-----:R-:W3:Y:S01]  /*212a0*/  LDL.LU.64 R20, [R1+0xb60] ;  /* 0x000b600001147983 */ /* 0x001ee20000300a00 */
[----:B-1----:R-:W3:Y:S02]  /*212b0*/  LDL.LU.64 R22, [R1+0xb68] ;  /* 0x000b680001167983 */ /* 0x002ee40000300a00 */
[----:B------:R-:W-:Y:S02]  /*212c0*/  STL.64 [R1+0x64b8], R4 ;  /* 0x0064b80401007387 */ /* 0x000fe40000100a00 */
[----:B--2---:R-:W-:Y:S02]  /*212d0*/  IMAD.MOV.U32 R2, RZ, RZ, R16 ;  /* 0x000000ffff027224 */ /* 0x004fe400078e0010 */
[----:B------:R-:W-:Y:S01]  /*212e0*/  IMAD.MOV.U32 R0, RZ, RZ, R17 ;  /* 0x000000ffff007224 */ /* 0x000fe200078e0011 */
[----:B---3--:R-:W-:Y:S07]  /*212f0*/  HMMA.16816.F32 R20, R24, R16, R20 ;  /* 0x000000101814723c */ /* 0x008fee0000001814 */
[----:B------:R-:W-:-:S02]  /*21300*/  IMAD.MOV.U32 R16, RZ, RZ, R11 ;  /* 0x000000ffff107224 */ /* 0x000fc400078e000b */
[----:B------:R-:W-:Y:S11]  /*21310*/  IMAD.MOV.U32 R17, RZ, RZ, R6 ;  /* 0x000000ffff117224 */ /* 0x000ff600078e0006 */
[----:B------:R-:W-:Y:S03]  /*21320*/  @!UPT UIADD3 URZ, URZ, URZ, URZ ;  /* 0x0000003f3f3ff290 */ /* 0x000fe6000fffe03f */
[----:B------:R0:W-:Y:S01]  /*21330*/  STL.64 [R1+0x1500], R20 ;  /* 0x0015001401007387 */ /* 0x0001e20000100a00 */
[----:B------:R-:W-:Y:S02]  /*21340*/  STL.64 [R1+0x1508], R22 ;  /* 0x0015081601007387 */ /* 0x000fe40000100a00 */
[----:B------:R-:W2:Y:S02]  /*21350*/  LDL.LU R11, [R1+0x6590] ;  /* 0x00659000010b7983 */ /* 0x000ea40000300800 */
[----:B------:R-:W3:Y:S01]  /*21360*/  LDL.LU R6, [R1+0x658c] ;  /* 0x00658c0001067983 */ /* 0x000ee20000300800 */
[----:B0-----:R-:W2:Y:S04]  /*21370*/  LDL R20, [R1+0x60] ;  /* 0x0000600001147983 */ /* 0x001ea80000100800 */
[----:B------:R-:W2:Y:S04]  /*21380*/  LDL R21, [R1+0x64] ;  /* 0x0000640001157983 */ /* 0x000ea80000100800 */
[----:B--2---:R0:W-:Y:S04]  /*21390*/  STL.64 [R1+0x6540], R20 ;  /* 0x0065401401007387 */ /* 0x0041e80000100a00 */
[----:B0-----:R-:W2:Y:S04]  /*213a0*/  LDL R20, [R1+0x90] ;  /* 0x0000900001147983 */ /* 0x001ea80000100800 */
[----:B------:R-:W2:Y:S01]  /*213b0*/  LDL R21, [R1+0x94] ;  /* 0x0000940001157983 */ /* 0x000ea20000100800 */
[----:B------:R0:W-:Y:S03]  /*213c0*/  STL.64 [R1+0x64e0], R16 ;  /* 0x0064e01001007387 */ /* 0x0001e60000100a00 */
[----:B0-----:R-:W2:Y:S02]  /*213d0*/  LDL.64 R16, [R1+0xa0] ;  /* 0x0000a00001107983 */ /* 0x001ea40000100a00 */
[----:B--2---:R-:W-:Y:S11]  /*213e0*/  HMMA.16816.F32 R12, R24, R16, R12 ;  /* 0x00000010180c723c */ /* 0x004ff6000000180c */
[----:B------:R-:W-:Y:S11]  /*213f0*/  @!UPT UIADD3 URZ, URZ, URZ, URZ ;  /* 0x0000003f3f3ff290 */ /* 0x000ff6000fffe03f */
[----:B------:R-:W-:Y:S01]  /*21400*/  @!UPT UIADD3 URZ, URZ, URZ, URZ ;  /* 0x0000003f3f3ff290 */ /* 0x000fe2000fffe03f */
[----:B------:R-:W-:Y:S01]  /*21410*/  STL.64 [R1+0x14f0], R12 ;  /* 0x0014f00c01007387 */ /* 0x000fe20000100a00 */
[----:B------:R0:W-:Y:S03]  /*21420*/  STL.64 [R1+0x14f8], R14 ;  /* 0x0014f80e01007387 */ /* 0x0001e60000100a00 */
[----:B0-----:R-:W2:Y:S01]  /*21430*/  LDL.LU R15, [R1+0x6588] ;  /* 0x00658800010f7983 */ /* 0x001ea20000300800 */
[----:B------:R-:W-:Y:S02]  /*21440*/  IMAD.MOV.U32 R14, RZ, RZ, R16 ;  /* 0x000000ffff0e7224 */ /* 0x000fe400078e0010 */
[----:B------:R-:W-:Y:S02]  /*21450*/  IMAD.MOV.U32 R3, RZ, RZ, R17 ;  /* 0x000000ffff037224 */ /* 0x000fe400078e0011 */
[----:B------:R-:W-:Y:S02]  /*21460*/  IMAD.MOV.U32 R4, RZ, RZ, R11 ;  /* 0x000000ffff047224 */ /* 0x000fe400078e000b */
[----:B------:R-:W-:-:S02]  /*21470*/  IMAD.MOV.U32 R5, RZ, RZ, R10 ;  /* 0x000000ffff057224 */ /* 0x000fc400078e000a */
[----:B----4-:R-:W-:Y:S01]  /*21480*/  IMAD.MOV.U32 R16, RZ, RZ, R7 ;  /* 0x000000ffff107224 */ /* 0x010fe200078e0007 */
[----:B------:R-:W4:Y:S01]  /*21490*/  LDL.LU.64 R12, [R1+0x6580] ;  /* 0x00658000010c7983 */ /* 0x000f220000300a00 */
[----:B------:R-:W3:Y:S02]  /*214a0*/  LDL.LU R7, [R1+0x6578] ;  /* 0x0065780001077983 */ /* 0x000ee40000300800 */
[----:B--2---:R-:W-:Y:S02]  /*214b0*/  IMAD.MOV.U32 R17, RZ, RZ, R15 ;  /* 0x000000ffff117224 */ /* 0x004fe400078e000f */
[----:B------:R-:W2:Y:S01]  /*214c0*/  LDL.LU R15, [R1+0x6574] ;  /* 0x00657400010f7983 */ /* 0x000ea20000300800 */
[----:B------:R-:W-:Y:S02]  /*214d0*/  STL.64 [R1+0x6518], R4 ;  /* 0x0065180401007387 */ /* 0x000fe40000100a00 */
[----:B------:R0:W-:Y:S02]  /*214e0*/  STL.64 [R1+0x64f8], R16 ;  /* 0x0064f81001007387 */ /* 0x0001e40000100a00 */
[----:B0-----:R-:W2:Y:S01]  /*214f0*/  LDL.LU.64 R16, [R1+0xb10] ;  /* 0x000b100001107983 */ /* 0x001ea20000300a00 */
[----:B------:R-:W2:Y:S02]  /*21500*/  LDL.LU.64 R18, [R1+0xb18] ;  /* 0x000b180001127983 */ /* 0x000ea40000300a00 */
[----:B------:R-:W-:Y:S02]  /*21510*/  STL [R1+0x64d8], R14 ;  /* 0x0064d80e01007387 */ /* 0x000fe40000100800 */
[----:B----4-:R-:W-:Y:S01]  /*21520*/  STL.64 [R1+0x64d0], R12 ;  /* 0x0064d00c01007387 */ /* 0x010fe20000100a00 */
[----:B--2---:R-:W-:Y:S11]  /*21530*/  HMMA.16816.F32 R20, R24, R20, R16 ;  /* 0x000000141814723c */ /* 0x004ff60000001810 */
[----:B------:R-:W-:Y:S11]  /*21540*/  @!UPT UIADD3 URZ, URZ, URZ, URZ ;  /* 0x0000003f3f3ff290 */ /* 0x000ff6000fffe03f */
[----:B------:R-:W-:Y:S01]  /*21550*/  @!UPT UIADD3 URZ, URZ, URZ, URZ ;  /* 0x0000003f3f3ff290 */ /* 0x000fe2000fffe03f */
[----:B------:R0:W-:Y:S01]  /*21560*/  STL.64 [R1+0x14e0], R20 ;  /* 0x0014e01401007387 */ /* 0x0001e20000100a00 */
[----:B------:R-:W-:Y:S02]  /*21570*/  IMAD.MOV.U32 R10, RZ, RZ, R22 ;  /* 0x000000ffff0a7224 */ /* 0x000fe400078e0016 */
[----:B------:R-:W-:Y:S01]  /*21580*/  IMAD.MOV.U32 R11, RZ, RZ, R23 ;  /* 0x000000ffff0b7224 */ /* 0x000fe200078e0017 */
[----:B0-----:R-:W2:Y:S01]  /*21590*/  LDL.LU.64 R20, [R1+0xa90] ;  /* 0x000a900001147983 */ /* 0x001ea20000300a00 */
[----:B------:R-:W4:Y:S03]  /*215a0*/  LDL.LU.64 R22, [R1+0xa98] ;  /* 0x000a980001167983 */ /* 0x000f260000300a00 */
[----:B----4-:R-:W-:Y:S01]  /*215b0*/  STL.64 [R1+0x6550], R22 ;  /* 0x0065501601007387 */ /* 0x010fe20000100a00 */
[----:B--2---:R0:W-:Y:S03]  /*215c0*/  STL.64 [R1+0x6548], R20 ;  /* 0x0065481401007387 */ /* 0x0041e60000100a00 */
[----:B0-----:R-:W2:Y:S01]  /*215d0*/  LDL R20, [R1+0x80] ;  /* 0x0000800001147983 */ /* 0x001ea20000100800 */
[----:B------:R-:W-:-:S02]  /*215e0*/  IMAD.MOV.U32 R21, RZ, RZ, R15 ;  /* 0x000000ffff157224 */ /* 0x000fc400078e000f */
[----:B------:R-:W4:Y:S02]  /*215f0*/  LDL.LU.64 R12, [R1+0xa80] ;  /* 0x000a8000010c7983 */ /* 0x000f240000300a00 */
[----:B------:R-:W2:Y:S02]  /*21600*/  LDL.LU.64 R14, [R1+0xa88] ;  /* 0x000a8800010e7983 */ /* 0x000ea40000300a00 */
[----:B--2---:R-:W-:Y:S01]  /*21610*/  STL.64 [R1+0x6560], R14 ;  /* 0x0065600e01007387 */ /* 0x004fe20000100a00 */
[----:B----4-:R0:W-:Y:S03]  /*21620*/  STL.64 [R1+0x6558], R12 ;  /* 0x0065580c01007387 */ /* 0x0101e60000100a00 */
[----:B0-----:R-:W2:Y:S01]  /*21630*/  LDL.LU.64 R12, [R1+0xaf0] ;  /* 0x000af000010c7983 */ /* 0x001ea20000300a00 */
[----:B------:R-:W2:Y:S02]  /*21640*/  LDL.LU.64 R14, [R1+0xaf8] ;  /* 0x000af800010e7983 */ /* 0x000ea40000300a00 */
[----:B---3--:R-:W-:-:S02]  /*21650*/  IMAD.MOV.U32 R4, RZ, RZ, R7 ;  /* 0x000000ffff047224 */ /* 0x008fc400078e0007 */
[----:B------:R-:W-:Y:S01]  /*21660*/  IMAD.MOV.U32 R5, RZ, RZ, R6 ;  /* 0x000000ffff057224 */ /* 0x000fe200078e0006 */
[----:B------:R-:W3:Y:S01]  /*21670*/  LDL.LU R7, [R1+0x6570] ;  /* 0x0065700001077983 */ /* 0x000ee20000300800 */
[----:B------:R-:W-:Y:S02]  /*21680*/  IMAD.MOV.U32 R16, RZ, RZ, R29 ;  /* 0x000000ffff107224 */ /* 0x000fe400078e001d */
[----:B------:R-:W-:Y:S02]  /*21690*/  IMAD.MOV.U32 R17, RZ, RZ, R28 ;  /* 0x000000ffff117224 */ /* 0x000fe400078e001c */
[----:B------:R-:W4:Y:S01]  /*216a0*/  LDL.LU R6, [R1+0x656c] ;  /* 0x00656c0001067983 */ /* 0x000f220000300800 */
[----:B------:R0:W-:Y:S04]  /*216b0*/  STL.64 [R1+0x6530], R4 ;  /* 0x0065300401007387 */ /* 0x0001e80000100a00 */
[----:B0-----:R-:W3:Y:S04]  /*216c0*/  LDL R4, [R1+0x50] ;  /* 0x0000500001047983 */ /* 0x001ee80000100800 */
[----:B------:R-:W3:Y:S01]  /*216d0*/  LDL R5, [R1+0x54] ;  /* 0x0000540001057983 */ /* 0x000ee20000100800 */
[----:B------:R-:W3:Y:S02]  /*216e0*/  LDL.LU R29, [R1+0x6568] ;  /* 0x00656800011d7983 */ /* 0x000ee40000300800 */
[----:B------:R-:W-:Y:S02]  /*216f0*/  STL.64 [R1+0x6510], R16 ;  /* 0x0065101001007387 */ /* 0x000fe40000100a00 */
[----:B------:R-:W-:Y:S01]  /*21700*/  STL [R1+0x5654], R11 ;  /* 0x0056540b01007387 */ /* 0x000fe20000100800 */
[----:B------:R-:W-:Y:S01]  /*21710*/  STL [R1+0x5650], R10 ;  /* 0x0056500a01007387 */ /* 0x000fe20000100800 */
[----:B--2---:R-:W-:Y:S03]  /*21720*/  HMMA.16816.F32 R20, R24, R20, R12 ;  /* 0x000000141814723c */ /* 0x004fe6000000180c */
[----:B------:R-:W2:Y:S01]  /*21730*/  LDL.LU.64 R14, [R1+0x6560] ;  /* 0x00656000010e7983 */ /* 0x000ea20000300a00 */
[----:B------:R-:W2:Y:S11]  /*21740*/  LDL.LU.64 R12, [R1+0x6558] ;  /* 0x00655800010c7983 */ /* 0x000eb60000300a00 */
[----:B------:R-:W-:Y:S08]  /*21750*/  @!UPT UIADD3 URZ, URZ, URZ, URZ ;  /* 0x0000003f3f3ff290 */ /* 0x000ff0000fffe03f */
[----:B------:R-:W-:Y:S01]  /*21760*/  STL.64 [R1+0x14d0], R20 ;  /* 0x0014d01401007387 */ /* 0x000fe20000100a00 */
[----:B------:R0:W-:Y:S03]  /*21770*/  STL.64 [R1+0x14d8], R22 ;  /* 0x0014d81601007387 */ /* 0x0001e60000100a00 */
[----:B0-----:R-:W2:Y:S01]  /*21780*/  LDL.LU.64 R22, [R1+0x6550] ;  /* 0x0065500001167983 */ /* 0x001ea20000300a00 */
[----:B------:R-:W2:Y:S02]  /*21790*/  LDL.LU.64 R20, [R1+0x6548] ;  /* 0x0065480001147983 */ /* 0x000ea40000300a00 */
[----:B---3--:R-:W-:Y:S02]  /*217a0*/  IMAD.MOV.U32 R16, RZ, RZ, R7 ;  /* 0x000000ffff107224 */ /* 0x008fe400078e0007 */
[----:B----4-:R-:W-:-:S07]  /*217b0*/  IMAD.MOV.U32 R17, RZ, RZ, R6 ;  /* 0x000000ffff117224 */ /* 0x010fce00078e0006 */
[C---:B--2---:R-:W-:Y:S01]  /*217c0*/  HMMA.16816.F32 R16, R24.reuse, R16, R20 ;  /* 0x000000101810723c */ /* 0x044fe20000001814 */
[----:B------:R-:W2:Y:S11]  /*217d0*/  LDL.LU.64 R20, [R1+0x6540] ;  /* 0x0065400001147983 */ /* 0x000eb60000300a00 */
[----:B------:R-:W-:Y:S11]  /*217e0*/  @!UPT UIADD3 URZ, URZ, URZ, URZ ;  /* 0x0000003f3f3ff290 */ /* 0x000ff6000fffe03f */
[----:B------:R-:W-:Y:S01]  /*217f0*/  @!UPT UIADD3 URZ, URZ, URZ, URZ ;  /* 0x0000003f3f3ff290 */ /* 0x000fe2000fffe03f */
[----:B------:R-:W-:Y:S02]  /*21800*/  IMAD.MOV.U32 R10, RZ, RZ, R19 ;  /* 0x000000ffff0a7224 */ /* 0x000fe400078e0013 */
[----:B------:R-:W-:Y:S01]  /*21810*/  IMAD.MOV.U32 R11, RZ, RZ, R18 ;  /* 0x000000ffff0b7224 */ /* 0x000fe200078e0012 */
[----:B------:R-:W-:Y:S02]  /*21820*/  STL.64 [R1+0x14c0], R16 ;  /* 0x0014c01001007387 */ /* 0x000fe40000100a00 */
[----:B------:R-:W-:Y:S02]  /*21830*/  STL [R1+0x565c], R10 ;  /* 0x00565c0a01007387 */ /* 0x000fe40000100800 */
[----:B------:R-:W-:Y:S01]  /*21840*/  STL [R1+0x5658], R11 ;  /* 0x0056580b01007387 */ /* 0x000fe20000100800 */
[----:B------:R0:W-:Y:S03]  /*21850*/  STL.64 [R1+0x6538], R8 ;  /* 0x0065380801007387 */ /* 0x0001e60000100a00 */
[----:B0-----:R-:W3:Y:S01]  /*21860*/  LDL.LU.64 R8, [R1+0xa70] ;  /* 0x000a700001087983 */ /* 0x001ee20000300a00 */
[----:B------:R-:W3:Y:S01]  /*21870*/  LDL.LU.64 R10, [R1+0xa78] ;  /* 0x000a7800010a7983 */ /* 0x000ee20000300a00 */
[C---:B--2---:R-:W-:Y:S11]  /*21880*/  HMMA.16816.F32 R12, R24.reuse, R20, R12 ;  /* 0x00000014180c723c */ /* 0x044ff6000000180c */
[----:B------:R-:W-:Y:S11]  /*21890*/  @!UPT UIADD3 URZ, URZ, URZ, URZ ;  /* 0x0000003f3f3ff290 */ /* 0x000ff6000fffe03f */
[----:B------:R-:W-:Y:S01]  /*218a0*/  @!UPT UIADD3 URZ, URZ, URZ, URZ ;  /* 0x0000003f3f3ff290 */ /* 0x000fe2000fffe03f */
[----:B------:R-:W-:Y:S01]  /*218b0*/  STL.64 [R1+0x14b0], R12 ;  /* 0x0014b00c01007387 */ /* 0x000fe20000100a00 */
[----:B------:R-:W-:Y:S02]  /*218c0*/  STL.64 [R1+0x14b8], R14 ;  /* 0x0014b80e01007387 */ /* 0x000fe40000100a00 */
[----:B------:R-:W2:Y:S02]  /*218d0*/  LDL.LU.64 R16, [R1+0xa40] ;  /* 0x000a400001107983 */ /* 0x000ea40000300a00 */
[----:B------:R-:W4:Y:S02]  /*218e0*/  LDL.LU.64 R18, [R1+0xa48] ;  /* 0x000a480001127983 */ /* 0x000f240000300a00 */
[----:B----4-:R-:W-:Y:S01]  /*218f0*/  STL.64 [R1+0x6528], R18 ;  /* 0x0065281201007387 */ /* 0x010fe20000100a00 */
[----:B--2---:R0:W-:Y:S03]  /*21900*/  STL.64 [R1+0x6520], R16 ;  /* 0x0065201001007387 */ /* 0x0041e60000100a00 */
[----:B0-----:R-:W2:Y:S01]  /*21910*/  LDL.LU.64 R16, [R1+0xa50] ;  /* 0x000a500001107983 */ /* 0x001ea20000300a00 */
[----:B------:R-:W2:Y:S02]  /*21920*/  LDL.LU.64 R18, [R1+0xa58] ;  /* 0x000a580001127983 */ /* 0x000ea40000300a00 */
[----:B------:R-:W4:Y:S02]  /*21930*/  LDL.LU.64 R12, [R1+0xa00] ;  /* 0x000a0000010c7983 */ /* 0x000f240000300a00 */
[----:B------:R-:W2:Y:S01]  /*21940*/  LDL.LU.64 R14, [R1+0xa08] ;  /* 0x000a0800010e7983 */ /* 0x000ea20000300a00 */
[----:B---3--:R-:W-:Y:S01]  /*21950*/  HMMA.16816.F32 R4, R24, R4, R8 ;  /* 0x000000041804723c */ /* 0x008fe20000001808 */
[----:B--2---:R-:W-:Y:S01]  /*21960*/  STL.64 [R1+0x64f0], R14 ;  /* 0x0064f00e01007387 */ /* 0x004fe20000100a00 */
[----:B----4-:R0:W-:Y:S03]  /*21970*/  STL.64 [R1+0x64e8], R12 ;  /* 0x0064e80c01007387 */ /* 0x0101e60000100a00 */
[----:B0-----:R-:W2:Y:S01]  /*21980*/  LDL.LU.64 R12, [R1+0xa20] ;  /* 0x000a2000010c7983 */ /* 0x001ea20000300a00 */
[----:B------:R-:W3:Y:S03]  /*21990*/  LDL.LU.64 R14, [R1+0xa28] ;  /* 0x000a2800010e7983 */ /* 0x000ee60000300a00 */
[----:B---3--:R-:W-:Y:S01]  /*219a0*/  STL.64 [R1+0x6508], R14 ;  /* 0x0065080e01007387 */ /* 0x008fe20000100a00 */
[----:B--2---:R0:W-:Y:S03]  /*219b0*/  STL.64 [R1+0x6500], R12 ;  /* 0x0065000c01007387 */ /* 0x0041e60000100a00 */
[----:B0-----:R-:W2:Y:S01]  /*219c0*/  LDL.LU.64 R12, [R1+0xa30] ;  /* 0x000a3000010c7983 */ /* 0x001ea20000300a00 */
[----:B------:R-:W2:Y:S02]  /*219d0*/  LDL.LU.64 R14, [R1+0xa38] ;  /* 0x000a3800010e7983 */ /* 0x000ea40000300a00 */
[----:B------:R-:W3:Y:S02]  /*219e0*/  LDL.LU.64 R20, [R1+0x9f0] ;  /* 0x0009f00001147983 */ /* 0x000ee40000300a00 */
[----:B------:R-:W3:Y:S01]  /*219f0*/  LDL.LU.64 R22, [R1+0x9f8] ;  /* 0x0009f80001167983 */ /* 0x000ee20000300a00 */
[----:B------:R-:W4:Y:S04]  /*21a00*/  LDL.LU.64 R8, [R1+0x6538] ;  /* 0x0065380001087983 */ /* 0x000f280000300a00 */
[----:B------:R0:W-:Y:S02]  /*21a10*/  STL.64 [R1+0x14a0], R4 ;  /* 0x0014a00401007387 */ /* 0x0001e40000100a00 */
[----:B0-----:R-:W2:Y:S01]  /*21a20*/  LDL.LU.64 R4, [R1+0x6530] ;  /* 0x0065300001047983 */ /* 0x001ea20000300a00 */
[----:B------:R-:W-:-:S02]  /*21a30*/  IMAD.MOV.U32 R10, RZ, RZ, R6 ;  /* 0x000000ffff0a7224 */ /* 0x000fc400078e0006 */
[----:B------:R-:W-:-:S05]  /*21a40*/  IMAD.MOV.U32 R11, RZ, RZ, R7 ;  /* 0x000000ffff0b7224 */ /* 0x000fca00078e0007 */
[----:B------:R-:W-:Y:S01]  /*21a50*/  STL [R1+0x5664], R11 ;  /* 0x0056640b01007387 */ /* 0x000fe20000100800 */
[----:B------:R-:W-:Y:S01]  /*21a60*/  STL [R1+0x5660], R10 ;  /* 0x0056600a01007387 */ /* 0x000fe20000100800 */
[C---:B--2---:R-:W-:Y:S02]  /*21a70*/  HMMA.16816.F32 R4, R24.reuse, R4, R16 ;  /* 0x000000041804723c */ /* 0x044fe40000001810 */
[----:B------:R-:W2:Y:S01]  /*21a80*/  LDL.LU.64 R18, [R1+0x6528] ;  /* 0x0065280001127983 */ /* 0x000ea20000300a00 */
[----:B------:R-:W2:Y:S11]  /*21a90*/  LDL.LU.64 R16, [R1+0x6520] ;  /* 0x0065200001107983 */ /* 0x000eb60000300a00 */
[----:B------:R-:W-:Y:S09]  /*21aa0*/  @!UPT UIADD3 URZ, URZ, URZ, URZ ;  /* 0x0000003f3f3ff290 */ /* 0x000ff2000fffe03f */
[----:B------:R0:W-:Y:S01]  /*21ab0*/  STL.64 [R1+0x1490], R4 ;  /* 0x0014900401007387 */ /* 0x0001e20000100a00 */
[----:B------:R2:W-:Y:S03]  /*21ac0*/  STL.64 [R1+0x1498], R6 ;  /* 0x0014980601007387 */ /* 0x0005e60000100a00 */
[----:B0-----:R-:W2:Y:S02]  /*21ad0*/  LDL.LU.64 R4, [R1+0x6518] ;  /* 0x0065180001047983 */ /* 0x001ea40000300a00 */
[C---:B--2---:R-:W-:Y:S02]  /*21ae0*/  HMMA.16816.F32 R4, R24.reuse, R4, R16 ;  /* 0x000000041804723c */ /* 0x044fe40000001810 */
[----:B------:R-:W2:Y:S11]  /*21af0*/  LDL.LU.64 R16, [R1+0x6510] ;  /* 0x0065100001107983 */ /* 0x000eb60000300a00 */
[----:B------:R-:W-:Y:S11]  /*21b00*/  @!UPT UIADD3 URZ, URZ, URZ, URZ ;  /* 0x0000003f3f3ff290 */ /* 0x000ff6000fffe03f */
[----:B------:R-:W-:Y:S02]  /*21b10*/  IMAD.MOV.U32 R10, RZ, RZ, R7 ;  /* 0x000000ffff0a7224 */ /* 0x000fe400078e0007 */
[----:B------:R-:W-:Y:S01]  /*21b20*/  IMAD.MOV.U32 R11, RZ, RZ, R6 ;  /* 0x000000ffff0b7224 */ /* 0x000fe200078e0006 */
[----:B------:R0:W-:Y:S04]  /*21b30*/  STL.64 [R1+0x1480], R4 ;  /* 0x0014800401007387 */ /* 0x0001e80000100a00 */
[----:B0-----:R-:W3:Y:S01]  /*21b40*/  LDL.LU.64 R4, [R1+0x9d0] ;  /* 0x0009d00001047983 */ /* 0x001ee20000300a00 */
[----:B------:R-:W3:Y:S02]  /*21b50*/  LDL.LU.64 R6, [R1+0x9d8] ;  /* 0x0009d80001067983 */ /* 0x000ee40000300a00 */
[----:B------:R-:W-:Y:S02]  /*21b60*/  STL [R1+0x566c], R10 ;  /* 0x00566c0a01007387 */ /* 0x000fe40000100800 */
[----:B------:R-:W-:Y:S01]  /*21b70*/  STL [R1+0x5668], R11 ;  /* 0x0056680b01007387 */ /* 0x000fe20000100800 */
[C---:B--2---:R-:W-:Y:S01]  /*21b80*/  HMMA.16816.F32 R16, R24.reuse, R16, R12 ;  /* 0x000000101810723c */ /* 0x044fe2000000180c */
[----:B------:R-:W2:Y:S01]  /*21b90*/  LDL.LU.64 R14, [R1+0x6508] ;  /* 0x00650800010e7983 */ /* 0x000ea20000300a00 */
[----:B------:R-:W2:Y:S11]  /*21ba0*/  LDL.LU.64 R12, [R1+0x6500] ;  /* 0x00650000010c7983 */ /* 0x000eb60000300a00 */
[----:B------:R-:W-:Y:S10]  /*21bb0*/  @!UPT UIADD3 URZ, URZ, URZ, URZ ;  /* 0x0000003f3f3ff290 */ /* 0x000ff4000fffe03f */
[----:B------:R0:W-:Y:S01]  /*21bc0*/  STL.64 [R1+0x1470], R16 ;  /* 0x0014701001007387 */ /* 0x0001e20000100a00 */
[----:B------:R2:W-:Y:S03]  /*21bd0*/  STL.64 [R1+0x1478], R18 ;  /* 0x0014781201007387 */ /* 0x0005e60000100a00 */
[----:B0-----:R-:W2:Y:S02]  /*21be0*/  LDL.LU.64 R16, [R1+0x64f8] ;  /* 0x0064f80001107983 */ /* 0x001ea40000300a00 */
        /* <DEDUP_REMOVED lines=8> */
[----:B------:R-:W2:Y:S01]  /*21c70*/  LDL.LU R14, [R1+0x64d8] ;  /* 0x0064d800010e7983 */ /* 0x000ea20000300800 */
[----:B------:R-:W3:Y:S11]  /*21c80*/  LDL.LU.64 R12, [R1+0x64d0] ;  /* 0x0064d000010c7983 */ /* 0x000ef60000300a00 */
[----:B------:R-:W-:Y:S09]  /*21c90*/  @!UPT UIADD3 URZ, URZ, URZ, URZ ;  /* 0x0000003f3f3ff290 */ /* 0x000ff2000fffe03f */
[----:B------:R-:W-:Y:S01]  /*21ca0*/  STL.64 [R1+0x1450], R16 ;  /* 0x0014501001007387 */ /* 0x000fe20000100a00 */
[----:B------:R0:W-:Y:S03]  /*21cb0*/  STL.64 [R1+0x1458], R18 ;  /* 0x0014581201007387 */ /* 0x0001e60000100a00 */
[----:B0-----:R-:W2:Y:S01]  /*21cc0*/  LDL.LU.64 R18, [R1+0x64c8] ;  /* 0x0064c80001127983 */ /* 0x001ea20000300a00 */
[----:B------:R-:W2:Y:S01]  /*21cd0*/  LDL.LU.64 R16, [R1+0x64c0] ;  /* 0x0064c00001107983 */ /* 0x000ea20000300a00 */
[C---:B---3--:R-:W-:Y:S08]  /*21ce0*/  HMMA.16816.F32 R4, R24.reuse, R12, R4 ;  /* 0x0000000c1804723c */ /* 0x048ff00000001804 */
[----:B--2---:R-:W-:Y:S01]  /*21cf0*/  HMMA.16816.F32 R20, R24, R16, R20 ;  /* 0x000000101814723c */ /* 0x004fe20000001814 */
[----:B------:R-:W-:Y:S01]  /*21d00*/  STL.64 [R1+0x6420], R18 ;  /* 0x0064201201007387 */ /* 0x000fe20000100a00 */
[----:B------:R0:W-:Y:S05]  /*21d10*/  STL.64 [R1+0x6418], R16 ;  /* 0x0064181001007387 */ /* 0x0001ea0000100a00 */
[----:B0-----:R-:W-:-:S02]  /*21d20*/  IMAD.MOV.U32 R16, RZ, RZ, R14 ;  /* 0x000000ffff107224 */ /* 0x001fc400078e000e */
[----:B------:R-:W-:Y:S11]  /*21d30*/  IMAD.MOV.U32 R17, RZ, RZ, R3 ;  /* 0x000000ffff117224 */ /* 0x000ff600078e0003 */
[----:B------:R-:W-:Y:S03]  /*21d40*/  @!UPT UIADD3 URZ, URZ, URZ, URZ ;  /* 0x0000003f3f3ff290 */ /* 0x000fe6000fffe03f */
[----:B------:R0:W-:Y:S01]  /*21d50*/  STL.64 [R1+0x1440], R20 ;  /* 0x0014401401007387 */ /* 0x0001e20000100a00 */
[----:B------:R1:W-:Y:S03]  /*21d60*/  STL.64 [R1+0x1448], R22 ;  /* 0x0014481601007387 */ /* 0x0003e60000100a00 */
[----:B0-----:R-:W2:Y:S01]  /*21d70*/  LDL.LU.64 R20, [R1+0x990] ;  /* 0x0009900001147983 */ /* 0x001ea20000300a00 */
[----:B-1----:R-:W2:Y:S02]  /*21d80*/  LDL.LU.64 R22, [R1+0x998] ;  /* 0x0009980001167983 */ /* 0x002ea40000300a00 */
[----:B------:R-:W-:Y:S02]  /*21d90*/  STL.64 [R1+0x64a0], R16 ;  /* 0x0064a01001007387 */ /* 0x000fe40000100a00 */
[----:B------:R0:W-:Y:S01]  /*21da0*/  STL.64 [R1+0x1430], R4 ;  /* 0x0014300401007387 */ /* 0x0001e20000100a00 */
[----:B------:R-:W-:Y:S04]  /*21db0*/  STL.64 [R1+0x1438], R6 ;  /* 0x0014380601007387 */ /* 0x000fe80000100a00 */
[----:B0-----:R-:W2:Y:S01]  /*21dc0*/  LDL.LU.64 R4, [R1+0x64b8] ;  /* 0x0064b80001047983 */ /* 0x001ea20000300a00 */
[----:B------:R-:W-:Y:S02]  /*21dd0*/  STL [R1+0x6400], R12 ;  /* 0x0064000c01007387 */ /* 0x000fe40000100800 */
[----:B------:R0:W-:Y:S02]  /*21de0*/  STL [R1+0x63fc], R13 ;  /* 0x0063fc0d01007387 */ /* 0x0001e40000100800 */
[----:B0-----:R-:W3:Y:S04]  /*21df0*/  LDL.64 R12, [R1+0x90] ;  /* 0x00009000010c7983 */ /* 0x001ee80000100a00 */
[----:B---3--:R0:W-:Y:S04]  /*21e00*/  STL.64 [R1+0x6498], R12 ;  /* 0x0064980c01007387 */ /* 0x0081e80000100a00 */
[----:B0-----:R-:W4:Y:S01]  /*21e10*/  LDL.LU.64 R12, [R1+0x9b0] ;  /* 0x0009b000010c7983 */ /* 0x001f220000300a00 */
[----:B------:R-:W4:Y:S02]  /*21e20*/  LDL.LU.64 R14, [R1+0x9b8] ;  /* 0x0009b800010e7983 */ /* 0x000f240000300a00 */
[C---:B----4-:R-:W-:Y:S11]  /*21e30*/  HMMA.16816.F32 R12, R24.reuse, R8, R12 ;  /* 0x00000008180c723c */ /* 0x050ff6000000180c */
[----:B------:R-:W-:Y:S11]  /*21e40*/  @!UPT UIADD3 URZ, URZ, URZ, URZ ;  /* 0x0000003f3f3ff290 */ /* 0x000ff6000fffe03f */
[----:B------:R-:W-:Y:S01]  /*21e50*/  @!UPT UIADD3 URZ, URZ, URZ, URZ ;  /* 0x0000003f3f3ff290 */ /* 0x000fe2000fffe03f */
[----:B------:R0:W-:Y:S01]  /*21e60*/  STL.64 [R1+0x1420], R12 ;  /* 0x0014200c01007387 */ /* 0x0001e20000100a00 */
[----:B------:R1:W-:Y:S03]  /*21e70*/  STL.64 [R1+0x1428], R14 ;  /* 0x0014280e01007387 */ /* 0x0003e60000100a00 */
[----:B0-----:R-:W3:Y:S01]  /*21e80*/  LDL.LU.64 R12, [R1+0x9e0] ;  /* 0x0009e000010c7983 */ /* 0x001ee20000300a00 */
[----:B-1----:R-:W4:Y:S01]  /*21e90*/  LDL.LU.64 R14, [R1+0x9e8] ;  /* 0x0009e800010e7983 */ /* 0x002f220000300a00 */
[----:B--2---:R-:W-:Y:S01]  /*21ea0*/  HMMA.16816.F32 R20, R24, R4, R20 ;  /* 0x000000041814723c */ /* 0x004fe20000001814 */
[----:B------:R-:W0:Y:S04]  /*21eb0*/  LDSM.16.MT88.4 R24, [R29+0x180] ;  /* 0x000180001d18783b */ /* 0x000e280000004200 */
[----:B------:R-:W-:-:S02]  /*21ec0*/  IMAD.MOV.U32 R16, RZ, RZ, R2 ;  /* 0x000000ffff107224 */ /* 0x000fc400078e0002 */
[----:B------:R-:W-:Y:S01]  /*21ed0*/  IMAD.MOV.U32 R17, RZ, RZ, R0 ;  /* 0x000000ffff117224 */ /* 0x000fe200078e0000 */
[----:B----4-:R-:W-:Y:S01]  /*21ee0*/  STL.64 [R1+0x64b0], R14 ;  /* 0x0064b00e01007387 */ /* 0x010fe20000100a00 */
[----:B---3--:R1:W-:Y:S03]  /*21ef0*/  STL.64 [R1+0x64a8], R12 ;  /* 0x0064a80c01007387 */ /* 0x0083e60000100a00 */
[----:B-1----:R-:W2:Y:S01]  /*21f00*/  LDL.LU.64 R12, [R1+0xa10] ;  /* 0x000a1000010c7983 */ /* 0x002ea20000300a00 */
[----:B------:R-:W2:Y:S02]  /*21f10*/  LDL.LU.64 R14, [R1+0xa18] ;  /* 0x000a1800010e7983 */ /* 0x000ea40000300a00 */
[----:B------:R-:W-:Y:S02]  /*21f20*/  STL [R1+0x63f4], R8 ;  /* 0x0063f40801007387 */ /* 0x000fe40000100800 */
[----:B------:R1:W-:Y:S02]  /*21f30*/  STL [R1+0x63f0], R9 ;  /* 0x0063f00901007387 */ /* 0x0003e40000100800 */
[----:B-1----:R-:W3:Y:S01]  /*21f40*/  LDL.LU.64 R8, [R1+0x9a0] ;  /* 0x0009a00001087983 */ /* 0x002ee20000300a00 */
[----:B------:R-:W3:Y:S03]  /*21f50*/  LDL.LU.64 R10, [R1+0x9a8] ;  /* 0x0009a800010a7983 */ /* 0x000ee60000300a00 */
[----:B------:R-:W-:Y:S02]  /*21f60*/  STL.64 [R1+0x1400], R20 ;  /* 0x0014001401007387 */ /* 0x000fe40000100a00 */
[----:B------:R-:W-:Y:S02]  /*21f70*/  STL.64 [R1+0x1408], R22 ;  /* 0x0014081601007387 */ /* 0x000fe40000100a00 */
[----:B------:R-:W2:Y:S04]  /*21f80*/  LDSM.16.MT88.4 R20, [R29+0x100] ;  /* 0x000100001d14783b */ /* 0x000ea80000004200 */
[----:B------:R-:W-:Y:S01]  /*21f90*/  STL [R1+0x63ec], R4 ;  /* 0x0063ec0401007387 */ /* 0x000fe20000100800 */
[----:B------:R1:W-:Y:S03]  /*21fa0*/  STL [R1+0x63e8], R5 ;  /* 0x0063e80501007387 */ /* 0x0003e60000100800 */
[----:B-1----:R-:W4:Y:S01]  /*21fb0*/  LDL.LU.64 R4, [R1+0x9c0] ;  /* 0x0009c00001047983 */ /* 0x002f220000300a00 */
[----:B------:R-:W4:Y:S02]  /*21fc0*/  LDL.LU.64 R6, [R1+0x9c8] ;  /* 0x0009c80001067983 */ /* 0x000f240000300a00 */
[----:B0-----:R-:W-:Y:S02]  /*21fd0*/  STL [R1+0x6404], R25 ;  /* 0x0064041901007387 */ /* 0x001fe40000100800 */
[----:B------:R-:W-:Y:S01]  /*21fe0*/  STL [R1+0x63f8], R26 ;  /* 0x0063f81a01007387 */ /* 0x000fe20000100800 */
[----:B------:R-:W-:Y:S01]  /*21ff0*/  STL [R1+0x63e4], R27 ;  /* 0x0063e41b01007387 */ /* 0x000fe20000100800 */
[----:B------:R0:W-:Y:S03]  /*22000*/  STL [R1+0x6468], R24 ;  /* 0x0064681801007387 */ /* 0x0001e60000100800 */
[----:B0-----:R-:W3:Y:S01]  /*22010*/  LDL.64 R24, [R1+0x80] ;  /* 0x0000800001187983 */ /* 0x001ee20000100a00 */
        /* <DEDUP_REMOVED lines=8> */
[----:B--2---:R-:W-:Y:S02]  /*220a0*/  HMMA.16816.F32 R16, R20, R16, R12 ;  /* 0x000000101410723c */ /* 0x004fe4000000180c */
[----:B------:R-:W2:Y:S11]  /*220b0*/  LDL.LU.64 R12, [R1+0x6498] ;  /* 0x00649800010c7983 */ /* 0x000eb60000300a00 */
[----:B------:R-:W-:Y:S10]  /*220c0*/  @!UPT UIADD3 URZ, URZ, URZ, URZ ;  /* 0x0000003f3f3ff290 */ /* 0x000ff4000fffe03f */
[----:B------:R0:W-:Y:S01]  /*220d0*/  STL.64 [R1+0x1410], R16 ;  /* 0x0014101001007387 */ /* 0x0001e20000100a00 */
[----:B------:R-:W-:Y:S03]  /*220e0*/  STL.64 [R1+0x1418], R18 ;  /* 0x0014181201007387 */ /* 0x000fe60000100a00 */
[----:B0-----:R-:W2:Y:S04]  /*220f0*/  LDL.64 R16, [R1] ;  /* 0x0000000001107983 */ /* 0x001ea80000100a00 */
[----:B--2---:R0:W-:Y:S04]  /*22100*/  STL.64 [R1+0x6438], R16 ;  /* 0x0064381001007387 */ /* 0x0041e80000100a00 */
[----:B0-----:R-:W2:Y:S04]  /*22110*/  LDL.64 R16, [R1+0x10] ;  /* 0x0000100001107983 */ /* 0x001ea80000100a00 */
[----:B--2---:R0:W-:Y:S04]  /*22120*/  STL.64 [R1+0x6448], R16 ;  /* 0x0064481001007387 */ /* 0x0041e80000100a00 */
[----:B0-----:R-:W2:Y:S04]  /*22130*/  LDL.64 R16, [R1+0x20] ;  /* 0x0000200001107983 */ /* 0x001ea80000100a00 */
[----:B--2---:R0:W-:Y:S04]  /*22140*/  STL.64 [R1+0x6458], R16 ;  /* 0x0064581001007387 */ /* 0x0041e80000100a00 */
[----:B0-----:R-:W2:Y:S01]  /*22150*/  LDL.64 R16, [R1+0x30] ;  /* 0x0000300001107983 */ /* 0x001ea20000100a00 */
[----:B------:R-:W-:-:S03]  /*22160*/  IMAD.MOV.U32 R3, RZ, RZ, R13 ;  /* 0x000000ffff037224 */ /* 0x000fc600078e000d */
[----:B--2---:R4:W-:Y:S02]  /*22170*/  STL.64 [R1+0x6470], R16 ;  /* 0x0064701001007387 */ /* 0x0049e40000100a00 */
[C---:B----4-:R-:W-:Y:S11]  /*22180*/  HMMA.16816.F32 R16, R20.reuse, R12, R4 ;  /* 0x0000000c1410723c */ /* 0x050ff60000001804 */
[----:B------:R-:W-:Y:S11]  /*22190*/  @!UPT UIADD3 URZ, URZ, URZ, URZ ;  /* 0x0000003f3f3ff290 */ /* 0x000ff6000fffe03f */
[----:B------:R-:W-:Y:S01]  /*221a0*/  @!UPT UIADD3 URZ, URZ, URZ, URZ ;  /* 0x0000003f3f3ff290 */ /* 0x000fe2000fffe03f */
[----:B------:R-:W-:Y:S01]  /*221b0*/  STL.64 [R1+0x13f0], R16 ;  /* 0x0013f01001007387 */ /* 0x000fe20000100a00 */
[----:B------:R3:W-:Y:S02]  /*221c0*/  STL.64 [R1+0x13f8], R18 ;  /* 0x0013f81201007387 */ /* 0x0007e40000100a00 */
[C---:B---3--:R-:W-:Y:S01]  /*221d0*/  HMMA.16816.F32 R16, R20.reuse, R24, R8 ;  /* 0x000000181410723c */ /* 0x048fe20000001808 */
[----:B------:R-:W-:Y:S02]  /*221e0*/  IMAD.MOV.U32 R6, RZ, RZ, R12 ;  /* 0x000000ffff067224 */ /* 0x000fe400078e000c */
[----:B------:R-:W2:Y:S01]  /*221f0*/  LDL.LU.64 R12, [R1+0x980] ;  /* 0x00098000010c7983 */ /* 0x000ea20000300a00 */
[----:B------:R-:W2:Y:S11]  /*22200*/  LDL.LU.64 R14, [R1+0x988] ;  /* 0x00098800010e7983 */ /* 0x000eb60000300a00 */
[----:B------:R-:W-:Y:S08]  /*22210*/  @!UPT UIADD3 URZ, URZ, URZ, URZ ;  /* 0x0000003f3f3ff290 */ /* 0x000ff0000fffe03f */
[----:B------:R0:W-:Y:S01]  /*22220*/  STL.64 [R1+0x13d0], R16 ;  /* 0x0013d01001007387 */ /* 0x0001e20000100a00 */
[----:B------:R1:W-:Y:S03]  /*22230*/  STL.64 [R1+0x13d8], R18 ;  /* 0x0013d81201007387 */ /* 0x0003e60000100a00 */
[----:B0-----:R-:W3:Y:S01]  /*22240*/  LDL.LU.64 R16, [R1+0x950] ;  /* 0x0009500001107983 */ /* 0x001ee20000300a00 */
[----:B-1----:R-:W4:Y:S02]  /*22250*/  LDL.LU.64 R18, [R1+0x958] ;  /* 0x0009580001127983 */ /* 0x002f240000300a00 */
[----:B------:R-:W-:Y:S02]  /*22260*/  IMAD.MOV.U32 R10, RZ, RZ, R24 ;  /* 0x000000ffff0a7224 */ /* 0x000fe400078e0018 */
[----:B------:R-:W-:Y:S01]  /*22270*/  IMAD.MOV.U32 R7, RZ, RZ, R25 ;  /* 0x000000ffff077224 */ /* 0x000fe200078e0019 */
[----:B----4-:R-:W-:Y:S01]  /*22280*/  STL.64 [R1+0x6480], R18 ;  /* 0x0064801201007387 */ /* 0x010fe20000100a00 */
[----:B---3--:R0:W-:Y:S03]  /*22290*/  STL.64 [R1+0x6478], R16 ;  /* 0x0064781001007387 */ /* 0x0081e60000100a00 */
[----:B0-----:R-:W3:Y:S01]  /*222a0*/  LDL.64 R16, [R1+0x60] ;  /* 0x0000600001107983 */ /* 0x001ee20000100a00 */
[----:B------:R-:W4:Y:S02]  /*222b0*/  LDL.LU.64 R24, [R1+0x940] ;  /* 0x0009400001187983 */ /* 0x000f240000300a00 */
[----:B------:R-:W2:Y:S02]  /*222c0*/  LDL.LU.64 R26, [R1+0x948] ;  /* 0x00094800011a7983 */ /* 0x000ea40000300a00 */
[----:B--2---:R-:W-:Y:S01]  /*222d0*/  STL.64 [R1+0x6490], R26 ;  /* 0x0064901a01007387 */ /* 0x004fe20000100a00 */
[----:B----4-:R0:W-:Y:S03]  /*222e0*/  STL.64 [R1+0x6488], R24 ;  /* 0x0064881801007387 */ /* 0x0101e60000100a00 */
[----:B0-----:R-:W2:Y:S01]  /*222f0*/  LDL.LU.64 R24, [R1+0x970] ;  /* 0x0009700001187983 */ /* 0x001ea20000300a00 */
[----:B------:R-:W2:Y:S02]  /*22300*/  LDL.LU.64 R26, [R1+0x978] ;  /* 0x00097800011a7983 */ /* 0x000ea40000300a00 */
[----:B------:R-:W-:Y:S02]  /*22310*/  STL.64 [R1+0x6460], R6 ;  /* 0x0064600601007387 */ /* 0x000fe40000100a00 */
[----:B------:R-:W4:Y:S02]  /*22320*/  LDL.64 R4, [R1+0x70] ;  /* 0x0000700001047983 */ /* 0x000f240000100a00 */
[----:B---3--:R-:W-:Y:S01]  /*22330*/  IMAD.MOV.U32 R28, RZ, RZ, R16 ;  /* 0x000000ffff1c7224 */ /* 0x008fe200078e0010 */
[C---:B----4-:R-:W-:Y:S08]  /*22340*/  HMMA.16816.F32 R12, R20.reuse, R4, R12 ;  /* 0x00000004140c723c */ /* 0x050ff0000000180c */
[C---:B--2---:R-:W-:Y:S01]  /*22350*/  HMMA.16816.F32 R24, R20.reuse, R16, R24 ;  /* 0x000000101418723c */ /* 0x044fe20000001818 */
[----:B------:R-:W-:Y:S11]  /*22360*/  IMAD.MOV.U32 R11, RZ, RZ, R5 ;  /* 0x000000ffff0b7224 */ /* 0x000ff600078e0005 */
[----:B------:R-:W-:Y:S03]  /*22370*/  @!UPT UIADD3 URZ, URZ, URZ, URZ ;  /* 0x0000003f3f3ff290 */ /* 0x000fe6000fffe03f */
[----:B------:R-:W-:Y:S01]  /*22380*/  STL.64 [R1+0x13a0], R12 ;  /* 0x0013a00c01007387 */ /* 0x000fe20000100a00 */
[----:B------:R0:W-:Y:S02]  /*22390*/  STL.64 [R1+0x13a8], R14 ;  /* 0x0013a80e01007387 */ /* 0x0001e40000100a00 */
[----:B0-----:R-:W-:Y:S02]  /*223a0*/  IMAD.MOV.U32 R14, RZ, RZ, R4 ;  /* 0x000000ffff0e7224 */ /* 0x001fe400078e0004 */
[----:B------:R-:W2:Y:S01]  /*223b0*/  LDL.LU.64 R4, [R1+0x930] ;  /* 0x0009300001047983 */ /* 0x000ea20000300a00 */
[----:B------:R-:W2:Y:S02]  /*223c0*/  LDL.LU.64 R6, [R1+0x938] ;  /* 0x0009380001067983 */ /* 0x000ea40000300a00 */
[----:B------:R-:W-:Y:S02]  /*223d0*/  STL.64 [R1+0x6450], R10 ;  /* 0x0064500a01007387 */ /* 0x000fe40000100a00 */
[----:B------:R-:W3:Y:S01]  /*223e0*/  LDL.64 R8, [R1+0x50] ;  /* 0x0000500001087983 */ /* 0x000ee20000100a00 */
[----:B------:R-:W-:Y:S01]  /*223f0*/  STL.64 [R1+0x1330], R24 ;  /* 0x0013301801007387 */ /* 0x000fe20000100a00 */
[----:B------:R0:W-:Y:S02]  /*22400*/  STL.64 [R1+0x1338], R26 ;  /* 0x0013381a01007387 */ /* 0x0001e40000100a00 */
[----:B------:R-:W-:Y:S01]  /*22410*/  IMAD.MOV.U32 R15, RZ, RZ, R17 ;  /* 0x000000ffff0f7224 */ /* 0x000fe200078e0011 */
[----:B0-----:R-:W4:Y:S01]  /*22420*/  LDL.LU.64 R26, [R1+0x6490] ;  /* 0x00649000011a7983 */ /* 0x001f220000300a00 */
[----:B------:R-:W4:Y:S02]  /*22430*/  LDL.LU.64 R24, [R1+0x6488] ;  /* 0x0064880001187983 */ /* 0x000f240000300a00 */
[----:B------:R-:W3:Y:S02]  /*22440*/  LDL.LU.64 R18, [R1+0x6480] ;  /* 0x0064800001127983 */ /* 0x000ee40000300a00 */
[----:B------:R-:W3:Y:S01]  /*22450*/  LDL.LU.64 R16, [R1+0x6478] ;  /* 0x0064780001107983 */ /* 0x000ee20000300a00 */
[----:B------:R-:W-:Y:S01]  /*22460*/  STL.64 [R1+0x6440], R14 ;  /* 0x0064400e01007387 */ /* 0x000fe20000100a00 */
[----:B------:R-:W4:Y:S01]  /*22470*/  LDL.64 R12, [R1+0x40] ;  /* 0x00004000010c7983 */ /* 0x000f220000100a00 */
[C---:B---3--:R-:W-:Y:S11]  /*22480*/  HMMA.16816.F32 R16, R20.reuse, R8, R16 ;  /* 0x000000081410723c */ /* 0x048ff60000001810 */
[----:B------:R-:W-:Y:S11]  /*22490*/  @!UPT UIADD3 URZ, URZ, URZ, URZ ;  /* 0x0000003f3f3ff290 */ /* 0x000ff6000fffe03f */
[----:B------:R-:W-:Y:S01]  /*224a0*/  @!UPT UIADD3 URZ, URZ, URZ, URZ ;  /* 0x0000003f3f3ff290 */ /* 0x000fe2000fffe03f */
[----:B------:R0:W-:Y:S01]  /*224b0*/  STL.64 [R1+0x1300], R16 ;  /* 0x0013001001007387 */ /* 0x0001e20000100a00 */
[----:B------:R-:W-:Y:S03]  /*224c0*/  STL.64 [R1+0x1308], R18 ;  /* 0x0013081201007387 */ /* 0x000fe60000100a00 */
[----:B0-----:R-:W2:Y:S01]  /*224d0*/  LDL.LU.64 R16, [R1+0x6470] ;  /* 0x0064700001107983 */ /* 0x001ea20000300a00 */
[C---:B----4-:R-:W-:Y:S01]  /*224e0*/  HMMA.16816.F32 R24, R20.reuse, R12, R24 ;  /* 0x0000000c1418723c */ /* 0x050fe20000001818 */
[----:B------:R-:W-:Y:S02]  /*224f0*/  IMAD.MOV.U32 R2, RZ, RZ, R8 ;  /* 0x000000ffff027224 */ /* 0x000fe400078e0008 */
[----:B------:R-:W-:Y:S02]  /*22500*/  IMAD.MOV.U32 R0, RZ, RZ, R9 ;  /* 0x000000ffff007224 */ /* 0x000fe400078e0009 */
[----:B------:R-:W3:Y:S01]  /*22510*/  LDL.LU.64 R8, [R1+0x920] ;  /* 0x0009200001087983 */ /* 0x000ee20000300a00 */
[----:B------:R-:W3:Y:S02]  /*22520*/  LDL.LU.64 R10, [R1+0x928] ;  /* 0x00092800010a7983 */ /* 0x000ee40000300a00 */
[----:B------:R-:W-:Y:S11]  /*22530*/  IMAD.MOV.U32 R29, RZ, RZ, R13 ;  /* 0x000000ffff1d7224 */ /* 0x000ff600078e000d */
[----:B------:R-:W-:Y:S04]  /*22540*/  @!UPT UIADD3 URZ, URZ, URZ, URZ ;  /* 0x0000003f3f3ff290 */ /* 0x000fe8000fffe03f */
[----:B------:R0:W-:Y:S01]  /*22550*/  STL.64 [R1+0x12d0], R24 ;  /* 0x0012d01801007387 */ /* 0x0001e20000100a00 */
[----:B------:R1:W-:Y:S03]  /*22560*/  STL.64 [R1+0x12d8], R26 ;  /* 0x0012d81a01007387 */ /* 0x0003e60000100a00 */
[----:B0-----:R-:W4:Y:S01]  /*22570*/  LDL.LU R24, [R1+0x6468] ;  /* 0x0064680001187983 */ /* 0x001f220000300800 */
[----:B-1----:R-:W-:Y:S02]  /*22580*/  IMAD.MOV.U32 R27, RZ, RZ, R12 ;  /* 0x000000ffff1b7224 */ /* 0x002fe400078e000c */
[----:B------:R-:W3:Y:S02]  /*22590*/  LDL.LU.64 R12, [R1+0x910] ;  /* 0x00091000010c7983 */ /* 0x000ee40000300a00 */
[----:B------:R-:W3:Y:S01]  /*225a0*/  LDL.LU.64 R14, [R1+0x918] ;  /* 0x00091800010e7983 */ /* 0x000ee20000300a00 */
[C---:B--2---:R-:W-:Y:S11]  /*225b0*/  HMMA.16816.F32 R4, R20.reuse, R16, R4 ;  /* 0x000000101404723c */ /* 0x044ff60000001804 */
[----:B------:R-:W-:Y:S11]  /*225c0*/  @!UPT UIADD3 URZ, URZ, URZ, URZ ;  /* 0x0000003f3f3ff290 */ /* 0x000ff6000fffe03f */
[----:B------:R-:W-:Y:S01]  /*225d0*/  @!UPT UIADD3 URZ, URZ, URZ, URZ ;  /* 0x0000003f3f3ff290 */ /* 0x000fe2000fffe03f */
[----:B------:R-:W-:Y:S01]  /*225e0*/  STL.64 [R1+0x12a0], R4 ;  /* 0x0012a00401007387 */ /* 0x000fe20000100a00 */
[----:B------:R0:W-:Y:S03]  /*225f0*/  STL.64 [R1+0x12a8], R6 ;  /* 0x0012a80601007387 */ /* 0x0001e60000100a00 */
[----:B0-----:R-:W2:Y:S01]  /*22600*/  LDL.LU.64 R6, [R1+0x6460] ;  /* 0x0064600001067983 */ /* 0x001ea20000300a00 */
[----:B------:R-:W-:Y:S02]  /*22610*/  IMAD.MOV.U32 R4, RZ, RZ, R16 ;  /* 0x000000ffff047224 */ /* 0x000fe400078e0010 */
[----:B------:R-:W-:Y:S02]  /*22620*/  IMAD.MOV.U32 R5, RZ, RZ, R17 ;  /* 0x000000ffff057224 */ /* 0x000fe400078e0011 */
[----:B------:R-:W3:Y:S04]  /*22630*/  LDL.LU.64 R16, [R1+0x6458] ;  /* 0x0064580001107983 */ /* 0x000ee80000300a00 */
[----:B--2---:R-:W-:Y:S01]  /*22640*/  STL.64 [R1+0x6410], R6 ;  /* 0x0064100601007387 */ /* 0x004fe20000100a00 */
[----:B------:R0:W-:Y:S03]  /*22650*/  STL.64 [R1+0x6408], R4 ;  /* 0x0064080401007387 */ /* 0x0001e60000100a00 */
[----:B0-----:R-:W2:Y:S01]  /*22660*/  LDL.LU.64 R4, [R1+0x8f0] ;  /* 0x0008f00001047983 */ /* 0x001ea20000300a00 */
[----:B------:R-:W2:Y:S01]  /*22670*/  LDL.LU.64 R6, [R1+0x8f8] ;  /* 0x0008f80001067983 */ /* 0x000ea20000300a00 */
[C---:B---3--:R-:W-:Y:S02]  /*22680*/  HMMA.16816.F32 R8, R20.reuse, R16, R8 ;  /* 0x000000101408723c */ /* 0x048fe40000001808 */
[----:B--2---:R-:W-:Y:S01]  /*22690*/  STL.64 [R1+0x6430], R6 ;  /* 0x0064300601007387 */ /* 0x004fe20000100a00 */
[----:B------:R0:W-:Y:S03]  /*226a0*/  STL.64 [R1+0x6428], R4 ;  /* 0x0064280401007387 */ /* 0x0001e60000100a00 */
[----:B0-----:R-:W2:Y:S01]  /*226b0*/  LDL.LU.64 R4, [R1+0x900] ;  /* 0x0009000001047983 */ /* 0x001ea20000300a00 */
[----:B------:R-:W2:Y:S11]  /*226c0*/  LDL.LU.64 R6, [R1+0x908] ;  /* 0x0009080001067983 */ /* 0x000eb60000300a00 */
[----:B------:R-:W-:Y:S05]  /*226d0*/  @!UPT UIADD3 URZ, URZ, URZ, URZ ;  /* 0x0000003f3f3ff290 */ /* 0x000fea000fffe03f */
[----:B------:R0:W-:Y:S02]  /*226e0*/  STL.64 [R1+0x1270], R8 ;  /* 0x0012700801007387 */ /* 0x0001e40000100a00 */
[----:B------:R1:W-:Y:S02]  /*226f0*/  STL.64 [R1+0x1278], R10 ;  /* 0x0012780a01007387 */ /* 0x0003e40000100a00 */
[----:B0-----:R-:W-:Y:S01]  /*22700*/  IMAD.MOV.U32 R8, RZ, RZ, R16 ;  /* 0x000000ffff087224 */ /* 0x001fe200078e0010 */
[----:B-1----:R-:W3:Y:S01]  /*22710*/  LDL.LU.64 R10, [R1+0x6450] ;  /* 0x00645000010a7983 */ /* 0x002ee20000300a00 */
[----:B------:R-:W-:Y:S02]  /*22720*/  IMAD.MOV.U32 R9, RZ, RZ, R17 ;  /* 0x000000ffff097224 */ /* 0x000fe400078e0011 */
[----:B------:R-:W2:Y:S02]  /*22730*/  LDL.LU.64 R16, [R1+0x6448] ;  /* 0x0064480001107983 */ /* 0x000ea40000300a00 */
[C---:B--2---:R-:W-:Y:S01]  /*22740*/  HMMA.16816.F32 R12, R20.reuse, R16, R12 ;  /* 0x00000010140c723c */ /* 0x044fe2000000180c */
[----:B------:R-:W-:Y:S11]  /*22750*/  IMAD.MOV.U32 R26, RZ, RZ, R17 ;  /* 0x000000ffff1a7224 */ /* 0x000ff600078e0011 */
[----:B------:R-:W-:Y:S11]  /*22760*/  @!UPT UIADD3 URZ, URZ, URZ, URZ ;  /* 0x0000003f3f3ff290 */ /* 0x000ff6000fffe03f */
[----:B------:R0:W-:Y:S01]  /*22770*/  STL.64 [R1+0x1240], R12 ;  /* 0x0012400c01007387 */ /* 0x0001e20000100a00 */
[----:B------:R1:W-:Y:S02]  /*22780*/  STL.64 [R1+0x1248], R14 ;  /* 0x0012480e01007387 */ /* 0x0003e40000100a00 */
[----:B0-----:R-:W-:Y:S01]  /*22790*/  IMAD.MOV.U32 R13, RZ, RZ, R16 ;  /* 0x000000ffff0d7224 */ /* 0x001fe200078e0010 */
[----:B-1----:R-:W2:Y:S01]  /*227a0*/  LDL.LU.64 R14, [R1+0x6440] ;  /* 0x00644000010e7983 */ /* 0x002ea20000300a00 */
[----:B------:R-:W2:Y:S02]  /*227b0*/  LDL.LU.64 R16, [R1+0x6438] ;  /* 0x0064380001107983 */ /* 0x000ea40000300a00 */
[C---:B--2---:R-:W-:Y:S01]  /*227c0*/  HMMA.16816.F32 R4, R20.reuse, R16, R4 ;  /* 0x000000101404723c */ /* 0x044fe20000001804 */
[----:B------:R-:W-:Y:S02]  /*227d0*/  IMAD.MOV.U32 R25, RZ, RZ, R16 ;  /* 0x000000ffff197224 */ /* 0x000fe400078e0010 */
[----:B------:R-:W-:Y:S11]  /*227e0*/  IMAD.MOV.U32 R12, RZ, RZ, R17 ;  /* 0x000000ffff0c7224 */ /* 0x000ff600078e0011 */
[----:B------:R-:W-:Y:S09]  /*227f0*/  @!UPT UIADD3 URZ, URZ, URZ, URZ ;  /* 0x0000003f3f3ff290 */ /* 0x000ff2000fffe03f */
[----:B------:R-:W-:Y:S01]  /*22800*/  STL.64 [R1+0x1210], R4 ;  /* 0x0012100401007387 */ /* 0x000fe20000100a00 */
[----:B------:R0:W-:Y:S03]  /*22810*/  STL.64 [R1+0x1218], R6 ;  /* 0x0012180601007387 */ /* 0x0001e60000100a00 */
[----:B0-----:R-:W2:Y:S01]  /*22820*/  LDL.LU.64 R6, [R1+0x6430] ;  /* 0x0064300001067983 */ /* 0x001ea20000300a00 */
[----:B------:R-:W2:Y:S02]  /*22830*/  LDL.LU.64 R4, [R1+0x6428] ;  /* 0x0064280001047983 */ /* 0x000ea40000300a00 */
[----:B------:R-:W2:Y:S02]  /*22840*/  LDL.LU.64 R18, [R1+0x6420] ;  /* 0x0064200001127983 */ /* 0x000ea40000300a00 */
[----:B------:R-:W2:Y:S02]  /*22850*/  LDL.LU.64 R16, [R1+0x6418] ;  /* 0x0064180001107983 */ /* 0x000ea40000300a00 */
[----:B--2---:R-:W-:Y:S11]  /*22860*/  HMMA.16816.F32 R4, R20, R16, R4 ;  /* 0x000000101404723c */ /* 0x004ff60000001804 */
[----:B------:R-:W-:Y:S11]  /*22870*/  @!UPT UIADD3 URZ, URZ, URZ, URZ ;  /* 0x0000003f3f3ff290 */ /* 0x000ff6000fffe03f */
[----:B------:R-:W-:Y:S01]  /*22880*/  @!UPT UIADD3 URZ, URZ, URZ, URZ ;  /* 0x0000003f3f3ff290 */ /* 0x000fe2000fffe03f */
[----:B------:R-:W-:Y:S01]  /*22890*/  STL.64 [R1+0x11a0], R4 ;  /* 0x0011a00401007387 */ /* 0x000fe20000100a00 */
[----:B------:R0:W-:Y:S03]  /*228a0*/  STL.64 [R1+0x11a8], R6 ;  /* 0x0011a80601007387 */ /* 0x0001e60000100a00 */
[----:B0-----:R-:W2:Y:S01]  /*228b0*/  LDL.LU.64 R6, [R1+0x6410] ;  /* 0x0064100001067983 */ /* 0x001ea20000300a00 */
[----:B------:R-:W2:Y:S02]  /*228c0*/  LDL.LU.64 R4, [R1+0x6408] ;  /* 0x0064080001047983 */ /* 0x000ea40000300a00 */
[----:B------:R-:W-:Y:S02]  /*228d0*/  STL.64 [R1+0x62f8], R18 ;  /* 0x0062f81201007387 */ /* 0x000fe40000100a00 */
[----:B------:R0:W-:Y:S02]  /*228e0*/  STL.64 [R1+0x62f0], R16 ;  /* 0x0062f01001007387 */ /* 0x0001e40000100a00 */
[----:B0-----:R-:W-:-:S02]  /*228f0*/  IMAD.MOV.U32 R16, RZ, RZ, R25 ;  /* 0x000000ffff107224 */ /* 0x001fc400078e0019 */
[----:B------:R-:W-:Y:S01]  /*22900*/  IMAD.MOV.U32 R17, RZ, RZ, R12 ;  /* 0x000000ffff117224 */ /* 0x000fe200078e000c */
[----:B------:R-:W4:Y:S01]  /*22910*/  LDL.LU R25, [R1+0x6404] ;  /* 0x0064040001197983 */ /* 0x000f220000300800 */
[----:B------:R-:W2:Y:S03]  /*22920*/  LDL.LU R12, [R1+0x6400] ;  /* 0x00640000010c7983 */ /* 0x000ea60000300800 */
[----:B------:R0:W-:Y:S02]  /*22930*/  STL.64 [R1+0x6308], R16 ;  /* 0x0063081001007387 */ /* 0x0001e40000100a00 */
[----:B0-----:R-:W-:Y:S02]  /*22940*/  IMAD.MOV.U32 R16, RZ, RZ, R13 ;  /* 0x000000ffff107224 */ /* 0x001fe400078e000d */
[----:B------:R-:W-:Y:S01]  /*22950*/  IMAD.MOV.U32 R17, RZ, RZ, R26 ;  /* 0x000000ffff117224 */ /* 0x000fe200078e001a */
[----:B------:R-:W2:Y:S01]  /*22960*/  LDL.LU R13, [R1+0x63fc] ;  /* 0x0063fc00010d7983 */ /* 0x000ea20000300800 */
[----:B------:R-:W4:Y:S03]  /*22970*/  LDL.LU R26, [R1+0x63f8] ;  /* 0x0063f800011a7983 */ /* 0x000f260000300800 */
[----:B------:R0:W-:Y:S02]  /*22980*/  STL.64 [R1+0x6320], R16 ;  /* 0x0063201001007387 */ /* 0x0001e40000100a00 */
[----:B0-----:R-:W-:-:S02]  /*22990*/  IMAD.MOV.U32 R16, RZ, RZ, R8 ;  /* 0x000000ffff107224 */ /* 0x001fc400078e0008 */
[----:B------:R-:W-:Y:S01]  /*229a0*/  IMAD.MOV.U32 R17, RZ, RZ, R9 ;  /* 0x000000ffff117224 */ /* 0x000fe200078e0009 */
[----:B------:R-:W2:Y:S01]  /*229b0*/  LDL.LU R8, [R1+0x63f4] ;  /* 0x0063f40001087983 */ /* 0x000ea20000300800 */
[----:B------:R-:W2:Y:S03]  /*229c0*/  LDL.LU R9, [R1+0x63f0] ;  /* 0x0063f00001097983 */ /* 0x000ea60000300800 */
[----:B------:R0:W-:Y:S04]  /*229d0*/  STL.64 [R1+0x6338], R16 ;  /* 0x0063381001007387 */ /* 0x0001e80000100a00 */
[----:B0-----:R-:W2:Y:S01]  /*229e0*/  LDL.LU.64 R16, [R1+0x8e0] ;  /* 0x0008e00001107983 */ /* 0x001ea20000300a00 */
[----:B------:R-:W2:Y:S02]  /*229f0*/  LDL.LU.64 R18, [R1+0x8e8] ;  /* 0x0008e80001127983 */ /* 0x000ea40000300a00 */
[C---:B--2---:R-:W-:Y:S11]  /*22a00*/  HMMA.16816.F32 R16, R20.reuse, R12, R16 ;  /* 0x0000000c1410723c */ /* 0x044ff60000001810 */
[----:B------:R-:W-:Y:S11]  /*22a10*/  @!UPT UIADD3 URZ, URZ, URZ, URZ ;  /* 0x0000003f3f3ff290 */ /* 0x000ff6000fffe03f */
[----:B------:R-:W-:Y:S01]  /*22a20*/  @!UPT UIADD3 URZ, URZ, URZ, URZ ;  /* 0x0000003f3f3ff290 */ /* 0x000fe2000fffe03f */
[----:B------:R0:W-:Y:S01]  /*22a30*/  STL.64 [R1+0x1170], R16 ;  /* 0x0011701001007387 */ /* 0x0001e20000100a00 */
[----:B------:R-:W-:Y:S02]  /*22a40*/  STL.64 [R1+0x1178], R18 ;  /* 0x0011781201007387 */ /* 0x000fe40000100a00 */
[----:B0-----:R-:W-:Y:S02]  /*22a50*/  IMAD.MOV.U32 R16, RZ, RZ, R4 ;  /* 0x000000ffff107224 */ /* 0x001fe400078e0004 */
[----:B------:R-:W-:Y:S01]  /*22a60*/  IMAD.MOV.U32 R17, RZ, RZ, R5 ;  /* 0x000000ffff117224 */ /* 0x000fe200078e0005 */
[----:B------:R-:W2:Y:S01]  /*22a70*/  LDL.LU R4, [R1+0x63ec] ;  /* 0x0063ec0001047983 */ /* 0x000ea20000300800 */
[----:B------:R-:W2:Y:S03]  /*22a80*/  LDL.LU R5, [R1+0x63e8] ;  /* 0x0063e80001057983 */ /* 0x000ea60000300800 */
[----:B------:R0:W-:Y:S04]  /*22a90*/  STL.64 [R1+0x6350], R16 ;  /* 0x0063501001007387 */ /* 0x0001e80000100a00 */
[----:B0-----:R-:W2:Y:S01]  /*22aa0*/  LDL.LU.64 R16, [R1+0x8d0] ;  /* 0x0008d00001107983 */ /* 0x001ea20000300a00 */
[----:B------:R-:W2:Y:S02]  /*22ab0*/  LDL.LU.64 R18, [R1+0x8d8] ;  /* 0x0008d80001127983 */ /* 0x000ea40000300a00 */
[----:B------:R-:W-:Y:S01]  /*22ac0*/  STL.64 [R1+0x6300], R12 ;  /* 0x0063000c01007387 */ /* 0x000fe20000100a00 */
[C---:B--2---:R-:W-:Y:S11]  /*22ad0*/  HMMA.16816.F32 R16, R20.reuse, R8, R16 ;  /* 0x000000081410723c */ /* 0x044ff60000001810 */
[----:B------:R-:W-:Y:S11]  /*22ae0*/  @!UPT UIADD3 URZ, URZ, URZ, URZ ;  /* 0x0000003f3f3ff290 */ /* 0x000ff6000fffe03f */
[----:B------:R-:W-:Y:S01]  /*22af0*/  @!UPT UIADD3 URZ, URZ, URZ, URZ ;  /* 0x0000003f3f3ff290 */ /* 0x000fe2000fffe03f */
[----:B------:R0:W-:Y:S01]  /*22b00*/  STL.64 [R1+0x1140], R16 ;  /* 0x0011401001007387 */ /* 0x0001e20000100a00 */
[----:B------:R-:W-:Y:S02]  /*22b10*/  STL.64 [R1+0x1148], R18 ;  /* 0x0011481201007387 */ /* 0x000fe40000100a00 */
[----:B0-----:R-:W-:Y:S02]  /*22b20*/  IMAD.MOV.U32 R16, RZ, RZ, R27 ;  /* 0x000000ffff107224 */ /* 0x001fe400078e001b */
[----:B------:R-:W-:Y:S01]  /*22b30*/  IMAD.MOV.U32 R17, RZ, RZ, R29 ;  /* 0x000000ffff117224 */ /* 0x000fe200078e001d */
[----:B------:R-:W4:Y:S01]  /*22b40*/  LDL.LU R27, [R1+0x63e4] ;  /* 0x0063e400011b7983 */ /* 0x000f220000300800 */
[----:B------:R-:W2:Y:S03]  /*22b50*/  LDL.LU R29, [R1+0x63e0] ;  /* 0x0063e000011d7983 */ /* 0x000ea60000300800 */
[----:B------:R0:W-:Y:S04]  /*22b60*/  STL.64 [R1+0x6368], R16 ;  /* 0x0063681001007387 */ /* 0x0001e80000100a00 */
[----:B0-----:R-:W2:Y:S01]  /*22b70*/  LDL.LU.64 R16, [R1+0x8c0] ;  /* 0x0008c00001107983 */ /* 0x001ea20000300a00 */
[----:B------:R-:W2:Y:S02]  /*22b80*/  LDL.LU.64 R18, [R1+0x8c8] ;  /* 0x0008c80001127983 */ /* 0x000ea40000300a00 */
[----:B------:R-:W-:Y:S01]  /*22b90*/  STL.64 [R1+0x62e8], R8 ;  /* 0x0062e80801007387 */ /* 0x000fe20000100a00 */
[----:B--2---:R-:W-:Y:S01]  /*22ba0*/  HMMA.16816.F32 R16, R20, R4, R16 ;  /* 0x000000041410723c */ /* 0x004fe20000001810 */
[----:B------:R-:W4:Y:S01]  /*22bb0*/  LDL.64 R20, [R1+0xb0] ;  /* 0x0000b00001147983 */ /* 0x000f220000100a00 */
[----:B------:R-:W-:Y:S11]  /*22bc0*/  STL.64 [R1+0x63d8], R4 ;  /* 0x0063d80401007387 */ /* 0x000ff60000100a00 */
[----:B------:R-:W-:Y:S10]  /*22bd0*/  @!UPT UIADD3 URZ, URZ, URZ, URZ ;  /* 0x0000003f3f3ff290 */ /* 0x000ff4000fffe03f */
[----:B------:R0:W-:Y:S01]  /*22be0*/  STL.64 [R1+0x1100], R16 ;  /* 0x0011001001007387 */ /* 0x0001e20000100a00 */
[----:B------:R-:W-:Y:S02]  /*22bf0*/  STL.64 [R1+0x1108], R18 ;  /* 0x0011081201007387 */ /* 0x000fe40000100a00 */
[----:B0-----:R-:W-:Y:S02]  /*22c00*/  IMAD.MOV.U32 R16, RZ, RZ, R2 ;  /* 0x000000ffff107224 */ /* 0x001fe400078e0002 */
[----:B------:R-:W-:-:S05]  /*22c10*/  IMAD.MOV.U32 R17, RZ, RZ, R0 ;  /* 0x000000ffff117224 */ /* 0x000fca00078e0000 */
[----:B------:R0:W-:Y:S04]  /*22c20*/  STL.64 [R1+0x6380], R16 ;  /* 0x0063801001007387 */ /* 0x0001e80000100a00 */
[----:B0-----:R-:W4:Y:S01]  /*22c30*/  LDL.LU.64 R16, [R1+0x8b0] ;  /* 0x0008b00001107983 */ /* 0x001f220000300a00 */
[----:B------:R-:W4:Y:S02]  /*22c40*/  LDL.LU.64 R18, [R1+0x8b8] ;  /* 0x0008b80001127983 */ /* 0x000f240000300a00 */
[----:B------:R-:W-:Y:S02]  /*22c50*/  IMAD.MOV.U32 R8, RZ, RZ, R28 ;  /* 0x000000ffff087224 */ /* 0x000fe400078e001c */
[----:B------:R-:W-:Y:S01]  /*22c60*/  IMAD.MOV.U32 R9, RZ, RZ, R15 ;  /* 0x000000ffff097224 */ /* 0x000fe200078e000f */
[----:B----4-:R-:W-:Y:S11]  /*22c70*/  HMMA.16816.F32 R16, R24, R20, R16 ;  /* 0x000000141810723c */ /* 0x010ff60000001810 */
[----:B------:R-:W-:Y:S11]  /*22c80*/  @!UPT UIADD3 URZ, URZ, URZ, URZ ;  /* 0x0000003f3f3ff290 */ /* 0x000ff6000fffe03f */
[----:B------:R-:W-:Y:S01]  /*22c90*/  @!UPT UIADD3 URZ, URZ, URZ, URZ ;  /* 0x0000003f3f3ff290 */ /* 0x000fe2000fffe03f */
[----:B------:R-:W-:Y:S01]  /*22ca0*/  STL.64 [R1+0x10d0], R16 ;  /* 0x0010d01001007387 */ /* 0x000fe20000100a00 */
[----:B------:R-:W-:Y:S02]  /*22cb0*/  STL.64 [R1+0x10d8], R18 ;  /* 0x0010d81201007387 */ /* 0x000fe40000100a00 */
[----:B------:R0:W-:Y:S02]  /*22cc0*/  STL.64 [R1+0x6388], R8 ;  /* 0x0063880801007387 */ /* 0x0001e40000100a00 */
[----:B0-----:R-:W-:Y:S02]  /*22cd0*/  IMAD.MOV.U32 R8, RZ, RZ, R14 ;  /* 0x000000ffff087224 */ /* 0x001fe400078e000e */
[----:B---3--:R-:W-:-:S05]  /*22ce0*/  IMAD.MOV.U32 R9, RZ, RZ, R11 ;  /* 0x000000ffff097224 */ /* 0x008fca00078e000b */
[----:B------:R0:W-:Y:S02]  /*22cf0*/  STL.64 [R1+0x63a0], R8 ;  /* 0x0063a00801007387 */ /* 0x0001e40000100a00 */
[----:B0-----:R-:W-:Y:S02]  /*22d00*/  IMAD.MOV.U32 R8, RZ, RZ, R10 ;  /* 0x000000ffff087224 */ /* 0x001fe400078e000a */
[----:B------:R-:W-:-:S05]  /*22d10*/  IMAD.MOV.U32 R9, RZ, RZ, R7 ;  /* 0x000000ffff097224 */ /* 0x000fca00078e0007 */
[----:B------:R0:W-:Y:S01]  /*22d20*/  STL.64 [R1+0x63b8], R8 ;  /* 0x0063b80801007387 */ /* 0x0001e20000100a00 */
[----:B------:R-:W2:Y:S02]  /*22d30*/  LDL.LU.64 R4, [R1+0x8a0] ;  /* 0x0008a00001047983 */ /* 0x000ea40000300a00 */
[----:B0-----:R-:W-:Y:S02]  /*22d40*/  IMAD.MOV.U32 R8, RZ, RZ, R6 ;  /* 0x000000ffff087224 */ /* 0x001fe400078e0006 */
[----:B------:R-:W-:Y:S01]  /*22d50*/  IMAD.MOV.U32 R9, RZ, RZ, R3 ;  /* 0x000000ffff097224 */ /* 0x000fe200078e0003 */
[----:B------:R-:W2:Y:S04]  /*22d60*/  LDL.LU.64 R6, [R1+0x8a8] ;  /* 0x0008a80001067983 */ /* 0x000ea80000300a00 */
[----:B------:R0:W-:Y:S04]  /*22d70*/  STL.64 [R1+0x63d0], R8 ;  /* 0x0063d00801007387 */ /* 0x0001e80000100a00 */
[----:B0-----:R-:W2:Y:S01]  /*22d80*/  LDL.64 R8, [R1+0xa0] ;  /* 0x0000a00001087983 */ /* 0x001ea20000100a00 */
[----:B------:R-:W3:Y:S02]  /*22d90*/  LDL.LU.64 R16, [R1+0x860] ;  /* 0x0008600001107983 */ /* 0x000ee40000300a00 */
[----:B------:R-:W4:Y:S02]  /*22da0*/  LDL.LU.64 R18, [R1+0x868] ;  /* 0x0008680001127983 */ /* 0x000f240000300a00 */
[----:B----4-:R-:W-:Y:S01]  /*22db0*/  STL.64 [R1+0x6398], R18 ;  /* 0x0063981201007387 */ /* 0x010fe20000100a00 */
[----:B---3--:R0:W-:Y:S03]  /*22dc0*/  STL.64 [R1+0x6390], R16 ;  /* 0x0063901001007387 */ /* 0x0081e60000100a00 */
[----:B0-----:R-:W3:Y:S01]  /*22dd0*/  LDL.LU.64 R16, [R1+0x870] ;  /* 0x0008700001107983 */ /* 0x001ee20000300a00 */
[----:B------:R-:W4:Y:S03]  /*22de0*/  LDL.LU.64 R18, [R1+0x878] ;  /* 0x0008780001127983 */ /* 0x000f260000300a00 */
[----:B----4-:R-:W-:Y:S01]  /*22df0*/  STL.64 [R1+0x63b0], R18 ;  /* 0x0063b01201007387 */ /* 0x010fe20000100a00 */
[----:B---3--:R0:W-:Y:S03]  /*22e00*/  STL.64 [R1+0x63a8], R16 ;  /* 0x0063a81001007387 */ /* 0x0081e60000100a00 */
[----:B0-----:R-:W3:Y:S01]  /*22e10*/  LDL.LU.64 R16, [R1+0x880] ;  /* 0x0008800001107983 */ /* 0x001ee20000300a00 */
[----:B------:R-:W4:Y:S03]  /*22e20*/  LDL.LU.64 R18, [R1+0x888] ;  /* 0x0008880001127983 */ /* 0x000f260000300a00 */
[----:B----4-:R-:W-:Y:S01]  /*22e30*/  STL.64 [R1+0x63c8], R18 ;  /* 0x0063c81201007387 */ /* 0x010fe20000100a00 */
[----:B---3--:R0:W-:Y:S03]  /*22e40*/  STL.64 [R1+0x63c0], R16 ;  /* 0x0063c01001007387 */ /* 0x0081e60000100a00 */
[----:B0-----:R-:W3:Y:S01]  /*22e50*/  LDL.LU.64 R16, [R1+0x890] ;  /* 0x0008900001107983 */ /* 0x001ee20000300a00 */
[----:B------:R-:W3:Y:S02]  /*22e60*/  LDL.LU.64 R18, [R1+0x898] ;  /* 0x0008980001127983 */ /* 0x000ee40000300a00 */
[----:B------:R-:W4:Y:S02]  /*22e70*/  LDL.LU.64 R12, [R1+0x800] ;  /* 0x00080000010c7983 */ /* 0x000f240000300a00 */
[----:B------:R-:W2:Y:S02]  /*22e80*/  LDL.LU.64 R14, [R1+0x808] ;  /* 0x00080800010e7983 */ /* 0x000ea40000300a00 */
[----:B--2---:R-:W-:Y:S01]  /*22e90*/  STL.64 [R1+0x6318], R14 ;  /* 0x0063180e01007387 */ /* 0x004fe20000100a00 */
[----:B----4-:R0:W-:Y:S03]  /*22ea0*/  STL.64 [R1+0x6310], R12 ;  /* 0x0063100c01007387 */ /* 0x0101e60000100a00 */
[----:B0-----:R-:W2:Y:S01]  /*22eb0*/  LDL.LU.64 R12, [R1+0x810] ;  /* 0x00081000010c7983 */ /* 0x001ea20000300a00 */
[----:B------:R-:W4:Y:S03]  /*22ec0*/  LDL.LU.64 R14, [R1+0x818] ;  /* 0x00081800010e7983 */ /* 0x000f260000300a00 */
[----:B----4-:R-:W-:Y:S01]  /*22ed0*/  STL.64 [R1+0x6330], R14 ;  /* 0x0063300e01007387 */ /* 0x010fe20000100a00 */
[----:B--2---:R0:W-:Y:S03]  /*22ee0*/  STL.64 [R1+0x6328], R12 ;  /* 0x0063280c01007387 */ /* 0x0041e60000100a00 */
[----:B0-----:R-:W2:Y:S01]  /*22ef0*/  LDL.LU.64 R12, [R1+0x820] ;  /* 0x00082000010c7983 */ /* 0x001ea20000300a00 */
[----:B------:R-:W4:Y:S03]  /*22f00*/  LDL.LU.64 R14, [R1+0x828] ;  /* 0x00082800010e7983 */ /* 0x000f260000300a00 */
[----:B----4-:R-:W-:Y:S01]  /*22f10*/  STL.64 [R1+0x6348], R14 ;  /* 0x0063480e01007387 */ /* 0x010fe20000100a00 */
[----:B--2---:R0:W-:Y:S03]  /*22f20*/  STL.64 [R1+0x6340], R12 ;  /* 0x0063400c01007387 */ /* 0x0041e60000100a00 */
[----:B0-----:R-:W2:Y:S01]  /*22f30*/  LDL.LU.64 R12, [R1+0x830] ;  /* 0x00083000010c7983 */ /* 0x001ea20000300a00 */
[----:B------:R-:W4:Y:S01]  /*22f40*/  LDL.LU.64 R14, [R1+0x838] ;  /* 0x00083800010e7983 */ /* 0x000f220000300a00 */
[----:B------:R-:W-:Y:S02]  /*22f50*/  HMMA.16816.F32 R4, R24, R8, R4 ;  /* 0x000000081804723c */ /* 0x000fe40000001804 */
[----:B----4-:R-:W-:Y:S01]  /*22f60*/  STL.64 [R1+0x6360], R14 ;  /* 0x0063600e01007387 */ /* 0x010fe20000100a00 */
[----:B--2---:R0:W-:Y:S03]  /*22f70*/  STL.64 [R1+0x6358], R12 ;  /* 0x0063580c01007387 */ /* 0x0041e60000100a00 */
[----:B0-----:R-:W2:Y:S01]  /*22f80*/  LDL.LU.64 R12, [R1+0x840] ;  /* 0x00084000010c7983 */ /* 0x001ea20000300a00 */
[----:B------:R-:W4:Y:S02]  /*22f90*/  LDL.LU.64 R14, [R1+0x848] ;  /* 0x00084800010e7983 */ /* 0x000f240000300a00 */
[----:B------:R-:W-:-:S02]  /*22fa0*/  IMAD.MOV.U32 R2, RZ, RZ, R20 ;  /* 0x000000ffff027224 */ /* 0x000fc400078e0014 */
[----:B------:R-:W-:Y:S02]  /*22fb0*/  IMAD.MOV.U32 R0, RZ, RZ, R21 ;  /* 0x000000ffff007224 */ /* 0x000fe400078e0015 */
[----:B------:R-:W-:Y:S01]  /*22fc0*/  IMAD.MOV.U32 R3, RZ, RZ, R9 ;  /* 0x000000ffff037224 */ /* 0x000fe200078e0009 */
[----:B----4-:R-:W-:Y:S01]  /*22fd0*/  STL.64 [R1+0x6378], R14 ;  /* 0x0063780e01007387 */ /* 0x010fe20000100a00 */
[----:B--2---:R0:W-:Y:S03]  /*22fe0*/  STL.64 [R1+0x6370], R12 ;  /* 0x0063700c01007387 */ /* 0x0041e60000100a00 */
[----:B0-----:R-:W2:Y:S01]  /*22ff0*/  LDL.LU.64 R12, [R1+0x850] ;  /* 0x00085000010c7983 */ /* 0x001ea20000300a00 */
[----:B------:R-:W2:Y:S02]  /*23000*/  LDL.LU.64 R14, [R1+0x858] ;  /* 0x00085800010e7983 */ /* 0x000ea40000300a00 */
[----:B------:R-:W4:Y:S02]  /*23010*/  LDL.LU.64 R20, [R1+0x7f0] ;  /* 0x0007f00001147983 */ /* 0x000f240000300a00 */
[----:B------:R-:W4:Y:S01]  /*23020*/  LDL.LU.64 R22, [R1+0x7f8] ;  /* 0x0007f80001167983 */ /* 0x000f220000300a00 */
[----:B------:R0:W-:Y:S01]  /*23030*/  STL.64 [R1+0x10a0], R4 ;  /* 0x0010a00401007387 */ /* 0x0001e20000100a00 */
[----:B------:R1:W-:Y:S03]  /*23040*/  STL.64 [R1+0x10a8], R6 ;  /* 0x0010a80601007387 */ /* 0x0003e60000100a00 */
[----:B0-----:R-:W2:Y:S01]  /*23050*/  LDL.LU.64 R4, [R1+0x63d8] ;  /* 0x0063d80001047983 */ /* 0x001ea20000300a00 */
[----:B-1----:R-:W-:-:S02]  /*23060*/  IMAD.MOV.U32 R6, RZ, RZ, R8 ;  /* 0x000000ffff067224 */ /* 0x002fc400078e0008 */
[----:B------:R-:W3:Y:S02]  /*23070*/  LDL.LU.64 R8, [R1+0x63d0] ;  /* 0x0063d00001087983 */ /* 0x000ee40000300a00 */
[C---:B---3--:R-:W-:Y:S01]  /*23080*/  HMMA.16816.F32 R8, R24.reuse, R8, R16 ;  /* 0x000000081808723c */ /* 0x048fe20000001810 */
[----:B------:R-:W3:Y:S01]  /*23090*/  LDL.LU.64 R18, [R1+0x63c8] ;  /* 0x0063c80001127983 */ /* 0x000ee20000300a00 */
[----:B------:R-:W3:Y:S11]  /*230a0*/  LDL.LU.64 R16, [R1+0x63c0] ;  /* 0x0063c00001107983 */ /* 0x000ef60000300a00 */
[----:B------:R-:W-:Y:S10]  /*230b0*/  @!UPT UIADD3 URZ, URZ, URZ, URZ ;  /* 0x0000003f3f3ff290 */ /* 0x000ff4000fffe03f */
[----:B------:R0:W-:Y:S01]  /*230c0*/  STL.64 [R1+0x1090], R8 ;  /* 0x0010900801007387 */ /* 0x0001e20000100a00 */
[----:B------:R3:W-:Y:S03]  /*230d0*/  STL.64 [R1+0x1098], R10 ;  /* 0x0010980a01007387 */ /* 0x0007e60000100a00 */
[----:B0-----:R-:W3:Y:S02]  /*230e0*/  LDL.LU.64 R8, [R1+0x63b8] ;  /* 0x0063b80001087983 */ /* 0x001ee40000300a00 */
[C---:B---3--:R-:W-:Y:S02]  /*230f0*/  HMMA.16816.F32 R8, R24.reuse, R8, R16 ;  /* 0x000000081808723c */ /* 0x048fe40000001810 */
[----:B------:R-:W3:Y:S01]  /*23100*/  LDL.LU.64 R18, [R1+0x63b0] ;  /* 0x0063b00001127983 */ /* 0x000ee20000300a00 */
[----:B------:R-:W3:Y:S11]  /*23110*/  LDL.LU.64 R16, [R1+0x63a8] ;  /* 0x0063a80001107983 */ /* 0x000ef60000300a00 */
[----:B------:R-:W-:Y:S09]  /*23120*/  @!UPT UIADD3 URZ, URZ, URZ, URZ ;  /* 0x0000003f3f3ff290 */ /* 0x000ff2000fffe03f */
        /* <DEDUP_REMOVED lines=11> */
[----:B------:R-:W2:Y:S11]  /*231e0*/  LDL.LU.64 R16, [R1+0x6380] ;  /* 0x0063800001107983 */ /* 0x000eb60000300a00 */
[----:B------:R-:W-:Y:S10]  /*231f0*/  @!UPT UIADD3 URZ, URZ, URZ, URZ ;  /* 0x0000003f3f3ff290 */ /* 0x000ff4000fffe03f */
[----:B------:R0:W-:Y:S01]  /*23200*/  STL.64 [R1+0x1000], R8 ;  /* 0x0010000801007387 */ /* 0x0001e20000100a00 */
[----:B------:R1:W-:Y:S03]  /*23210*/  STL.64 [R1+0x1008], R10 ;  /* 0x0010080a01007387 */ /* 0x0003e60000100a00 */
[----:B0-----:R-:W3:Y:S01]  /*23220*/  LDL.LU.64 R8, [R1+0x7e0] ;  /* 0x0007e00001087983 */ /* 0x001ee20000300a00 */
[----:B-1----:R-:W3:Y:S01]  /*23230*/  LDL.LU.64 R10, [R1+0x7e8] ;  /* 0x0007e800010a7983 */ /* 0x002ee20000300a00 */
        /* <DEDUP_REMOVED lines=36> */
[----:B------:R-:W3:Y:S11]  /*23480*/  LDL.LU.64 R12, [R1+0x6300] ;  /* 0x00630000010c7983 */ /* 0x000ef60000300a00 */
[----:B------:R-:W-:Y:S10]  /*23490*/  @!UPT UIADD3 URZ, URZ, URZ, URZ ;  /* 0x0000003f3f3ff290 */ /* 0x000ff4000fffe03f */
[----:B------:R-:W-:Y:S01]  /*234a0*/  STL.64 [R1+0xe10], R16 ;  /* 0x000e101001007387 */ /* 0x000fe20000100a00 */
[----:B------:R0:W-:Y:S03]  /*234b0*/  STL.64 [R1+0xe18], R18 ;  /* 0x000e181201007387 */ /* 0x0001e60000100a00 */
[----:B0-----:R-:W2:Y:S01]  /*234c0*/  LDL.LU.64 R18, [R1+0x62f8] ;  /* 0x0062f80001127983 */ /* 0x001ea20000300a00 */
[----:B------:R-:W4:Y:S01]  /*234d0*/  LDL.LU.64 R16, [R1+0x62f0] ;  /* 0x0062f00001107983 */ /* 0x000f220000300a00 */
[C---:B---3--:R-:W-:Y:S08]  /*234e0*/  HMMA.16816.F32 R8, R24.reuse, R12, R8 ;  /* 0x0000000c1808723c */ /* 0x048ff00000001808 */
[----:B----4-:R-:W-:Y:S11]  /*234f0*/  HMMA.16816.F32 R20, R24, R16, R20 ;  /* 0x000000101814723c */ /* 0x010ff60000001814 */
[----:B------:R-:W-:Y:S11]  /*23500*/  @!UPT UIADD3 URZ, URZ, URZ, URZ ;  /* 0x0000003f3f3ff290 */ /* 0x000ff6000fffe03f */
[----:B------:R-:W-:Y:S01]  /*23510*/  @!UPT UIADD3 URZ, URZ, URZ, URZ ;  /* 0x0000003f3f3ff290 */ /* 0x000fe2000fffe03f */
[----:B------:R0:W-:Y:S01]  /*23520*/  STL.64 [R1+0xdf0], R20 ;  /* 0x000df01401007387 */ /* 0x0001e20000100a00 */
[----:B------:R1:W-:Y:S03]  /*23530*/  STL.64 [R1+0xdf8], R22 ;  /* 0x000df81601007387 */ /* 0x0003e60000100a00 */
[----:B0-----:R-:W3:Y:S01]  /*23540*/  LDL.LU.64 R20, [R1+0x7b0] ;  /* 0x0007b00001147983 */ /* 0x001ee20000300a00 */
[----:B-1----:R-:W3:Y:S02]  /*23550*/  LDL.LU.64 R22, [R1+0x7b8] ;  /* 0x0007b80001167983 */ /* 0x002ee40000300a00 */
[----:B--2---:R-:W-:Y:S02]  /*23560*/  STL.64 [R1+0x6268], R18 ;  /* 0x0062681201007387 */ /* 0x004fe40000100a00 */
[----:B------:R0:W-:Y:S02]  /*23570*/  STL.64 [R1+0x6260], R16 ;  /* 0x0062601001007387 */ /* 0x0001e40000100a00 */
[----:B0-----:R-:W-:-:S02]  /*23580*/  IMAD.MOV.U32 R16, RZ, RZ, R6 ;  /* 0x000000ffff107224 */ /* 0x001fc400078e0006 */
[----:B------:R-:W-:-:S05]  /*23590*/  IMAD.MOV.U32 R17, RZ, RZ, R3 ;  /* 0x000000ffff117224 */ /* 0x000fca00078e0003 */
[----:B------:R0:W-:Y:S04]  /*235a0*/  STL.64 [R1+0x62e0], R16 ;  /* 0x0062e01001007387 */ /* 0x0001e80000100a00 */
[----:B0-----:R-:W2:Y:S01]  /*235b0*/  LDL.LU.64 R16, [R1+0x7d0] ;  /* 0x0007d00001107983 */ /* 0x001ea20000300a00 */
[----:B------:R-:W2:Y:S02]  /*235c0*/  LDL.LU.64 R18, [R1+0x7d8] ;  /* 0x0007d80001127983 */ /* 0x000ea40000300a00 */
[----:B------:R0:W-:Y:S02]  /*235d0*/  STL.64 [R1+0xdd0], R8 ;  /* 0x000dd00801007387 */ /* 0x0001e40000100a00 */
[----:B------:R-:W-:Y:S01]  /*235e0*/  STL.64 [R1+0xdd8], R10 ;  /* 0x000dd80a01007387 */ /* 0x000fe20000100a00 */
[----:B0-----:R-:W2:Y:S01]  /*235f0*/  LDL.LU.64 R8, [R1+0x62e8] ;  /* 0x0062e80001087983 */ /* 0x001ea20000300a00 */
[----:B------:R-:W-:Y:S02]  /*23600*/  STL [R1+0x6248], R12 ;  /* 0x0062480c01007387 */ /* 0x000fe40000100800 */
[----:B------:R2:W-:Y:S01]  /*23610*/  STL [R1+0x6244], R13 ;  /* 0x0062440d01007387 */ /* 0x0005e20000100800 */
[C---:B---3--:R-:W-:Y:S08]  /*23620*/  HMMA.16816.F32 R20, R24.reuse, R4, R20 ;  /* 0x000000041814723c */ /* 0x048ff00000001814 */
[----:B--2---:R-:W-:Y:S01]  /*23630*/  HMMA.16816.F32 R12, R24, R8, R16 ;  /* 0x00000008180c723c */ /* 0x004fe20000001810 */
[----:B------:R-:W2:Y:S01]  /*23640*/  LDL.LU.64 R16, [R1+0x7c0] ;  /* 0x0007c00001107983 */ /* 0x000ea20000300a00 */
[----:B------:R-:W2:Y:S03]  /*23650*/  LDL.LU.64 R18, [R1+0x7c8] ;  /* 0x0007c80001127983 */ /* 0x000ea60000300a00 */
[----:B------:R-:W-:Y:S11]  /*23660*/  LDSM.16.MT88.4 R24, [R29+0x280] ;  /* 0x000280001d18783b */ /* 0x000ff60000004200 */
[----:B------:R-:W-:Y:S07]  /*23670*/  @!UPT UIADD3 URZ, URZ, URZ, URZ ;  /* 0x0000003f3f3ff290 */ /* 0x000fee000fffe03f */
[----:B------:R0:W-:Y:S01]  /*23680*/  STL.64 [R1+0xdc0], R12 ;  /* 0x000dc00c01007387 */ /* 0x0001e20000100a00 */
[----:B------:R1:W-:Y:S03]  /*23690*/  STL.64 [R1+0xdc8], R14 ;  /* 0x000dc80e01007387 */ /* 0x0003e60000100a00 */
[----:B0-----:R-:W3:Y:S01]  /*236a0*/  LDL.LU.64 R12, [R1+0x7a0] ;  /* 0x0007a000010c7983 */ /* 0x001ee20000300a00 */
[----:B-1----:R-:W3:Y:S02]  /*236b0*/  LDL.LU.64 R14, [R1+0x7a8] ;  /* 0x0007a800010e7983 */ /* 0x002ee40000300a00 */
[----:B------:R-:W-:Y:S02]  /*236c0*/  STL [R1+0x623c], R8 ;  /* 0x00623c0801007387 */ /* 0x000fe40000100800 */
[----:B------:R-:W-:Y:S01]  /*236d0*/  STL [R1+0x6238], R9 ;  /* 0x0062380901007387 */ /* 0x000fe20000100800 */
[----:B------:R-:W-:Y:S01]  /*236e0*/  STL [R1+0x6234], R4 ;  /* 0x0062340401007387 */ /* 0x000fe20000100800 */
[----:B------:R0:W-:Y:S02]  /*236f0*/  STL [R1+0x6230], R5 ;  /* 0x0062300501007387 */ /* 0x0001e40000100800 */
[----:B------:R-:W-:Y:S02]  /*23700*/  STL.64 [R1+0xd80], R20 ;  /* 0x000d801401007387 */ /* 0x000fe40000100a00 */
[----:B------:R-:W-:Y:S02]  /*23710*/  STL.64 [R1+0xd88], R22 ;  /* 0x000d881601007387 */ /* 0x000fe40000100a00 */
[----:B------:R-:W2:Y:S04]  /*23720*/  LDSM.16.MT88.4 R20, [R29+0x200] ;  /* 0x000200001d14783b */ /* 0x000ea80000004200 */
[----:B0-----:R-:W4:Y:S01]  /*23730*/  LDL.64 R4, [R1+0x80] ;  /* 0x0000800001047983 */ /* 0x001f220000100a00 */
[----:B------:R-:W-:-:S02]  /*23740*/  IMAD.MOV.U32 R8, RZ, RZ, R2 ;  /* 0x000000ffff087224 */ /* 0x000fc400078e0002 */
[----:B------:R-:W-:-:S07]  /*23750*/  IMAD.MOV.U32 R9, RZ, RZ, R0 ;  /* 0x000000ffff097224 */ /* 0x000fce00078e0000 */
[C---:B--2---:R-:W-:Y:S01]  /*23760*/  HMMA.16816.F32 R8, R20.reuse, R8, R16 ;  /* 0x000000081408723c */ /* 0x044fe20000001810 */
[----:B----4-:R0:W-:Y:S04]  /*23770*/  STL.64 [R1+0x62d8], R4 ;  /* 0x0062d80401007387 */ /* 0x0101e80000100a00 */
[----:B0-----:R-:W2:Y:S01]  /*23780*/  LDL.LU.64 R4, [R1+0x790] ;  /* 0x0007900001047983 */ /* 0x001ea20000300a00 */
[----:B------:R-:W2:Y:S02]  /*23790*/  LDL.LU.64 R6, [R1+0x798] ;  /* 0x0007980001067983 */ /* 0x000ea40000300a00 */
[----:B------:R-:W-:Y:S02]  /*237a0*/  STL [R1+0x624c], R25 ;  /* 0x00624c1901007387 */ /* 0x000fe40000100800 */
[----:B------:R-:W-:Y:S01]  /*237b0*/  STL [R1+0x6240], R26 ;  /* 0x0062401a01007387 */ /* 0x000fe20000100800 */
[----:B------:R-:W-:Y:S01]  /*237c0*/  STL [R1+0x622c], R27 ;  /* 0x00622c1b01007387 */ /* 0x000fe20000100800 */
[----:B------:R0:W-:Y:S03]  /*237d0*/  STL [R1+0x62b0], R24 ;  /* 0x0062b01801007387 */ /* 0x0001e60000100800 */
[----:B0-----:R-:W4:Y:S01]  /*237e0*/  LDL.64 R24, [R1+0x70] ;  /* 0x0000700001187983 */ /* 0x001f220000100a00 */
[----:B------:R-:W-:Y:S02]  /*237f0*/  STL [R1+0x6228], R29 ;  /* 0x0062281d01007387 */ /* 0x000fe40000100800 */
[----:B------:R-:W3:Y:S05]  /*23800*/  LDL.LU.64 R16, [R1+0x62e0] ;  /* 0x0062e00001107983 */ /* 0x000eea0000300a00 */
[----:B------:R0:W-:Y:S01]  /*23810*/  STL.64 [R1+0xd90], R8 ;  /* 0x000d900801007387 */ /* 0x0001e20000100a00 */
[----:B------:R1:W-:Y:S04]  /*23820*/  STL.64 [R1+0xd98], R10 ;  /* 0x000d980a01007387 */ /* 0x0003e80000100a00 */
[----:B0-----:R-:W2:Y:S01]  /*23830*/  LDL.LU.64 R8, [R1+0x780] ;  /* 0x0007800001087983 */ /* 0x001ea20000300a00 */
[----:B-1----:R-:W2:Y:S01]  /*23840*/  LDL.LU.64 R10, [R1+0x788] ;  /* 0x00078800010a7983 */ /* 0x002ea20000300a00 */
[C---:B---3--:R-:W-:Y:S11]  /*23850*/  HMMA.16816.F32 R12, R20.reuse, R16, R12 ;  /* 0x00000010140c723c */ /* 0x048ff6000000180c */
[----:B------:R-:W-:Y:S11]  /*23860*/  @!UPT UIADD3 URZ, URZ, URZ, URZ ;  /* 0x0000003f3f3ff290 */ /* 0x000ff6000fffe03f */
[----:B------:R-:W-:Y:S01]  /*23870*/  @!UPT UIADD3 URZ, URZ, URZ, URZ ;  /* 0x0000003f3f3ff290 */ /* 0x000fe2000fffe03f */
[----:B------:R0:W-:Y:S01]  /*23880*/  STL.64 [R1+0xd70], R12 ;  /* 0x000d700c01007387 */ /* 0x0001e20000100a00 */
[----:B------:R1:W-:Y:S03]  /*23890*/  STL.64 [R1+0xd78], R14 ;  /* 0x000d780e01007387 */ /* 0x0003e60000100a00 */
[----:B0-----:R-:W4:Y:S01]  /*238a0*/  LDL.LU.64 R12, [R1+0x770] ;  /* 0x00077000010c7983 */ /* 0x001f220000300a00 */
[----:B-1----:R-:W4:Y:S02]  /*238b0*/  LDL.LU.64 R14, [R1+0x778] ;  /* 0x00077800010e7983 */ /* 0x002f240000300a00 */
[----:B------:R-:W3:Y:S02]  /*238c0*/  LDL.64 R16, [R1] ;  /* 0x0000000001107983 */ /* 0x000ee40000100a00 */
[----:B---3--:R0:W-:Y:S04]  /*238d0*/  STL.64 [R1+0x6280], R16 ;  /* 0x0062801001007387 */ /* 0x0081e80000100a00 */
[----:B0-----:R-:W3:Y:S04]  /*238e0*/  LDL.64 R16, [R1+0x10] ;  /* 0x0000100001107983 */ /* 0x001ee80000100a00 */
[----:B---3--:R0:W-:Y:S04]  /*238f0*/  STL.64 [R1+0x6290], R16 ;  /* 0x0062901001007387 */ /* 0x0081e80000100a00 */
[----:B0-----:R-:W3:Y:S04]  /*23900*/  LDL.64 R16, [R1+0x20] ;  /* 0x0000200001107983 */ /* 0x001ee80000100a00 */
[----:B---3--:R0:W-:Y:S04]  /*23910*/  STL.64 [R1+0x62a0], R16 ;  /* 0x0062a01001007387 */ /* 0x0081e80000100a00 */
[----:B0-----:R-:W3:Y:S04]  /*23920*/  LDL.64 R16, [R1+0x30] ;  /* 0x0000300001107983 */ /* 0x001ee80000100a00 */
[----:B---3--:R0:W-:Y:S04]  /*23930*/  STL.64 [R1+0x62b8], R16 ;  /* 0x0062b81001007387 */ /* 0x0081e80000100a00 */
[----:B0-----:R-:W2:Y:S02]  /*23940*/  LDL.64 R16, [R1+0x90] ;  /* 0x0000900001107983 */ /* 0x001ea40000100a00 */
[----:B--2---:R-:W-:Y:S01]  /*23950*/  HMMA.16816.F32 R4, R20, R16, R4 ;  /* 0x000000101404723c */ /* 0x004fe20000001804 */
[----:B------:R-:W-:-:S02]  /*23960*/  IMAD.MOV.U32 R2, RZ, RZ, R16 ;  /* 0x000000ffff027224 */ /* 0x000fc400078e0010 */
[----:B------:R-:W-:Y:S11]  /*23970*/  IMAD.MOV.U32 R0, RZ, RZ, R17 ;  /* 0x000000ffff007224 */ /* 0x000ff600078e0011 */
[----:B------:R-:W-:Y:S09]  /*23980*/  @!UPT UIADD3 URZ, URZ, URZ, URZ ;  /* 0x0000003f3f3ff290 */ /* 0x000ff2000fffe03f */
[----:B------:R0:W-:Y:S01]  /*23990*/  STL.64 [R1+0xd60], R4 ;  /* 0x000d600401007387 */ /* 0x0001e20000100a00 */
[----:B------:R1:W-:Y:S03]  /*239a0*/  STL.64 [R1+0xd68], R6 ;  /* 0x000d680601007387 */ /* 0x0003e60000100a00 */
[----:B0-----:R-:W2:Y:S01]  /*239b0*/  LDL.LU.64 R4, [R1+0x62d8] ;  /* 0x0062d80001047983 */ /* 0x001ea20000300a00 */
[----:B------:R-:W3:Y:S02]  /*239c0*/  LDL.LU.64 R16, [R1+0x740] ;  /* 0x0007400001107983 */ /* 0x000ee40000300a00 */
[----:B------:R-:W3:Y:S01]  /*239d0*/  LDL.LU.64 R18, [R1+0x748] ;  /* 0x0007480001127983 */ /* 0x000ee20000300a00 */
[C---:B--2---:R-:W-:Y:S01]  /*239e0*/  HMMA.16816.F32 R8, R20.reuse, R4, R8 ;  /* 0x000000041408723c */ /* 0x044fe20000001808 */
[----:B-1----:R-:W-:Y:S01]  /*239f0*/  IMAD.MOV.U32 R7, RZ, RZ, R5 ;  /* 0x000000ffff077224 */ /* 0x002fe200078e0005 */
[----:B---3--:R-:W-:Y:S01]  /*23a00*/  STL.64 [R1+0x62c8], R18 ;  /* 0x0062c81201007387 */ /* 0x008fe20000100a00 */
[----:B------:R0:W-:Y:S03]  /*23a10*/  STL.64 [R1+0x62c0], R16 ;  /* 0x0062c01001007387 */ /* 0x0001e60000100a00 */
[----:B0-----:R-:W2:Y:S11]  /*23a20*/  LDL.64 R16, [R1+0x60] ;  /* 0x0000600001107983 */ /* 0x001eb60000100a00 */
[----:B------:R-:W-:Y:S06]  /*23a30*/  @!UPT UIADD3 URZ, URZ, URZ, URZ ;  /* 0x0000003f3f3ff290 */ /* 0x000fec000fffe03f */
[----:B------:R-:W-:Y:S01]  /*23a40*/  STL.64 [R1+0xd50], R8 ;  /* 0x000d500801007387 */ /* 0x000fe20000100a00 */
[----:B------:R0:W-:Y:S02]  /*23a50*/  STL.64 [R1+0xd58], R10 ;  /* 0x000d580a01007387 */ /* 0x0001e40000100a00 */
[----:B------:R1:W-:Y:S02]  /*23a60*/  STL [R1+0x62d0], R7 ;  /* 0x0062d00701007387 */ /* 0x0003e40000100800 */
[----:B0-----:R-:W-:Y:S02]  /*23a70*/  IMAD.MOV.U32 R10, RZ, RZ, R4 ;  /* 0x000000ffff0a7224 */ /* 0x001fe400078e0004 */
[----:B------:R-:W2:Y:S01]  /*23a80*/  LDL.LU.64 R4, [R1+0x760] ;  /* 0x0007600001047983 */ /* 0x000ea20000300a00 */
[----:B-1----:R-:W2:Y:S01]  /*23a90*/  LDL.LU.64 R6, [R1+0x768] ;  /* 0x0007680001067983 */ /* 0x002ea20000300a00 */
[C---:B----4-:R-:W-:Y:S01]  /*23aa0*/  HMMA.16816.F32 R12, R20.reuse, R24, R12 ;  /* 0x00000018140c723c */ /* 0x050fe2000000180c */
[----:B------:R-:W-:Y:S11]  /*23ab0*/  IMAD.MOV.U32 R11, RZ, RZ, R25 ;  /* 0x000000ffff0b7224 */ /* 0x000ff600078e0019 */
[----:B------:R-:W-:Y:S11]  /*23ac0*/  @!UPT UIADD3 URZ, URZ, URZ, URZ ;  /* 0x0000003f3f3ff290 */ /* 0x000ff6000fffe03f */
[----:B------:R-:W-:Y:S01]  /*23ad0*/  STL.64 [R1+0xd40], R12 ;  /* 0x000d400c01007387 */ /* 0x000fe20000100a00 */
[----:B------:R0:W-:Y:S02]  /*23ae0*/  STL.64 [R1+0xd48], R14 ;  /* 0x000d480e01007387 */ /* 0x0001e40000100a00 */
[----:B0-----:R-:W-:Y:S02]  /*23af0*/  IMAD.MOV.U32 R14, RZ, RZ, R24 ;  /* 0x000000ffff0e7224 */ /* 0x001fe400078e0018 */
[----:B------:R-:W3:Y:S01]  /*23b00*/  LDL.LU.64 R24, [R1+0x730] ;  /* 0x0007300001187983 */ /* 0x000ee20000300a00 */
[----:B------:R-:W3:Y:S02]  /*23b10*/  LDL.LU.64 R26, [R1+0x738] ;  /* 0x00073800011a7983 */ /* 0x000ee40000300a00 */
[----:B------:R-:W-:Y:S02]  /*23b20*/  STL.64 [R1+0x6298], R10 ;  /* 0x0062980a01007387 */ /* 0x000fe40000100a00 */
[----:B------:R-:W4:Y:S01]  /*23b30*/  LDL.64 R8, [R1+0x50] ;  /* 0x0000500001087983 */ /* 0x000f220000100a00 */
[----:B--2---:R-:W-:Y:S01]  /*23b40*/  HMMA.16816.F32 R4, R20, R16, R4 ;  /* 0x000000101404723c */ /* 0x004fe20000001804 */
[----:B------:R-:W-:-:S02]  /*23b50*/  IMAD.MOV.U32 R28, RZ, RZ, R16 ;  /* 0x000000ffff1c7224 */ /* 0x000fc400078e0010 */
[----:B------:R-:W-:Y:S11]  /*23b60*/  IMAD.MOV.U32 R15, RZ, RZ, R17 ;  /* 0x000000ffff0f7224 */ /* 0x000ff600078e0011 */
[----:B------:R-:W-:Y:S09]  /*23b70*/  @!UPT UIADD3 URZ, URZ, URZ, URZ ;  /* 0x0000003f3f3ff290 */ /* 0x000ff2000fffe03f */
[----:B------:R-:W-:Y:S01]  /*23b80*/  STL.64 [R1+0xd30], R4 ;  /* 0x000d300401007387 */ /* 0x000fe20000100a00 */
[----:B------:R0:W-:Y:S03]  /*23b90*/  STL.64 [R1+0xd38], R6 ;  /* 0x000d380601007387 */ /* 0x0001e60000100a00 */
[----:B0-----:R-:W2:Y:S01]  /*23ba0*/  LDL.LU R7, [R1+0x62d0] ;  /* 0x0062d00001077983 */ /* 0x001ea20000300800 */
[----:B------:R-:W2:Y:S02]  /*23bb0*/  LDL.LU.64 R18, [R1+0x62c8] ;  /* 0x0062c80001127983 */ /* 0x000ea40000300a00 */
[----:B------:R-:W2:Y:S02]  /*23bc0*/  LDL.LU.64 R16, [R1+0x62c0] ;  /* 0x0062c00001107983 */ /* 0x000ea40000300a00 */
[----:B------:R-:W-:Y:S01]  /*23bd0*/  STL.64 [R1+0x6288], R14 ;  /* 0x0062880e01007387 */ /* 0x000fe20000100a00 */
[----:B------:R-:W3:Y:S01]  /*23be0*/  LDL.64 R12, [R1+0x40] ;  /* 0x00004000010c7983 */ /* 0x000ee20000100a00 */
[----:B----4-:R-:W-:Y:S01]  /*23bf0*/  IMAD.MOV.U32 R6, RZ, RZ, R8 ;  /* 0x000000ffff067224 */ /* 0x010fe200078e0008 */
[C---:B--2---:R-:W-:Y:S11]  /*23c00*/  HMMA.16816.F32 R16, R20.reuse, R8, R16 ;  /* 0x000000081410723c */ /* 0x044ff60000001810 */
[----:B------:R-:W-:Y:S11]  /*23c10*/  @!UPT UIADD3 URZ, URZ, URZ, URZ ;  /* 0x0000003f3f3ff290 */ /* 0x000ff6000fffe03f */
[----:B------:R-:W-:Y:S01]  /*23c20*/  @!UPT UIADD3 URZ, URZ, URZ, URZ ;  /* 0x0000003f3f3ff290 */ /* 0x000fe2000fffe03f */
[----:B------:R0:W-:Y:S01]  /*23c30*/  STL.64 [R1+0xd20], R16 ;  /* 0x000d201001007387 */ /* 0x0001e20000100a00 */
[----:B------:R-:W-:Y:S03]  /*23c40*/  STL.64 [R1+0xd28], R18 ;  /* 0x000d281201007387 */ /* 0x000fe60000100a00 */
[----:B0-----:R-:W2:Y:S01]  /*23c50*/  LDL.LU.64 R16, [R1+0x62b8] ;  /* 0x0062b80001107983 */ /* 0x001ea20000300a00 */
[----:B------:R0:W-:Y:S02]  /*23c60*/  STL.64 [R1+0x62a8], R6 ;  /* 0x0062a80601007387 */ /* 0x0001e40000100a00 */
[----:B------:R-:W2:Y:S01]  /*23c70*/  LDL.LU.64 R4, [R1+0x6e0] ;  /* 0x0006e00001047983 */ /* 0x000ea20000300a00 */
[----:B0-----:R-:W2:Y:S01]  /*23c80*/  LDL.LU.64 R6, [R1+0x6e8] ;  /* 0x0006e80001067983 */ /* 0x001ea20000300a00 */
[----:B---3--:R-:W-:Y:S01]  /*23c90*/  HMMA.16816.F32 R24, R20, R12, R24 ;  /* 0x0000000c1418723c */ /* 0x008fe20000001818 */
[----:B------:R-:W-:-:S02]  /*23ca0*/  IMAD.MOV.U32 R3, RZ, RZ, R9 ;  /* 0x000000ffff037224 */ /* 0x000fc400078e0009 */
[----:B------:R-:W3:Y:S01]  /*23cb0*/  LDL.LU.64 R8, [R1+0x6c0] ;  /* 0x0006c00001087983 */ /* 0x000ee20000300a00 */
[----:B------:R-:W3:Y:S02]  /*23cc0*/  LDL.LU.64 R10, [R1+0x6c8] ;  /* 0x0006c800010a7983 */ /* 0x000ee40000300a00 */
[----:B------:R-:W-:Y:S11]  /*23cd0*/  IMAD.MOV.U32 R29, RZ, RZ, R13 ;  /* 0x000000ffff1d7224 */ /* 0x000ff600078e000d */
[----:B------:R-:W-:Y:S06]  /*23ce0*/  @!UPT UIADD3 URZ, URZ, URZ, URZ ;  /* 0x0000003f3f3ff290 */ /* 0x000fec000fffe03f */
        /* <DEDUP_REMOVED lines=102> */
[----:B------:R-:W4:Y:S11]  /*24350*/  LDL.64 R20, [R1+0xb0] ;  /* 0x0000b00001147983 */ /* 0x000f360000100a00 */
[----:B------:R-:W-:Y:S11]  /*24360*/  @!UPT UIADD3 URZ, URZ, URZ, URZ ;  /* 0x0000003f3f3ff290 */ /* 0x000ff6000fffe03f */
        /* <DEDUP_REMOVED lines=8> */
[----:B---3--:R-:W-:Y:S01]  /*243f0*/  IMAD.MOV.U32 R9, RZ, RZ, R11 ;  /* 0x000000ffff097224 */ /* 0x008fe200078e000b */
[----:B----4-:R-:W-:Y:S11]  /*24400*/  HMMA.16816.F32 R16, R24, R20, R16 ;  /* 0x000000141810723c */ /* 0x010ff60000001810 */
[----:B------:R-:W-:Y:S11]  /*24410*/  @!UPT UIADD3 URZ, URZ, URZ, URZ ;  /* 0x0000003f3f3ff290 */ /* 0x000ff6000fffe03f */
[----:B------:R-:W-:Y:S01]  /*24420*/  @!UPT UIADD3 URZ, URZ, URZ, URZ ;  /* 0x0000003f3f3ff290 */ /* 0x000fe2000fffe03f */
[----:B------:R0:W-:Y:S01]  /*24430*/  STL.64 [R1+0xc50], R16 ;  /* 0x000c501001007387 */ /* 0x0001e20000100a00 */
[----:B------:R-:W-:Y:S02]  /*24440*/  STL.64 [R1+0xc58], R18 ;  /* 0x000c581201007387 */ /* 0x000fe40000100a00 */
[----:B0-----:R-:W-:Y:S02]  /*24450*/  IMAD.MOV.U32 R16, RZ, RZ, R28 ;  /* 0x000000ffff107224 */ /* 0x001fe400078e001c */
[----:B------:R-:W-:-:S05]  /*24460*/  IMAD.MOV.U32 R17, RZ, RZ, R15 ;  /* 0x000000ffff117224 */ /* 0x000fca00078e000f */
[----:B------:R-:W-:Y:S01]  /*24470*/  STL.64 [R1+0x61d8], R16 ;  /* 0x0061d81001007387 */ /* 0x000fe20000100a00 */
[----:B------:R0:W-:Y:S02]  /*24480*/  STL.64 [R1+0x61e0], R8 ;  /* 0x0061e00801007387 */ /* 0x0001e40000100a00 */
[----:B0-----:R-:W-:Y:S02]  /*24490*/  IMAD.MOV.U32 R8, RZ, RZ, R10 ;  /* 0x000000ffff087224 */ /* 0x001fe400078e000a */
[----:B------:R-:W-:-:S05]  /*244a0*/  IMAD.MOV.U32 R9, RZ, RZ, R7 ;  /* 0x000000ffff097224 */ /* 0x000fca00078e0007 */
[----:B------:R0:W-:Y:S02]  /*244b0*/  STL.64 [R1+0x61f8], R8 ;  /* 0x0061f80801007387 */ /* 0x0001e40000100a00 */
[----:B0-----:R-:W-:Y:S02]  /*244c0*/  IMAD.MOV.U32 R8, RZ, RZ, R2 ;  /* 0x000000ffff087224 */ /* 0x001fe400078e0002 */
[----:B------:R-:W-:-:S05]  /*244d0*/  IMAD.MOV.U32 R9, RZ, RZ, R0 ;  /* 0x000000ffff097224 */ /* 0x000fca00078e0000 */
        /* <DEDUP_REMOVED lines=11> */
[----:B------:R-:W4:Y:S02]  /*24590*/  LDL.LU.64 R18, [R1+0x5e8] ;  /* 0x0005e80001127983 */ /* 0x000f240000300a00 */
[----:B------:R-:W-:Y:S01]  /*245a0*/  IMAD.MOV.U32 R6, RZ, RZ, R20 ;  /* 0x000000ffff067224 */ /* 0x000fe200078e0014 */
[----:B----4-:R-:W-:Y:S01]  /*245b0*/  STL.64 [R1+0x6220], R18 ;  /* 0x0062201201007387 */ /* 0x010fe20000100a00 */
[----:B---3--:R0:W-:Y:S03]  /*245c0*/  STL.64 [R1+0x6218], R16 ;  /* 0x0062181001007387 */ /* 0x0081e60000100a00 */
[----:B0-----:R-:W2:Y:S01]  /*245d0*/  LDL.LU.64 R16, [R1+0x5f0] ;  /* 0x0005f00001107983 */ /* 0x001ea20000300a00 */
[----:B------:R-:W2:Y:S02]  /*245e0*/  LDL.LU.64 R18, [R1+0x5f8] ;  /* 0x0005f80001127983 */ /* 0x000ea40000300a00 */
[----:B------:R-:W-:Y:S02]  /*245f0*/  STL [R1+0x6158], R6 ;  /* 0x0061580601007387 */ /* 0x000fe40000100800 */
[----:B------:R0:W-:Y:S02]  /*24600*/  STL.64 [R1+0x6150], R4 ;  /* 0x0061500401007387 */ /* 0x0001e40000100a00 */
        /* <DEDUP_REMOVED lines=13> */
[----:B------:R-:W4:Y:S01]  /*246e0*/  LDL.LU.64 R6, [R1+0x268] ;  /* 0x0002680001067983 */ /* 0x000f220000300a00 */
[----:B--2---:R-:W-:Y:S02]  /*246f0*/  HMMA.16816.F32 R16, R24, R8, R16 ;  /* 0x000000081810723c */ /* 0x004fe40000001810 */
[----:B----4-:R-:W-:Y:S01]  /*24700*/  STL.64 [R1+0x61b8], R6 ;  /* 0x0061b80601007387 */ /* 0x010fe20000100a00 */
[----:B---3--:R0:W-:Y:S03]  /*24710*/  STL.64 [R1+0x61b0], R4 ;  /* 0x0061b00401007387 */ /* 0x0081e60000100a00 */
        /* <DEDUP_REMOVED lines=8> */
[----:B------:R-:W2:Y:S02]  /*247a0*/  LDL.LU.64 R6, [R1+0x288] ;  /* 0x0002880001067983 */ /* 0x000ea40000300a00 */
[----:B------:R-:W3:Y:S02]  /*247b0*/  LDL.LU.64 R12, [R1+0x220] ;  /* 0x00022000010c7983 */ /* 0x000ee40000300a00 */
[----:B------:R-:W3:Y:S01]  /*247c0*/  LDL.LU.64 R14, [R1+0x228] ;  /* 0x00022800010e7983 */ /* 0x000ee20000300a00 */
[----:B------:R-:W4:Y:S01]  /*247d0*/  LDL.LU.64 R20, [R1+0x210] ;  /* 0x0002100001147983 */ /* 0x000f220000300a00 */
[----:B------:R-:W4:Y:S02]  /*247e0*/  LDL.LU.64 R22, [R1+0x218] ;  /* 0x0002180001167983 */ /* 0x000f240000300a00 */
[----:B------:R-:W-:Y:S02]  /*247f0*/  STL.64 [R1+0xc30], R16 ;  /* 0x000c301001007387 */ /* 0x000fe40000100a00 */
[----:B------:R0:W-:Y:S02]  /*24800*/  STL.64 [R1+0xc38], R18 ;  /* 0x000c381201007387 */ /* 0x0001e40000100a00 */
[----:B0-----:R-:W2:Y:S01]  /*24810*/  LDL.LU.64 R18, [R1+0x6220] ;  /* 0x0062200001127983 */ /* 0x001ea20000300a00 */
[----:B------:R-:W2:Y:S02]  /*24820*/  LDL.LU.64 R16, [R1+0x6218] ;  /* 0x0062180001107983 */ /* 0x000ea40000300a00 */
[----:B------:R-:W2:Y:S02]  /*24830*/  LDL.LU.64 R8, [R1+0x6210] ;  /* 0x0062100001087983 */ /* 0x000ea40000300a00 */
        /* <DEDUP_REMOVED lines=58> */
[----:B------:R-:W2:Y:S11]  /*24be0*/  LDL.LU.64 R4, [R1+0x6150] ;  /* 0x0061500001047983 */ /* 0x000eb60000300a00 */
[----:B------:R-:W-:Y:S09]  /*24bf0*/  @!UPT UIADD3 URZ, URZ, URZ, URZ ;  /* 0x0000003f3f3ff290 */ /* 0x000ff2000fffe03f */
[----:B------:R0:W-:Y:S01]  /*24c00*/  STL.64 [R1+0xb70], R16 ;  /* 0x000b701001007387 */ /* 0x0001e20000100a00 */
[----:B------:R3:W-:Y:S03]  /*24c10*/  STL.64 [R1+0xb78], R18 ;  /* 0x000b781201007387 */ /* 0x0007e60000100a00 */
[----:B0-----:R-:W3:Y:S02]  /*24c20*/  LDL.LU.64 R16, [R1+0x6148] ;  /* 0x0061480001107983 */ /* 0x001ee40000300a00 */
[C---:B---3--:R-:W-:Y:S02]  /*24c30*/  HMMA.16816.F32 R16, R24.reuse, R16, R12 ;  /* 0x000000101810723c */ /* 0x048fe4000000180c */
[----:B------:R-:W3:Y:S11]  /*24c40*/  LDL.LU.64 R12, [R1+0x6140] ;  /* 0x00614000010c7983 */ /* 0x000ef60000300a00 */
[----:B------:R-:W-:Y:S10]  /*24c50*/  @!UPT UIADD3 URZ, URZ, URZ, URZ ;  /* 0x0000003f3f3ff290 */ /* 0x000ff4000fffe03f */
[----:B------:R-:W-:Y:S01]  /*24c60*/  STL.64 [R1+0xb60], R16 ;  /* 0x000b601001007387 */ /* 0x000fe20000100a00 */
[----:B------:R0:W-:Y:S03]  /*24c70*/  STL.64 [R1+0xb68], R18 ;  /* 0x000b681201007387 */ /* 0x0001e60000100a00 */
[----:B0-----:R-:W2:Y:S01]  /*24c80*/  LDL.LU.64 R18, [R1+0x6138] ;  /* 0x0061380001127983 */ /* 0x001ea20000300a00 */
[----:B------:R-:W4:Y:S02]  /*24c90*/  LDL.LU.64 R16, [R1+0x6130] ;  /* 0x0061300001107983 */ /* 0x000f240000300a00 */
[C---:B----4-:R-:W-:Y:S11]  /*24ca0*/  HMMA.16816.F32 R20, R24.reuse, R16, R20 ;  /* 0x000000101814723c */ /* 0x050ff60000001814 */
[----:B------:R-:W-:Y:S11]  /*24cb0*/  @!UPT UIADD3 URZ, URZ, URZ, URZ ;  /* 0x0000003f3f3ff290 */ /* 0x000ff6000fffe03f */
[----:B------:R-:W-:Y:S01]  /*24cc0*/  @!UPT UIADD3 URZ, URZ, URZ, URZ ;  /* 0x0000003f3f3ff290 */ /* 0x000fe2000fffe03f */
[----:B------:R0:W-:Y:S01]  /*24cd0*/  STL.64 [R1+0xb50], R20 ;  /* 0x000b501401007387 */ /* 0x0001e20000100a00 */
[----:B------:R1:W-:Y:S03]  /*24ce0*/  STL.64 [R1+0xb58], R22 ;  /* 0x000b581601007387 */ /* 0x0003e60000100a00 */
[----:B0-----:R-:W4:Y:S01]  /*24cf0*/  LDL.LU.64 R20, [R1+0xd0] ;  /* 0x0000d00001147983 */ /* 0x001f220000300a00 */
[----:B-1----:R-:W4:Y:S02]  /*24d00*/  LDL.LU.64 R22, [R1+0xd8] ;  /* 0x0000d80001167983 */ /* 0x002f240000300a00 */
[----:B--2---:R-:W-:Y:S02]  /*24d10*/  STL.64 [R1+0x6098], R18 ;  /* 0x0060981201007387 */ /* 0x004fe40000100a00 */
[----:B------:R0:W-:Y:S02]  /*24d20*/  STL.64 [R1+0x6090], R16 ;  /* 0x0060901001007387 */ /* 0x0001e40000100a00 */
[----:B0-----:R-:W2:Y:S01]  /*24d30*/  LDL.64 R16, [R1+0x90] ;  /* 0x0000900001107983 */ /* 0x001ea20000100a00 */
[C---:B---3--:R-:W-:Y:S03]  /*24d40*/  HMMA.16816.F32 R8, R24.reuse, R12, R8 ;  /* 0x0000000c1808723c */ /* 0x048fe60000001808 */
[----:B--2---:R-:W-:Y:S11]  /*24d50*/  STL.64 [R1+0x6110], R16 ;  /* 0x0061101001007387 */ /* 0x004ff60000100a00 */
[----:B------:R-:W-:Y:S09]  /*24d60*/  @!UPT UIADD3 URZ, URZ, URZ, URZ ;  /* 0x0000003f3f3ff290 */ /* 0x000ff2000fffe03f */
[----:B------:R0:W-:Y:S02]  /*24d70*/  STL.64 [R1+0xb40], R8 ;  /* 0x000b400801007387 */ /* 0x0001e40000100a00 */
[----:B------:R-:W-:Y:S01]  /*24d80*/  STL.64 [R1+0xb48], R10 ;  /* 0x000b480a01007387 */ /* 0x000fe20000100a00 */
[----:B0-----:R-:W2:Y:S01]  /*24d90*/  LDL.LU.64 R8, [R1+0x6128] ;  /* 0x0061280001087983 */ /* 0x001ea20000300a00 */
[----:B------:R0:W-:Y:S03]  /*24da0*/  STL.64 [R1+0x6100], R12 ;  /* 0x0061000c01007387 */ /* 0x0001e60000100a00 */
[----:B0-----:R-:W2:Y:S01]  /*24db0*/  LDL.LU.64 R12, [R1+0x1f0] ;  /* 0x0001f000010c7983 */ /* 0x001ea20000300a00 */
[----:B------:R-:W2:Y:S01]  /*24dc0*/  LDL.LU.64 R14, [R1+0x1f8] ;  /* 0x0001f800010e7983 */ /* 0x000ea20000300a00 */
[C---:B----4-:R-:W-:Y:S08]  /*24dd0*/  HMMA.16816.F32 R20, R24.reuse, R4, R20 ;  /* 0x000000041814723c */ /* 0x050ff00000001814 */
[----:B--2---:R-:W-:Y:S01]  /*24de0*/  HMMA.16816.F32 R12, R24, R8, R12 ;  /* 0x00000008180c723c */ /* 0x004fe2000000180c */
[----:B------:R-:W0:Y:S11]  /*24df0*/  LDSM.16.MT88.4 R24, [R29+0x380] ;  /* 0x000380001d18783b */ /* 0x000e360000004200 */
[----:B------:R-:W-:Y:S11]  /*24e00*/  @!UPT UIADD3 URZ, URZ, URZ, URZ ;  /* 0x0000003f3f3ff290 */ /* 0x000ff6000fffe03f */
[----:B------:R1:W-:Y:S01]  /*24e10*/  STL.64 [R1+0xb30], R12 ;  /* 0x000b300c01007387 */ /* 0x0003e20000100a00 */
[----:B------:R2:W-:Y:S03]  /*24e20*/  STL.64 [R1+0xb38], R14 ;  /* 0x000b380e01007387 */ /* 0x0005e60000100a00 */
[----:B-1----:R-:W3:Y:S01]  /*24e30*/  LDL.LU.64 R12, [R1+0x410] ;  /* 0x00041000010c7983 */ /* 0x002ee20000300a00 */
[----:B--2---:R-:W2:Y:S02]  /*24e40*/  LDL.LU.64 R14, [R1+0x418] ;  /* 0x00041800010e7983 */ /* 0x004ea40000300a00 */
[----:B------:R-:W-:Y:S01]  /*24e50*/  IMAD.MOV.U32 R16, RZ, RZ, R6 ;  /* 0x000000ffff107224 */ /* 0x000fe200078e0006 */
[----:B--2---:R-:W-:Y:S01]  /*24e60*/  STL.64 [R1+0x6120], R14 ;  /* 0x0061200e01007387 */ /* 0x004fe20000100a00 */
[----:B---3--:R1:W-:Y:S02]  /*24e70*/  STL.64 [R1+0x6118], R12 ;  /* 0x0061180c01007387 */ /* 0x0083e40000100a00 */
[----:B------:R-:W-:Y:S02]  /*24e80*/  STL [R1+0x607c], R8 ;  /* 0x00607c0801007387 */ /* 0x000fe40000100800 */
[----:B------:R-:W-:Y:S01]  /*24e90*/  STL [R1+0x6078], R9 ;  /* 0x0060780901007387 */ /* 0x000fe20000100800 */
[----:B-1----:R-:W2:Y:S01]  /*24ea0*/  LDL.LU.64 R12, [R1+0x430] ;  /* 0x00043000010c7983 */ /* 0x002ea20000300a00 */
[----:B------:R-:W2:Y:S02]  /*24eb0*/  LDL.LU.64 R14, [R1+0x438] ;  /* 0x00043800010e7983 */ /* 0x000ea40000300a00 */
[----:B------:R-:W-:Y:S02]  /*24ec0*/  STL [R1+0x6074], R4 ;  /* 0x0060740401007387 */ /* 0x000fe40000100800 */
[----:B------:R1:W-:Y:S01]  /*24ed0*/  STL [R1+0x6070], R5 ;  /* 0x0060700501007387 */ /* 0x0003e20000100800 */
[----:B------:R-:W-:Y:S01]  /*24ee0*/  STL.64 [R1+0xb10], R20 ;  /* 0x000b101401007387 */ /* 0x000fe20000100a00 */
[----:B------:R-:W-:Y:S02]  /*24ef0*/  STL.64 [R1+0xb18], R22 ;  /* 0x000b181601007387 */ /* 0x000fe40000100a00 */
[----:B------:R-:W2:Y:S01]  /*24f00*/  LDSM.16.MT88.4 R20, [R29+0x300] ;  /* 0x000300001d14783b */ /* 0x000ea20000004200 */
[----:B-1----:R-:W3:Y:S03]  /*24f10*/  LDL.LU.64 R4, [R1+0x420] ;  /* 0x0004200001047983 */ /* 0x002ee60000300a00 */
[----:B------:R-:W3:Y:S02]  /*24f20*/  LDL.LU.64 R6, [R1+0x428] ;  /* 0x0004280001067983 */ /* 0x000ee40000300a00 */
[----:B0-----:R-:W-:Y:S02]  /*24f30*/  STL [R1+0x606c], R26 ;  /* 0x00606c1a01007387 */ /* 0x001fe40000100800 */
[----:B------:R-:W-:Y:S01]  /*24f40*/  STL [R1+0x6068], R27 ;  /* 0x0060681b01007387 */ /* 0x000fe20000100800 */
[----:B------:R0:W-:Y:S04]  /*24f50*/  STL.64 [R1+0x60c8], R24 ;  /* 0x0060c81801007387 */ /* 0x0001e80000100a00 */
[----:B0-----:R-:W4:Y:S01]  /*24f60*/  LDL.64 R24, [R1+0x50] ;  /* 0x0000500001187983 */ /* 0x001f220000100a00 */
[----:B------:R-:W-:-:S03]  /*24f70*/  IMAD.MOV.U32 R17, RZ, RZ, R3 ;  /* 0x000000ffff117224 */ /* 0x000fc600078e0003 */
[----:B----4-:R0:W-:Y:S04]  /*24f80*/  STL.64 [R1+0x60f8], R24 ;  /* 0x0060f81801007387 */ /* 0x0101e80000100a00 */
[----:B0-----:R-:W4:Y:S01]  /*24f90*/  LDL.64 R24, [R1+0x70] ;  /* 0x0000700001187983 */ /* 0x001f220000100a00 */
[----:B--2---:R-:W-:Y:S01]  /*24fa0*/  HMMA.16816.F32 R16, R20, R16, R12 ;  /* 0x000000101410723c */ /* 0x004fe2000000180c */
[----:B------:R-:W-:Y:S02]  /*24fb0*/  IMAD.MOV.U32 R8, RZ, RZ, R2 ;  /* 0x000000ffff087224 */ /* 0x000fe400078e0002 */
[----:B----4-:R0:W-:Y:S04]  /*24fc0*/  STL.64 [R1+0x6108], R24 ;  /* 0x0061081801007387 */ /* 0x0101e80000100a00 */
[----:B0-----:R-:W2:Y:S01]  /*24fd0*/  LDL.64 R24, [R1+0x80] ;  /* 0x0000800001187983 */ /* 0x001ea20000100a00 */
[----:B------:R-:W-:Y:S02]  /*24fe0*/  STL [R1+0x5898], R29 ;  /* 0x0058981d01007387 */ /* 0x000fe40000100800 */
[----:B------:R-:W4:Y:S02]  /*24ff0*/  LDL.LU.64 R14, [R1+0x6120] ;  /* 0x00612000010e7983 */ /* 0x000f240000300a00 */
[----:B------:R-:W4:Y:S11]  /*25000*/  LDL.LU.64 R12, [R1+0x6118] ;  /* 0x00611800010c7983 */ /* 0x000f360000300a00 */
[----:B------:R0:W-:Y:S01]  /*25010*/  STL.64 [R1+0xb20], R16 ;  /* 0x000b201001007387 */ /* 0x0001e20000100a00 */
[----:B------:R-:W-:Y:S03]  /*25020*/  STL.64 [R1+0xb28], R18 ;  /* 0x000b281201007387 */ /* 0x000fe60000100a00 */
[----:B0-----:R-:W4:Y:S01]  /*25030*/  LDL.LU.64 R16, [R1+0x6110] ;  /* 0x0061100001107983 */ /* 0x001f220000300a00 */
[----:B------:R-:W-:-:S07]  /*25040*/  IMAD.MOV.U32 R9, RZ, RZ, R0 ;  /* 0x000000ffff097224 */ /* 0x000fce00078e0000 */
[C---:B---3--:R-:W-:Y:S11]  /*25050*/  HMMA.16816.F32 R4, R20.reuse, R8, R4 ;  /* 0x000000081404723c */ /* 0x048ff60000001804 */
[----:B------:R-:W-:Y:S11]  /*25060*/  @!UPT UIADD3 URZ, URZ, URZ, URZ ;  /* 0x0000003f3f3ff290 */ /* 0x000ff6000fffe03f */
[----:B------:R-:W-:Y:S01]  /*25070*/  @!UPT UIADD3 URZ, URZ, URZ, URZ ;  /* 0x0000003f3f3ff290 */ /* 0x000fe2000fffe03f */
[----:B------:R-:W-:Y:S01]  /*25080*/  STL.64 [R1+0xb00], R4 ;  /* 0x000b000401007387 */ /* 0x000fe20000100a00 */
[----:B------:R0:W-:Y:S01]  /*25090*/  STL.64 [R1+0xb08], R6 ;  /* 0x000b080601007387 */ /* 0x0001e20000100a00 */
[C---:B----4-:R-:W-:Y:S01]  /*250a0*/  HMMA.16816.F32 R8, R20.reuse, R16, R12 ;  /* 0x000000101408723c */ /* 0x050fe2000000180c */
[----:B0-----:R-:W-:Y:S02]  /*250b0*/  IMAD.MOV.U32 R7, RZ, RZ, R16 ;  /* 0x000000ffff077224 */ /* 0x001fe400078e0010 */
[----:B------:R-:W-:Y:S11]  /*250c0*/  IMAD.MOV.U32 R6, RZ, RZ, R17 ;  /* 0x000000ffff067224 */ /* 0x000ff600078e0011 */
[----:B------:R-:W-:Y:S09]  /*250d0*/  @!UPT UIADD3 URZ, URZ, URZ, URZ ;  /* 0x0000003f3f3ff290 */ /* 0x000ff2000fffe03f */
[----:B------:R0:W-:Y:S01]  /*250e0*/  STL.64 [R1+0xaf0], R8 ;  /* 0x000af00801007387 */ /* 0x0001e20000100a00 */
[----:B------:R1:W-:Y:S03]  /*250f0*/  STL.64 [R1+0xaf8], R10 ;  /* 0x000af80a01007387 */ /* 0x0003e60000100a00 */
[----:B0-----:R-:W2:Y:S01]  /*25100*/  LDL.LU.64 R8, [R1+0x400] ;  /* 0x0004000001087983 */ /* 0x001ea20000300a00 */
[----:B-1----:R-:W2:Y:S02]  /*25110*/  LDL.LU.64 R10, [R1+0x408] ;  /* 0x00040800010a7983 */ /* 0x002ea40000300a00 */
[----:B------:R-:W3:Y:S02]  /*25120*/  LDL.LU.64 R12, [R1+0x3f0] ;  /* 0x0003f000010c7983 */ /* 0x000ee40000300a00 */
[----:B------:R-:W3:Y:S01]  /*25130*/  LDL.LU.64 R14, [R1+0x3f8] ;  /* 0x0003f800010e7983 */ /* 0x000ee20000300a00 */
[----:B------:R-:W4:Y:S04]  /*25140*/  LDL.64 R16, [R1] ;  /* 0x0000000001107983 */ /* 0x000f280000100a00 */
[----:B----4-:R0:W-:Y:S04]  /*25150*/  STL.64 [R1+0x60b0], R16 ;  /* 0x0060b01001007387 */ /* 0x0101e80000100a00 */
[----:B0-----:R-:W4:Y:S04]  /*25160*/  LDL.64 R16, [R1+0x10] ;  /* 0x0000100001107983 */ /* 0x001f280000100a00 */
[----:B----4-:R0:W-:Y:S04]  /*25170*/  STL.64 [R1+0x60c0], R16 ;  /* 0x0060c01001007387 */ /* 0x0101e80000100a00 */
[----:B0-----:R-:W4:Y:S01]  /*25180*/  LDL.64 R16, [R1+0x20] ;  /* 0x0000200001107983 */ /* 0x001f220000100a00 */
[----:B--2---:R-:W-:Y:S03]  /*25190*/  HMMA.16816.F32 R8, R20, R24, R8 ;  /* 0x000000181408723c */ /* 0x004fe60000001808 */
[----:B----4-:R0:W-:Y:S04]  /*251a0*/  STL.64 [R1+0x60d0], R16 ;  /* 0x0060d01001007387 */ /* 0x0101e80000100a00 */
[----:B0-----:R-:W2:Y:S04]  /*251b0*/  LDL.64 R16, [R1+0x30] ;  /* 0x0000300001107983 */ /* 0x001ea80000100a00 */
[----:B--2---:R0:W-:Y:S04]  /*251c0*/  STL.64 [R1+0x60e8], R16 ;  /* 0x0060e81001007387 */ /* 0x0041e80000100a00 */
[----:B0-----:R-:W2:Y:S01]  /*251d0*/  LDL.64 R16, [R1+0x40] ;  /* 0x0000400001107983 */ /* 0x001ea20000100a00 */
[----:B------:R-:W-:Y:S02]  /*251e0*/  STL [R1+0x6054], R7 ;  /* 0x0060540701007387 */ /* 0x000fe40000100800 */
[----:B------:R0:W-:Y:S02]  /*251f0*/  STL [R1+0x6050], R6 ;  /* 0x0060500601007387 */ /* 0x0001e40000100800 */
[----:B------:R-:W4:Y:S01]  /*25200*/  LDL.LU.64 R4, [R1+0x3d0] ;  /* 0x0003d00001047983 */ /* 0x000f220000300a00 */
[----:B0-----:R-:W4:Y:S02]  /*25210*/  LDL.LU.64 R6, [R1+0x3d8] ;  /* 0x0003d80001067983 */ /* 0x001f240000300a00 */
[----:B------:R-:W-:Y:S02]  /*25220*/  STL.64 [R1+0xae0], R8 ;  /* 0x000ae00801007387 */ /* 0x000fe40000100a00 */
[----:B------:R0:W-:Y:S02]  /*25230*/  STL.64 [R1+0xae8], R10 ;  /* 0x000ae80a01007387 */ /* 0x0001e40000100a00 */
[----:B0-----:R-:W-:-:S02]  /*25240*/  IMAD.MOV.U32 R11, RZ, RZ, R24 ;  /* 0x000000ffff0b7224 */ /* 0x001fc400078e0018 */
[----:B------:R-:W-:Y:S02]  /*25250*/  IMAD.MOV.U32 R10, RZ, RZ, R25 ;  /* 0x000000ffff0a7224 */ /* 0x000fe400078e0019 */
[----:B------:R-:W3:Y:S01]  /*25260*/  LDL.LU.64 R24, [R1+0x6108] ;  /* 0x0061080001187983 */ /* 0x000ee20000300a00 */
[----:B------:R-:W-:Y:S02]  /*25270*/  STL [R1+0x6058], R11 ;  /* 0x0060580b01007387 */ /* 0x000fe40000100800 */
[----:B------:R-:W-:Y:S02]  /*25280*/  STL [R1+0x60f0], R10 ;  /* 0x0060f00a01007387 */ /* 0x000fe40000100800 */
[----:B------:R-:W2:Y:S01]  /*25290*/  LDL.64 R8, [R1+0x60] ;  /* 0x0000600001087983 */ /* 0x000ea20000100a00 */
[----:B---3--:R-:W-:Y:S11]  /*252a0*/  HMMA.16816.F32 R12, R20, R24, R12 ;  /* 0x00000018140c723c */ /* 0x008ff6000000180c */
[----:B------:R-:W-:Y:S11]  /*252b0*/  @!UPT UIADD3 URZ, URZ, URZ, URZ ;  /* 0x0000003f3f3ff290 */ /* 0x000ff6000fffe03f */
[----:B------:R-:W-:Y:S01]  /*252c0*/  @!UPT UIADD3 URZ, URZ, URZ, URZ ;  /* 0x0000003f3f3ff290 */ /* 0x000fe2000fffe03f */
[----:B------:R0:W-:Y:S01]  /*252d0*/  STL.64 [R1+0xad0], R12 ;  /* 0x000ad00c01007387 */ /* 0x0001e20000100a00 */
[----:B------:R1:W-:Y:S03]  /*252e0*/  STL.64 [R1+0xad8], R14 ;  /* 0x000ad80e01007387 */ /* 0x0003e60000100a00 */
[----:B0-----:R-:W3:Y:S01]  /*252f0*/  LDL.LU.64 R12, [R1+0x6100] ;  /* 0x00610000010c7983 */ /* 0x001ee20000300a00 */
[----:B-1----:R-:W-:Y:S02]  /*25300*/  IMAD.MOV.U32 R15, RZ, RZ, R24 ;  /* 0x000000ffff0f7224 */ /* 0x002fe400078e0018 */
[----:B------:R-:W-:Y:S02]  /*25310*/  IMAD.MOV.U32 R14, RZ, RZ, R25 ;  /* 0x000000ffff0e7224 */ /* 0x000fe400078e0019 */
[----:B------:R-:W4:Y:S03]  /*25320*/  LDL.LU.64 R24, [R1+0x60f8] ;  /* 0x0060f80001187983 */ /* 0x000f260000300a00 */
[----:B------:R-:W-:Y:S01]  /*25330*/  STL.64 [R1+0x6088], R14 ;  /* 0x0060880e01007387 */ /* 0x000fe20000100a00 */
[----:B---3--:R0:W-:Y:S04]  /*25340*/  STL.64 [R1+0x6080], R12 ;  /* 0x0060800c01007387 */ /* 0x0081e80000100a00 */
[----:B0-----:R-:W3:Y:S01]  /*25350*/  LDL.LU.64 R12, [R1+0x3e0] ;  /* 0x0003e000010c7983 */ /* 0x001ee20000300a00 */
[----:B------:R-:W3:Y:S02]  /*25360*/  LDL.LU.64 R14, [R1+0x3e8] ;  /* 0x0003e800010e7983 */ /* 0x000ee40000300a00 */
[----:B--2---:R-:W-:-:S02]  /*25370*/  IMAD.MOV.U32 R29, RZ, RZ, R8 ;  /* 0x000000ffff1d7224 */ /* 0x004fc400078e0008 */
[----:B------:R-:W-:Y:S01]  /*25380*/  IMAD.MOV.U32 R28, RZ, RZ, R9 ;  /* 0x000000ffff1c7224 */ /* 0x000fe200078e0009 */
[C---:B---3--:R-:W-:Y:S08]  /*25390*/  HMMA.16816.F32 R12, R20.reuse, R8, R12 ;  /* 0x00000008140c723c */ /* 0x048ff0000000180c */
[----:B----4-:R-:W-:Y:S07]  /*253a0*/  HMMA.16816.F32 R8, R20, R24, R4 ;  /* 0x000000181408723c */ /* 0x010fee0000001804 */
[----:B------:R-:W-:-:S02]  /*253b0*/  IMAD.MOV.U32 R7, RZ, RZ, R24 ;  /* 0x000000ffff077224 */ /* 0x000fc400078e0018 */
[----:B------:R-:W-:-:S06]  /*253c0*/  IMAD.MOV.U32 R6, RZ, RZ, R25 ;  /* 0x000000ffff067224 */ /* 0x000fcc00078e0019 */
[----:B------:R-:W-:Y:S01]  /*253d0*/  STL.64 [R1+0xaa0], R12 ;  /* 0x000aa00c01007387 */ /* 0x000fe20000100a00 */
[----:B------:R-:W-:Y:S07]  /*253e0*/  STL.64 [R1+0xaa8], R14 ;  /* 0x000aa80e01007387 */ /* 0x000fee0000100a00 */
[----:B------:R0:W-:Y:S02]  /*253f0*/  STL.64 [R1+0xa90], R8 ;  /* 0x000a900801007387 */ /* 0x0001e40000100a00 */
[----:B------:R1:W-:Y:S01]  /*25400*/  STL.64 [R1+0xa98], R10 ;  /* 0x000a980a01007387 */ /* 0x0003e20000100a00 */
[----:B0-----:R-:W2:Y:S01]  /*25410*/  LDL.LU.64 R8, [R1+0x3c0] ;  /* 0x0003c00001087983 */ /* 0x001ea20000300a00 */
[----:B-1----:R-:W2:Y:S02]  /*25420*/  LDL.LU.64 R10, [R1+0x3c8] ;  /* 0x0003c800010a7983 */ /* 0x002ea40000300a00 */
[----:B------:R-:W3:Y:S02]  /*25430*/  LDL.LU.64 R24, [R1+0x3a0] ;  /* 0x0003a00001187983 */ /* 0x000ee40000300a00 */
[----:B------:R-:W4:Y:S02]  /*25440*/  LDL.LU.64 R26, [R1+0x3a8] ;  /* 0x0003a800011a7983 */ /* 0x000f240000300a00 */
[----:B----4-:R-:W-:Y:S01]  /*25450*/  STL.64 [R1+0x60e0], R26 ;  /* 0x0060e01a01007387 */ /* 0x010fe20000100a00 */
[----:B---3--:R0:W-:Y:S03]  /*25460*/  STL.64 [R1+0x60d8], R24 ;  /* 0x0060d81801007387 */ /* 0x0081e60000100a00 */
[----:B0-----:R-:W3:Y:S01]  /*25470*/  LDL.LU.64 R24, [R1+0x3b0] ;  /* 0x0003b00001187983 */ /* 0x001ee20000300a00 */
[----:B------:R-:W3:Y:S02]  /*25480*/  LDL.LU.64 R26, [R1+0x3b8] ;  /* 0x0003b800011a7983 */ /* 0x000ee40000300a00 */
[----:B------:R0:W-:Y:S02]  /*25490*/  STL.64 [R1+0x60b8], R6 ;  /* 0x0060b80601007387 */ /* 0x0001e40000100a00 */
[----:B------:R-:W4:Y:S01]  /*254a0*/  LDL.LU.64 R4, [R1+0x390] ;  /* 0x0003900001047983 */ /* 0x000f220000300a00 */
[----:B0-----:R-:W4:Y:S01]  /*254b0*/  LDL.LU.64 R6, [R1+0x398] ;  /* 0x0003980001067983 */ /* 0x001f220000300a00 */
[----:B------:R-:W3:Y:S02]  /*254c0*/  LDL.LU.64 R12, [R1+0x370] ;  /* 0x00037000010c7983 */ /* 0x000ee40000300a00 */
[----:B------:R-:W3:Y:S01]  /*254d0*/  LDL.LU.64 R14, [R1+0x378] ;  /* 0x00037800010e7983 */ /* 0x000ee20000300a00 */
[C---:B--2---:R-:W-:Y:S01]  /*254e0*/  HMMA.16816.F32 R8, R20.reuse, R16, R8 ;  /* 0x000000101408723c */ /* 0x044fe20000001808 */
[----:B------:R-:W-:Y:S01]  /*254f0*/  IMAD.MOV.U32 R0, RZ, RZ, R17 ;  /* 0x000000ffff007224 */ /* 0x000fe200078e0011 */
[----:B---3--:R-:W-:Y:S01]  /*25500*/  STL.64 [R1+0x60a8], R14 ;  /* 0x0060a80e01007387 */ /* 0x008fe20000100a00 */
[----:B------:R0:W-:Y:S03]  /*25510*/  STL.64 [R1+0x60a0], R12 ;  /* 0x0060a00c01007387 */ /* 0x0001e60000100a00 */
[----:B0-----:R-:W2:Y:S01]  /*25520*/  LDL.LU.64 R12, [R1+0x380] ;  /* 0x00038000010c7983 */ /* 0x001ea20000300a00 */
[----:B------:R-:W2:Y:S11]  /*25530*/  LDL.LU.64 R14, [R1+0x388] ;  /* 0x00038800010e7983 */ /* 0x000eb60000300a00 */
[----:B------:R-:W-:Y:S05]  /*25540*/  @!UPT UIADD3 URZ, URZ, URZ, URZ ;  /* 0x0000003f3f3ff290 */ /* 0x000fea000fffe03f */
[----:B------:R-:W-:Y:S02]  /*25550*/  STL.64 [R1+0xa80], R8 ;  /* 0x000a800801007387 */ /* 0x000fe40000100a00 */
[----:B------:R0:W-:Y:S02]  /*25560*/  STL.64 [R1+0xa88], R10 ;  /* 0x000a880a01007387 */ /* 0x0001e40000100a00 */
[----:B0-----:R-:W3:Y:S01]  /*25570*/  LDL.LU R10, [R1+0x60f0] ;  /* 0x0060f000010a7983 */ /* 0x001ee20000300800 */
[----:B------:R-:W-:Y:S02]  /*25580*/  IMAD.MOV.U32 R11, RZ, RZ, R16 ;  /* 0x000000ffff0b7224 */ /* 0x000fe400078e0010 */
[----:B------:R-:W2:Y:S02]  /*25590*/  LDL.LU.64 R16, [R1+0x60e8] ;  /* 0x0060e80001107983 */ /* 0x000ea40000300a00 */
[----:B--2---:R-:W-:Y:S01]  /*255a0*/  HMMA.16816.F32 R24, R20, R16, R24 ;  /* 0x000000101418723c */ /* 0x004fe20000001818 */
[----:B------:R-:W-:-:S02]  /*255b0*/  IMAD.MOV.U32 R3, RZ, RZ, R16 ;  /* 0x000000ffff037224 */ /* 0x000fc400078e0010 */
[----:B------:R-:W-:Y:S11]  /*255c0*/  IMAD.MOV.U32 R2, RZ, RZ, R17 ;  /* 0x000000ffff027224 */ /* 0x000ff600078e0011 */
[----:B------:R-:W-:Y:S09]  /*255d0*/  @!UPT UIADD3 URZ, URZ, URZ, URZ ;  /* 0x0000003f3f3ff290 */ /* 0x000ff2000fffe03f */
[----:B------:R-:W-:Y:S01]  /*255e0*/  STL.64 [R1+0xa70], R24 ;  /* 0x000a701801007387 */ /* 0x000fe20000100a00 */
[----:B------:R0:W-:Y:S03]  /*255f0*/  STL.64 [R1+0xa78], R26 ;  /* 0x000a781a01007387 */ /* 0x0001e60000100a00 */
[----:B0-----:R-:W2:Y:S01]  /*25600*/  LDL.LU.64 R26, [R1+0x60e0] ;  /* 0x0060e000011a7983 */ /* 0x001ea20000300a00 */
[----:B------:R-:W2:Y:S02]  /*25610*/  LDL.LU.64 R24, [R1+0x60d8] ;  /* 0x0060d80001187983 */ /* 0x000ea40000300a00 */
[----:B------:R-:W2:Y:S02]  /*25620*/  LDL.LU.64 R16, [R1+0x60d0] ;  /* 0x0060d00001107983 */ /* 0x000ea40000300a00 */
        /* <DEDUP_REMOVED lines=8> */
[----:B------:R-:W4:Y:S02]  /*256b0*/  LDL.LU.64 R16, [R1+0x60c0] ;  /* 0x0060c00001107983 */ /* 0x000f240000300a00 */
[C---:B----4-:R-:W-:Y:S11]  /*256c0*/  HMMA.16816.F32 R4, R20.reuse, R16, R4 ;  /* 0x000000101404723c */ /* 0x050ff60000001804 */
[----:B------:R-:W-:Y:S11]  /*256d0*/  @!UPT UIADD3 URZ, URZ, URZ, URZ ;  /* 0x0000003f3f3ff290 */ /* 0x000ff6000fffe03f */
[----:B------:R-:W-:Y:S01]  /*256e0*/  @!UPT UIADD3 URZ, URZ, URZ, URZ ;  /* 0x0000003f3f3ff290 */ /* 0x000fe2000fffe03f */
[----:B------:R0:W-:Y:S01]  /*256f0*/  STL.64 [R1+0xa40], R4 ;  /* 0x000a400401007387 */ /* 0x0001e20000100a00 */
[----:B------:R1:W-:Y:S02]  /*25700*/  STL.64 [R1+0xa48], R6 ;  /* 0x000a480601007387 */ /* 0x0003e40000100a00 */
[----:B0-----:R-:W-:Y:S01]  /*25710*/  IMAD.MOV.U32 R4, RZ, RZ, R16 ;  /* 0x000000ffff047224 */ /* 0x001fe200078e0010 */
[----:B-1----:R-:W4:Y:S01]  /*25720*/  LDL.LU.64 R6, [R1+0x60b8] ;  /* 0x0060b80001067983 */ /* 0x002f220000300a00 */
        /* <DEDUP_REMOVED lines=40> */
[----:B------:R0:W-:Y:S02]  /*259b0*/  STL.64 [R1+0x5f78], R12 ;  /* 0x005f780c01007387 */ /* 0x0001e40000100a00 */
[----:B------:R1:W-:Y:S01]  /*259c0*/  STL.64 [R1+0x6060], R14 ;  /* 0x0060600e01007387 */ /* 0x0003e20000100a00 */
[----:B0-----:R-:W3:Y:S01]  /*259d0*/  LDL.LU.64 R12, [R1+0x1d0] ;  /* 0x0001d000010c7983 */ /* 0x001ee20000300a00 */
[----:B-1----:R-:W3:Y:S01]  /*259e0*/  LDL.LU.64 R14, [R1+0x1d8] ;  /* 0x0001d800010e7983 */ /* 0x002ee20000300a00 */
[C---:B--2---:R-:W-:Y:S11]  /*259f0*/  HMMA.16816.F32 R16, R20.reuse, R8, R16 ;  /* 0x000000081410723c */ /* 0x044ff60000001810 */
[----:B------:R-:W-:Y:S11]  /*25a00*/  @!UPT UIADD3 URZ, URZ, URZ, URZ ;  /* 0x0000003f3f3ff290 */ /* 0x000ff6000fffe03f */
[----:B------:R-:W-:Y:S01]  /*25a10*/  @!UPT UIADD3 URZ, URZ, URZ, URZ ;  /* 0x0000003f3f3ff290 */ /* 0x000fe2000fffe03f */
[----:B------:R0:W-:Y:S01]  /*25a20*/  STL.64 [R1+0xa00], R16 ;  /* 0x000a001001007387 */ /* 0x0001e20000100a00 */
[----:B------:R-:W-:Y:S02]  /*25a30*/  STL.64 [R1+0xa08], R18 ;  /* 0x000a081201007387 */ /* 0x000fe40000100a00 */
[----:B0-----:R-:W-:Y:S02]  /*25a40*/  IMAD.MOV.U32 R16, RZ, RZ, R26 ;  /* 0x000000ffff107224 */ /* 0x001fe400078e001a */
[----:B------:R-:W-:Y:S01]  /*25a50*/  IMAD.MOV.U32 R17, RZ, RZ, R27 ;  /* 0x000000ffff117224 */ /* 0x000fe200078e001b */
[----:B------:R-:W3:Y:S01]  /*25a60*/  LDL.LU R26, [R1+0x606c] ;  /* 0x00606c00011a7983 */ /* 0x000ee20000300800 */
[----:B------:R-:W3:Y:S03]  /*25a70*/  LDL.LU R27, [R1+0x6068] ;  /* 0x00606800011b7983 */ /* 0x000ee60000300800 */
[----:B------:R0:W-:Y:S04]  /*25a80*/  STL.64 [R1+0x5fd0], R16 ;  /* 0x005fd01001007387 */ /* 0x0001e80000100a00 */
[----:B0-----:R-:W2:Y:S01]  /*25a90*/  LDL.LU.64 R16, [R1+0x1e0] ;  /* 0x0001e00001107983 */ /* 0x001ea20000300a00 */
[----:B------:R-:W2:Y:S02]  /*25aa0*/  LDL.LU.64 R18, [R1+0x1e8] ;  /* 0x0001e80001127983 */ /* 0x000ea40000300a00 */
[----:B------:R-:W-:Y:S01]  /*25ab0*/  STL.64 [R1+0x5f70], R8 ;  /* 0x005f700801007387 */ /* 0x000fe20000100a00 */
[----:B--2---:R-:W-:Y:S01]  /*25ac0*/  HMMA.16816.F32 R16, R20, R4, R16 ;  /* 0x000000041410723c */ /* 0x004fe20000001810 */
[----:B------:R-:W2:Y:S11]  /*25ad0*/  LDL R20, [R1+0xa0] ;  /* 0x0000a00001147983 */ /* 0x000eb60000100800 */
[----:B------:R-:W-:Y:S11]  /*25ae0*/  @!UPT UIADD3 URZ, URZ, URZ, URZ ;  /* 0x0000003f3f3ff290 */ /* 0x000ff6000fffe03f */
[----:B------:R0:W-:Y:S01]  /*25af0*/  STL.64 [R1+0x9f0], R16 ;  /* 0x0009f01001007387 */ /* 0x0001e20000100a00 */
[----:B------:R-:W-:Y:S02]  /*25b00*/  STL.64 [R1+0x9f8], R18 ;  /* 0x0009f81201007387 */ /* 0x000fe40000100a00 */
[----:B------:R-:W2:Y:S02]  /*25b10*/  LDL R21, [R1+0xa4] ;  /* 0x0000a40001157983 */ /* 0x000ea40000100800 */
[----:B0-----:R-:W-:Y:S02]  /*25b20*/  IMAD.MOV.U32 R16, RZ, RZ, R3 ;  /* 0x000000ffff107224 */ /* 0x001fe400078e0003 */
[----:B------:R-:W-:-:S05]  /*25b30*/  IMAD.MOV.U32 R17, RZ, RZ, R2 ;  /* 0x000000ffff117224 */ /* 0x000fca00078e0002 */
[----:B------:R0:W-:Y:S04]  /*25b40*/  STL.64 [R1+0x5fe8], R16 ;  /* 0x005fe81001007387 */ /* 0x0001e80000100a00 */
[----:B0-----:R-:W3:Y:S01]  /*25b50*/  LDL.64 R16, [R1+0xb0] ;  /* 0x0000b00001107983 */ /* 0x001ee20000100a00 */
[----:B------:R-:W-:Y:S01]  /*25b60*/  STL.64 [R1+0x5f68], R4 ;  /* 0x005f680401007387 */ /* 0x000fe20000100a00 */
[----:B---3--:R-:W-:Y:S01]  /*25b70*/  HMMA.16816.F32 R12, R24, R16, R12 ;  /* 0x00000010180c723c */ /* 0x008fe2000000180c */
[----:B------:R-:W-:Y:S02]  /*25b80*/  IMAD.MOV.U32 R3, RZ, RZ, R16 ;  /* 0x000000ffff037224 */ /* 0x000fe400078e0010 */
[----:B------:R-:W-:-:S04]  /*25b90*/  IMAD.MOV.U32 R2, RZ, RZ, R17 ;  /* 0x000000ffff027224 */ /* 0x000fc800078e0011 */
[----:B------:R-:W-:Y:S02]  /*25ba0*/  IMAD.MOV.U32 R16, RZ, RZ, R11 ;  /* 0x000000ffff107224 */ /* 0x000fe400078e000b */
[----:B------:R-:W-:Y:S11]  /*25bb0*/  IMAD.MOV.U32 R17, RZ, RZ, R0 ;  /* 0x000000ffff117224 */ /* 0x000ff600078e0000 */
[----:B------:R-:W-:Y:S03]  /*25bc0*/  @!UPT UIADD3 URZ, URZ, URZ, URZ ;  /* 0x0000003f3f3ff290 */ /* 0x000fe6000fffe03f */
[----:B------:R-:W-:Y:S01]  /*25bd0*/  STL.64 [R1+0x9e0], R12 ;  /* 0x0009e00c01007387 */ /* 0x000fe20000100a00 */
[----:B------:R0:W-:Y:S03]  /*25be0*/  STL.64 [R1+0x9e8], R14 ;  /* 0x0009e80e01007387 */ /* 0x0001e60000100a00 */
[----:B0-----:R-:W3:Y:S01]  /*25bf0*/  LDL.LU.64 R14, [R1+0x6060] ;  /* 0x00606000010e7983 */ /* 0x001ee20000300a00 */
[----:B------:R-:W2:Y:S02]  /*25c00*/  LDL.LU R11, [R1+0x6058] ;  /* 0x00605800010b7983 */ /* 0x000ea40000300800 */
[----:B------:R0:W-:Y:S02]  /*25c10*/  STL.64 [R1+0x6000], R16 ;  /* 0x0060001001007387 */ /* 0x0001e40000100a00 */
[----:B0-----:R-:W2:Y:S01]  /*25c20*/  LDL.LU.64 R16, [R1+0x1c0] ;  /* 0x0001c00001107983 */ /* 0x001ea20000300a00 */
[----:B------:R-:W2:Y:S02]  /*25c30*/  LDL.LU.64 R18, [R1+0x1c8] ;  /* 0x0001c80001127983 */ /* 0x000ea40000300a00 */
[----:B------:R-:W3:Y:S01]  /*25c40*/  LDL R0, [R1+0x1620] ;  /* 0x0016200001007983 */ /* 0x000ee20000100800 */
[----:B--2---:R-:W-:Y:S07]  /*25c50*/  HMMA.16816.F32 R20, R24, R20, R16 ;  /* 0x000000141814723c */ /* 0x004fee0000001810 */
[----:B----4-:R-:W-:-:S02]  /*25c60*/  IMAD.MOV.U32 R16, RZ, RZ, R7 ;  /* 0x000000ffff107224 */ /* 0x010fc400078e0007 */
[----:B------:R-:W2:Y:S01]  /*25c70*/  LDL.LU R7, [R1+0x6054] ;  /* 0x0060540001077983 */ /* 0x000ea20000300800 */
[----:B------:R-:W-:Y:S11]  /*25c80*/  IMAD.MOV.U32 R17, RZ, RZ, R6 ;  /* 0x000000ffff117224 */ /* 0x000ff600078e0006 */
[----:B------:R-:W-:Y:S02]  /*25c90*/  @!UPT UIADD3 URZ, URZ, URZ, URZ ;  /* 0x0000003f3f3ff290 */ /* 0x000fe4000fffe03f */
[----:B------:R0:W-:Y:S01]  /*25ca0*/  STL.64 [R1+0x9d0], R20 ;  /* 0x0009d01401007387 */ /* 0x0001e20000100a00 */
[----:B------:R-:W-:Y:S02]  /*25cb0*/  STL.64 [R1+0x9d8], R22 ;  /* 0x0009d81601007387 */ /* 0x000fe40000100a00 */
[----:B------:R-:W4:Y:S02]  /*25cc0*/  LDL.LU R6, [R1+0x6050] ;  /* 0x0060500001067983 */ /* 0x000f240000300800 */
[----:B------:R-:W-:Y:S02]  /*25cd0*/  STL.64 [R1+0x6018], R16 ;  /* 0x0060181001007387 */ /* 0x000fe40000100a00 */
[----:B0-----:R-:W-:Y:S02]  /*25ce0*/  IMAD.MOV.U32 R20, RZ, RZ, R29 ;  /* 0x000000ffff147224 */ /* 0x001fe400078e001d */
[----:B------:R-:W-:-:S05]  /*25cf0*/  IMAD.MOV.U32 R21, RZ, RZ, R28 ;  /* 0x000000ffff157224 */ /* 0x000fca00078e001c */
[----:B------:R3:W-:Y:S02]  /*25d00*/  STL.64 [R1+0x6020], R20 ;  /* 0x0060201401007387 */ /* 0x0007e40000100a00 */
[----:B---3--:R-:W-:Y:S02]  /*25d10*/  IMAD.MOV.U32 R20, RZ, RZ, R15 ;  /* 0x000000ffff147224 */ /* 0x008fe400078e000f */
[----:B------:R-:W-:-:S05]  /*25d20*/  IMAD.MOV.U32 R21, RZ, RZ, R14 ;  /* 0x000000ffff157224 */ /* 0x000fca00078e000e */
[----:B------:R-:W-:Y:S01]  /*25d30*/  STL.64 [R1+0x6038], R20 ;  /* 0x0060381401007387 */ /* 0x000fe20000100a00 */
[----:B------:R-:W3:Y:S02]  /*25d40*/  LDL.LU.64 R4, [R1+0x1b0] ;  /* 0x0001b00001047983 */ /* 0x000ee40000300a00 */
[----:B--2---:R-:W-:Y:S02]  /*25d50*/  IMAD.MOV.U32 R8, RZ, RZ, R7 ;  /* 0x000000ffff087224 */ /* 0x004fe400078e0007 */
[----:B----4-:R-:W-:Y:S02]  /*25d60*/  IMAD.MOV.U32 R9, RZ, RZ, R6 ;  /* 0x000000ffff097224 */ /* 0x010fe400078e0006 */
[----:B------:R-:W3:Y:S01]  /*25d70*/  LDL.LU.64 R6, [R1+0x1b8] ;  /* 0x0001b80001067983 */ /* 0x000ee20000300a00 */
[----:B------:R-:W2:Y:S02]  /*25d80*/  LDL.LU.64 R16, [R1+0x180] ;  /* 0x0001800001107983 */ /* 0x000ea40000300a00 */
[----:B------:R-:W4:Y:S02]  /*25d90*/  LDL.LU.64 R18, [R1+0x188] ;  /* 0x0001880001127983 */ /* 0x000f240000300a00 */
[----:B----4-:R-:W-:Y:S01]  /*25da0*/  STL.64 [R1+0x6030], R18 ;  /* 0x0060301201007387 */ /* 0x010fe20000100a00 */
[----:B--2---:R0:W-:Y:S03]  /*25db0*/  STL.64 [R1+0x6028], R16 ;  /* 0x0060281001007387 */ /* 0x0041e60000100a00 */
[----:B0-----:R-:W2:Y:S01]  /*25dc0*/  LDL.LU.64 R16, [R1+0x190] ;  /* 0x0001900001107983 */ /* 0x001ea20000300a00 */
[----:B------:R-:W4:Y:S03]  /*25dd0*/  LDL.LU.64 R18, [R1+0x198] ;  /* 0x0001980001127983 */ /* 0x000f260000300a00 */
[----:B----4-:R-:W-:Y:S01]  /*25de0*/  STL.64 [R1+0x6048], R18 ;  /* 0x0060481201007387 */ /* 0x010fe20000100a00 */
[----:B--2---:R0:W-:Y:S03]  /*25df0*/  STL.64 [R1+0x6040], R16 ;  /* 0x0060401001007387 */ /* 0x0041e60000100a00 */
[----:B0-----:R-:W2:Y:S01]  /*25e00*/  LDL.LU.64 R16, [R1+0x1a0] ;  /* 0x0001a00001107983 */ /* 0x001ea20000300a00 */
[----:B------:R-:W2:Y:S02]  /*25e10*/  LDL.LU.64 R18, [R1+0x1a8] ;  /* 0x0001a80001127983 */ /* 0x000ea40000300a00 */
        /* <DEDUP_REMOVED lines=17> */
[----:B------:R-:W4:Y:S02]  /*25f30*/  LDL.LU.64 R14, [R1+0x158] ;  /* 0x00015800010e7983 */ /* 0x000f240000300a00 */
[----:B------:R-:W-:-:S02]  /*25f40*/  IMAD.MOV.U32 R20, RZ, RZ, R11 ;  /* 0x000000ffff147224 */ /* 0x000fc400078e000b */
[----:B------:R-:W-:Y:S01]  /*25f50*/  IMAD.MOV.U32 R21, RZ, RZ, R10 ;  /* 0x000000ffff157224 */ /* 0x000fe200078e000a */
[C---:B---3--:R-:W-:Y:S08]  /*25f60*/  HMMA.16816.F32 R4, R24.reuse, R8, R4 ;  /* 0x000000081804723c */ /* 0x048ff00000001804 */
[C---:B------:R-:W-:Y:S01]  /*25f70*/  HMMA.16816.F32 R20, R24.reuse, R20, R16 ;  /* 0x000000141814723c */ /* 0x040fe20000001810 */
[----:B----4-:R-:W-:Y:S01]  /*25f80*/  STL.64 [R1+0x5ff8], R14 ;  /* 0x005ff80e01007387 */ /* 0x010fe20000100a00 */
[----:B--2---:R0:W-:Y:S03]  /*25f90*/  STL.64 [R1+0x5ff0], R12 ;  /* 0x005ff00c01007387 */ /* 0x0041e60000100a00 */
        /* <DEDUP_REMOVED lines=8> */
[----:B------:R0:W-:Y:S01]  /*26020*/  STL.64 [R1+0x9c0], R4 ;  /* 0x0009c00401007387 */ /* 0x0001e20000100a00 */
[----:B------:R1:W-:Y:S03]  /*26030*/  STL.64 [R1+0x9c8], R6 ;  /* 0x0009c80601007387 */ /* 0x0003e60000100a00 */
[----:B0-----:R-:W4:Y:S01]  /*26040*/  LDL.LU.64 R4, [R1+0xf0] ;  /* 0x0000f00001047983 */ /* 0x001f220000300a00 */
[----:B-1----:R-:W4:Y:S02]  /*26050*/  LDL.LU.64 R6, [R1+0xf8] ;  /* 0x0000f80001067983 */ /* 0x002f240000300a00 */
[----:B------:R-:W2:Y:S02]  /*26060*/  LDL.LU.64 R18, [R1+0x6048] ;  /* 0x0060480001127983 */ /* 0x000ea40000300a00 */
[----:B------:R-:W2:Y:S01]  /*26070*/  LDL.LU.64 R16, [R1+0x6040] ;  /* 0x0060400001107983 */ /* 0x000ea20000300a00 */
        /* <DEDUP_REMOVED lines=56> */
[----:B------:R-:W-:Y:S01]  /*26400*/  STL.64 [R1+0x920], R16 ;  /* 0x0009201001007387 */ /* 0x000fe20000100a00 */
[----:B------:R0:W-:Y:S03]  /*26410*/  STL.64 [R1+0x928], R18 ;  /* 0x0009281201007387 */ /* 0x0001e60000100a00 */
[----:B0-----:R-:W2:Y:S01]  /*26420*/  LDL.LU.64 R18, [R1+0x5f88] ;  /* 0x005f880001127983 */ /* 0x001ea20000300a00 */
[----:B------:R-:W2:Y:S02]  /*26430*/  LDL.LU.64 R16, [R1+0x5f80] ;  /* 0x005f800001107983 */ /* 0x000ea40000300a00 */
[C---:B--2---:R-:W-:Y:S11]  /*26440*/  HMMA.16816.F32 R12, R24.reuse, R16, R12 ;  /* 0x00000010180c723c */ /* 0x044ff6000000180c */
[----:B------:R-:W-:Y:S11]  /*26450*/  @!UPT UIADD3 URZ, URZ, URZ, URZ ;  /* 0x0000003f3f3ff290 */ /* 0x000ff6000fffe03f */
[----:B------:R-:W-:Y:S01]  /*26460*/  @!UPT UIADD3 URZ, URZ, URZ, URZ ;  /* 0x0000003f3f3ff290 */ /* 0x000fe2000fffe03f */
[----:B------:R0:W-:Y:S01]  /*26470*/  STL.64 [R1+0x910], R12 ;  /* 0x0009100c01007387 */ /* 0x0001e20000100a00 */
[----:B------:R-:W-:Y:S03]  /*26480*/  STL.64 [R1+0x918], R14 ;  /* 0x0009180e01007387 */ /* 0x000fe60000100a00 */
[----:B0-----:R-:W3:Y:S01]  /*26490*/  LDL.LU.64 R12, [R1+0x5f78] ;  /* 0x005f7800010c7983 */ /* 0x001ee20000300a00 */
[----:B------:R-:W-:Y:S02]  /*264a0*/  STL.64 [R1+0x5f08], R18 ;  /* 0x005f081201007387 */ /* 0x000fe40000100a00 */
[----:B------:R0:W-:Y:S02]  /*264b0*/  STL.64 [R1+0x5f00], R16 ;  /* 0x005f001001007387 */ /* 0x0001e40000100a00 */
[----:B0-----:R-:W2:Y:S01]  /*264c0*/  LDL.64 R16, [R1+0xa0] ;  /* 0x0000a00001107983 */ /* 0x001ea20000100a00 */
[C---:B---3--:R-:W-:Y:S11]  /*264d0*/  HMMA.16816.F32 R8, R24.reuse, R12, R8 ;  /* 0x0000000c1808723c */ /* 0x048ff60000001808 */
[----:B------:R-:W-:Y:S11]  /*264e0*/  @!UPT UIADD3 URZ, URZ, URZ, URZ ;  /* 0x0000003f3f3ff290 */ /* 0x000ff6000fffe03f */
[----:B------:R-:W-:Y:S01]  /*264f0*/  @!UPT UIADD3 URZ, URZ, URZ, URZ ;  /* 0x0000003f3f3ff290 */ /* 0x000fe2000fffe03f */
[----:B------:R0:W-:Y:S01]  /*26500*/  STL.64 [R1+0x900], R8 ;  /* 0x0009000801007387 */ /* 0x0001e20000100a00 */
[----:B------:R-:W-:Y:S03]  /*26510*/  STL.64 [R1+0x908], R10 ;  /* 0x0009080a01007387 */ /* 0x000fe60000100a00 */
[----:B0-----:R-:W4:Y:S02]  /*26520*/  LDL.LU.64 R8, [R1+0x5f70] ;  /* 0x005f700001087983 */ /* 0x001f240000300a00 */
[C---:B----4-:R-:W-:Y:S11]  /*26530*/  HMMA.16816.F32 R4, R24.reuse, R8, R4 ;  /* 0x000000081804723c */ /* 0x050ff60000001804 */
[----:B------:R-:W-:Y:S11]  /*26540*/  @!UPT UIADD3 URZ, URZ, URZ, URZ ;  /* 0x0000003f3f3ff290 */ /* 0x000ff6000fffe03f */
[----:B------:R-:W-:Y:S01]  /*26550*/  @!UPT UIADD3 URZ, URZ, URZ, URZ ;  /* 0x0000003f3f3ff290 */ /* 0x000fe2000fffe03f */
[----:B------:R0:W-:Y:S01]  /*26560*/  STL.64 [R1+0x8b0], R4 ;  /* 0x0008b00401007387 */ /* 0x0001e20000100a00 */
[----:B------:R-:W-:Y:S03]  /*26570*/  STL.64 [R1+0x8b8], R6 ;  /* 0x0008b80601007387 */ /* 0x000fe60000100a00 */
[----:B0-----:R-:W3:Y:S01]  /*26580*/  LDL.LU.64 R4, [R1+0x5f68] ;  /* 0x005f680001047983 */ /* 0x001ee20000300a00 */
[----:B------:R-:W-:Y:S02]  /*26590*/  STL [R1+0x5eec], R8 ;  /* 0x005eec0801007387 */ /* 0x000fe40000100800 */
[----:B------:R0:W-:Y:S02]  /*265a0*/  STL [R1+0x5ee8], R9 ;  /* 0x005ee80901007387 */ /* 0x0001e40000100800 */
[----:B0-----:R-:W4:Y:S01]  /*265b0*/  LDL.LU.64 R8, [R1+0x690] ;  /* 0x0006900001087983 */ /* 0x001f220000300a00 */
[----:B------:R-:W4:Y:S01]  /*265c0*/  LDL.LU.64 R10, [R1+0x698] ;  /* 0x00069800010a7983 */ /* 0x000f220000300a00 */
[----:B---3--:R-:W-:Y:S02]  /*265d0*/  HMMA.16816.F32 R20, R24, R4, R20 ;  /* 0x000000041814723c */ /* 0x008fe40000001814 */
[----:B------:R-:W0:Y:S04]  /*265e0*/  LDSM.16.MT88.4 R24, [R0+0x80] ;  /* 0x000080000018783b */ /* 0x000e280000004200 */
[----:B------:R-:W-:Y:S01]  /*265f0*/  STL [R1+0x5ee4], R4 ;  /* 0x005ee40401007387 */ /* 0x000fe20000100800 */
[----:B------:R-:W-:Y:S11]  /*26600*/  STL [R1+0x5ee0], R5 ;  /* 0x005ee00501007387 */ /* 0x000ff60000100800 */
[----:B------:R-:W-:Y:S05]  /*26610*/  @!UPT UIADD3 URZ, URZ, URZ, URZ ;  /* 0x0000003f3f3ff290 */ /* 0x000fea000fffe03f */
[----:B------:R-:W-:Y:S01]  /*26620*/  STL.64 [R1+0x880], R20 ;  /* 0x0008801401007387 */ /* 0x000fe20000100a00 */
[----:B------:R-:W-:Y:S02]  /*26630*/  STL.64 [R1+0x888], R22 ;  /* 0x0008881601007387 */ /* 0x000fe40000100a00 */
[----:B------:R-:W1:Y:S01]  /*26640*/  LDSM.16.MT88.4 R20, [R0] ;  /* 0x000000000014783b */ /* 0x000e620000004200 */
[----:B0-----:R-:W-:Y:S03]  /*26650*/  STL [R1+0x5ecc], R24 ;  /* 0x005ecc1801007387 */ /* 0x001fe60000100800 */
[----:B------:R0:W-:Y:S02]  /*26660*/  STL [R1+0x5ec8], R25 ;  /* 0x005ec81901007387 */ /* 0x0001e40000100800 */
[----:B------:R-:W-:Y:S02]  /*26670*/  STL [R1+0x5ec4], R26 ;  /* 0x005ec41a01007387 */ /* 0x000fe40000100800 */
[----:B------:R-:W-:Y:S01]  /*26680*/  STL [R1+0x5ec0], R27 ;  /* 0x005ec01b01007387 */ /* 0x000fe20000100800 */
[----:B0-----:R-:W3:Y:S04]  /*26690*/  LDL.64 R24, [R1+0x70] ;  /* 0x0000700001187983 */ /* 0x001ee80000100a00 */
[----:B---3--:R0:W-:Y:S04]  /*266a0*/  STL.64 [R1+0x5f58], R24 ;  /* 0x005f581801007387 */ /* 0x0081e80000100a00 */
[----:B0-----:R-:W3:Y:S01]  /*266b0*/  LDL.64 R24, [R1+0x80] ;  /* 0x0000800001187983 */ /* 0x001ee20000100a00 */
[----:B------:R-:W-:-:S02]  /*266c0*/  IMAD.MOV.U32 R4, RZ, RZ, R3 ;  /* 0x000000ffff047224 */ /* 0x000fc400078e0003 */
[----:B------:R-:W-:Y:S01]  /*266d0*/  IMAD.MOV.U32 R5, RZ, RZ, R2 ;  /* 0x000000ffff057224 */ /* 0x000fe200078e0002 */
[----:B---3--:R0:W-:Y:S04]  /*266e0*/  STL.64 [R1+0x5f60], R24 ;  /* 0x005f601801007387 */ /* 0x0081e80000100a00 */
[----:B0-----:R-:W1:Y:S01]  /*266f0*/  LDL.LU.64 R24, [R1+0x6a0] ;  /* 0x0006a00001187983 */ /* 0x001e620000300a00 */
[----:B------:R-:W1:Y:S02]  /*26700*/  LDL.LU.64 R26, [R1+0x6a8] ;  /* 0x0006a800011a7983 */ /* 0x000e640000300a00 */
[----:B------:R-:W-:Y:S02]  /*26710*/  STL [R1+0x5eb8], R0 ;  /* 0x005eb80001007387 */ /* 0x000fe40000100800 */
[----:B--2---:R-:W-:-:S02]  /*26720*/  IMAD.MOV.U32 R15, RZ, RZ, R16 ;  /* 0x000000ffff0f7224 */ /* 0x004fc400078e0010 */
[----:B------:R-:W-:Y:S01]  /*26730*/  IMAD.MOV.U32 R14, RZ, RZ, R17 ;  /* 0x000000ffff0e7224 */ /* 0x000fe200078e0011 */
[C---:B-1----:R-:W-:Y:S08]  /*26740*/  HMMA.16816.F32 R24, R20.reuse, R4, R24 ;  /* 0x000000041418723c */ /* 0x042ff00000001818 */
[C---:B----4-:R-:W-:Y:S11]  /*26750*/  HMMA.16816.F32 R4, R20.reuse, R16, R8 ;  /* 0x000000101404723c */ /* 0x050ff60000001808 */
[----:B------:R-:W-:Y:S04]  /*26760*/  @!UPT UIADD3 URZ, URZ, URZ, URZ ;  /* 0x0000003f3f3ff290 */ /* 0x000fe8000fffe03f */
[----:B------:R0:W-:Y:S01]  /*26770*/  STL.64 [R1+0x8f0], R24 ;  /* 0x0008f01801007387 */ /* 0x0001e20000100a00 */
[----:B------:R1:W-:Y:S07]  /*26780*/  STL.64 [R1+0x8f8], R26 ;  /* 0x0008f81a01007387 */ /* 0x0003ee0000100a00 */
[----:B------:R2:W-:Y:S02]  /*26790*/  STL.64 [R1+0x8e0], R4 ;  /* 0x0008e00401007387 */ /* 0x0005e40000100a00 */
[----:B------:R3:W-:Y:S01]  /*267a0*/  STL.64 [R1+0x8e8], R6 ;  /* 0x0008e80601007387 */ /* 0x0007e20000100a00 */
[----:B0-----:R-:W4:Y:S01]  /*267b0*/  LDL.LU.64 R24, [R1+0x650] ;  /* 0x0006500001187983 */ /* 0x001f220000300a00 */
[----:B-1----:R-:W4:Y:S02]  /*267c0*/  LDL.LU.64 R26, [R1+0x658] ;  /* 0x00065800011a7983 */ /* 0x002f240000300a00 */
[----:B--2---:R-:W2:Y:S02]  /*267d0*/  LDL.LU.64 R4, [R1+0x640] ;  /* 0x0006400001047983 */ /* 0x004ea40000300a00 */
[----:B---3--:R-:W2:Y:S01]  /*267e0*/  LDL.LU.64 R6, [R1+0x648] ;  /* 0x0006480001067983 */ /* 0x008ea20000300a00 */
[----:B------:R-:W3:Y:S01]  /*267f0*/  LDL.LU.64 R8, [R1+0x580] ;  /* 0x0005800001087983 */ /* 0x000ee20000300a00 */
[----:B------:R-:W3:Y:S02]  /*26800*/  LDL.LU.64 R10, [R1+0x588] ;  /* 0x00058800010a7983 */ /* 0x000ee40000300a00 */
[----:B------:R-:W2:Y:S02]  /*26810*/  LDL.64 R16, [R1] ;  /* 0x0000000001107983 */ /* 0x000ea40000100a00 */
[----:B--2---:R0:W-:Y:S04]  /*26820*/  STL.64 [R1+0x5f10], R16 ;  /* 0x005f101001007387 */ /* 0x0041e80000100a00 */
[----:B0-----:R-:W2:Y:S04]  /*26830*/  LDL.64 R16, [R1+0x10] ;  /* 0x0000100001107983 */ /* 0x001ea80000100a00 */
[----:B--2---:R0:W-:Y:S04]  /*26840*/  STL.64 [R1+0x5f20], R16 ;  /* 0x005f201001007387 */ /* 0x0041e80000100a00 */
[----:B0-----:R-:W2:Y:S04]  /*26850*/  LDL.64 R16, [R1+0x20] ;  /* 0x0000200001107983 */ /* 0x001ea80000100a00 */
[----:B--2---:R0:W-:Y:S04]  /*26860*/  STL.64 [R1+0x5f30], R16 ;  /* 0x005f301001007387 */ /* 0x0041e80000100a00 */
[----:B0-----:R-:W2:Y:S04]  /*26870*/  LDL.64 R16, [R1+0x30] ;  /* 0x0000300001107983 */ /* 0x001ea80000100a00 */
[----:B--2---:R0:W-:Y:S04]  /*26880*/  STL.64 [R1+0x5f48], R16 ;  /* 0x005f481001007387 */ /* 0x0041e80000100a00 */
[----:B0-----:R-:W2:Y:S01]  /*26890*/  LDL.64 R16, [R1+0x60] ;  /* 0x0000600001107983 */ /* 0x001ea20000100a00 */
[----:B------:R-:W-:Y:S02]  /*268a0*/  STL.64 [R1+0x5ef8], R14 ;  /* 0x005ef80e01007387 */ /* 0x000fe40000100a00 */
[----:B------:R0:W-:Y:S02]  /*268b0*/  STL.64 [R1+0x5ef0], R12 ;  /* 0x005ef00c01007387 */ /* 0x0001e40000100a00 */
[----:B0-----:R-:W2:Y:S04]  /*268c0*/  LDL.64 R12, [R1+0x40] ;  /* 0x00004000010c7983 */ /* 0x001ea80000100a00 */
[----:B--2---:R0:W-:Y:S04]  /*268d0*/  STL.64 [R1+0x5f50], R12 ;  /* 0x005f500c01007387 */ /* 0x0041e80000100a00 */
[----:B0-----:R-:W4:Y:S02]  /*268e0*/  LDL.64 R12, [R1+0x90] ;  /* 0x00009000010c7983 */ /* 0x001f240000100a00 */
[C---:B----4-:R-:W-:Y:S11]  /*268f0*/  HMMA.16816.F32 R24, R20.reuse, R12, R24 ;  /* 0x0000000c1418723c */ /* 0x050ff60000001818 */
[----:B------:R-:W-:Y:S11]  /*26900*/  @!UPT UIADD3 URZ, URZ, URZ, URZ ;  /* 0x0000003f3f3ff290 */ /* 0x000ff6000fffe03f */
[----:B------:R-:W-:Y:S01]  /*26910*/  @!UPT UIADD3 URZ, URZ, URZ, URZ ;  /* 0x0000003f3f3ff290 */ /* 0x000fe2000fffe03f */
[----:B------:R0:W-:Y:S01]  /*26920*/  STL.64 [R1+0x8d0], R24 ;  /* 0x0008d01801007387 */ /* 0x0001e20000100a00 */
[----:B------:R-:W-:Y:S03]  /*26930*/  STL.64 [R1+0x8d8], R26 ;  /* 0x0008d81a01007387 */ /* 0x000fe60000100a00 */
[----:B0-----:R-:W2:Y:S01]  /*26940*/  LDL.LU.64 R24, [R1+0x5f60] ;  /* 0x005f600001187983 */ /* 0x001ea20000300a00 */
[----:B------:R-:W-:Y:S02]  /*26950*/  IMAD.MOV.U32 R3, RZ, RZ, R12 ;  /* 0x000000ffff037224 */ /* 0x000fe400078e000c */
[----:B------:R-:W-:Y:S02]  /*26960*/  IMAD.MOV.U32 R2, RZ, RZ, R13 ;  /* 0x000000ffff027224 */ /* 0x000fe400078e000d */
[----:B------:R-:W4:Y:S01]  /*26970*/  LDL.LU.64 R12, [R1+0x570] ;  /* 0x00057000010c7983 */ /* 0x000f220000300a00 */
[----:B------:R-:W4:Y:S02]  /*26980*/  LDL.LU.64 R14, [R1+0x578] ;  /* 0x00057800010e7983 */ /* 0x000f240000300a00 */
[----:B------:R-:W-:Y:S01]  /*26990*/  STL [R1+0x5ebc], R3 ;  /* 0x005ebc0301007387 */ /* 0x000fe20000100800 */
[C---:B--2---:R-:W-:Y:S11]  /*269a0*/  HMMA.16816.F32 R4, R20.reuse, R24, R4 ;  /* 0x000000181404723c */ /* 0x044ff60000001804 */
[----:B------:R-:W-:Y:S11]  /*269b0*/  @!UPT UIADD3 URZ, URZ, URZ, URZ ;  /* 0x0000003f3f3ff290 */ /* 0x000ff6000fffe03f */
[----:B------:R-:W-:Y:S01]  /*269c0*/  @!UPT UIADD3 URZ, URZ, URZ, URZ ;  /* 0x0000003f3f3ff290 */ /* 0x000fe2000fffe03f */
[----:B------:R-:W-:Y:S01]  /*269d0*/  STL.64 [R1+0x8c0], R4 ;  /* 0x0008c00401007387 */ /* 0x000fe20000100a00 */
[----:B------:R0:W-:Y:S02]  /*269e0*/  STL.64 [R1+0x8c8], R6 ;  /* 0x0008c80601007387 */ /* 0x0001e40000100a00 */
[----:B0-----:R-:W-:Y:S02]  /*269f0*/  IMAD.MOV.U32 R7, RZ, RZ, R24 ;  /* 0x000000ffff077224 */ /* 0x001fe400078e0018 */
[----:B------:R-:W-:Y:S02]  /*26a00*/  IMAD.MOV.U32 R6, RZ, RZ, R25 ;  /* 0x000000ffff067224 */ /* 0x000fe400078e0019 */
[----:B------:R-:W3:Y:S03]  /*26a10*/  LDL.LU.64 R24, [R1+0x5f58] ;  /* 0x005f580001187983 */ /* 0x000ee60000300a00 */
[----:B------:R-:W-:Y:S02]  /*26a20*/  STL.64 [R1+0x5f28], R6 ;  /* 0x005f280601007387 */ /* 0x000fe40000100a00 */
[----:B------:R-:W2:Y:S01]  /*26a30*/  LDL.64 R4, [R1+0x50] ;  /* 0x0000500001047983 */ /* 0x000ea20000100a00 */
[C---:B---3--:R-:W-:Y:S11]  /*26a40*/  HMMA.16816.F32 R8, R20.reuse, R24, R8 ;  /* 0x000000181408723c */ /* 0x048ff60000001808 */
[----:B------:R-:W-:Y:S11]  /*26a50*/  @!UPT UIADD3 URZ, URZ, URZ, URZ ;  /* 0x0000003f3f3ff290 */ /* 0x000ff6000fffe03f */
[----:B------:R-:W-:Y:S01]  /*26a60*/  @!UPT UIADD3 URZ, URZ, URZ, URZ ;  /* 0x0000003f3f3ff290 */ /* 0x000fe2000fffe03f */
[----:B------:R-:W-:Y:S01]  /*26a70*/  STL.64 [R1+0x8a0], R8 ;  /* 0x0008a00801007387 */ /* 0x000fe20000100a00 */
[----:B------:R0:W-:Y:S02]  /*26a80*/  STL.64 [R1+0x8a8], R10 ;  /* 0x0008a80a01007387 */ /* 0x0001e40000100a00 */
[----:B0-----:R-:W-:Y:S02]  /*26a90*/  IMAD.MOV.U32 R11, RZ, RZ, R24 ;  /* 0x000000ffff0b7224 */ /* 0x001fe400078e0018 */
[----:B------:R-:W-:Y:S02]  /*26aa0*/  IMAD.MOV.U32 R10, RZ, RZ, R25 ;  /* 0x000000ffff0a7224 */ /* 0x000fe400078e0019 */
[----:B------:R-:W3:Y:S01]  /*26ab0*/  LDL.LU.64 R24, [R1+0x550] ;  /* 0x0005500001187983 */ /* 0x000ee20000300a00 */
[----:B------:R-:W3:Y:S02]  /*26ac0*/  LDL.LU.64 R26, [R1+0x558] ;  /* 0x00055800011a7983 */ /* 0x000ee40000300a00 */
[----:B------:R0:W-:Y:S02]  /*26ad0*/  STL.64 [R1+0x5f18], R10 ;  /* 0x005f180a01007387 */ /* 0x0001e40000100a00 */
[----:B------:R-:W3:Y:S01]  /*26ae0*/  LDL.LU.64 R8, [R1+0x560] ;  /* 0x0005600001087983 */ /* 0x000ee20000300a00 */
[----:B0-----:R-:W3:Y:S01]  /*26af0*/  LDL.LU.64 R10, [R1+0x568] ;  /* 0x00056800010a7983 */ /* 0x001ee20000300a00 */
[----:B----4-:R-:W-:Y:S01]  /*26b00*/  HMMA.16816.F32 R12, R20, R16, R12 ;  /* 0x00000010140c723c */ /* 0x010fe2000000180c */
[----:B------:R-:W-:-:S02]  /*26b10*/  IMAD.MOV.U32 R29, RZ, RZ, R16 ;  /* 0x000000ffff1d7224 */ /* 0x000fc400078e0010 */
[----:B------:R-:W-:Y:S02]  /*26b20*/  IMAD.MOV.U32 R28, RZ, RZ, R17 ;  /* 0x000000ffff1c7224 */ /* 0x000fe400078e0011 */
[----:B--2---:R-:W-:Y:S02]  /*26b30*/  IMAD.MOV.U32 R3, RZ, RZ, R4 ;  /* 0x000000ffff037224 */ /* 0x004fe400078e0004 */
[----:B------:R-:W-:Y:S11]  /*26b40*/  IMAD.MOV.U32 R0, RZ, RZ, R5 ;  /* 0x000000ffff007224 */ /* 0x000ff600078e0005 */
[----:B------:R-:W-:Y:S05]  /*26b50*/  @!UPT UIADD3 URZ, URZ, URZ, URZ ;  /* 0x0000003f3f3ff290 */ /* 0x000fea000fffe03f */
[----:B------:R0:W-:Y:S01]  /*26b60*/  STL.64 [R1+0x890], R12 ;  /* 0x0008900c01007387 */ /* 0x0001e20000100a00 */
[----:B------:R-:W-:Y:S03]  /*26b70*/  STL.64 [R1+0x898], R14 ;  /* 0x0008980e01007387 */ /* 0x000fe60000100a00 */
[----:B0-----:R-:W2:Y:S01]  /*26b80*/  LDL.LU.64 R12, [R1+0x5f50] ;  /* 0x005f5000010c7983 */ /* 0x001ea20000300a00 */
[----:B------:R-:W4:Y:S01]  /*26b90*/  LDL.LU.64 R16, [R1+0x5f48] ;  /* 0x005f480001107983 */ /* 0x000f220000300a00 */
[C---:B---3--:R-:W-:Y:S11]  /*26ba0*/  HMMA.16816.F32 R8, R20.reuse, R4, R8 ;  /* 0x000000041408723c */ /* 0x048ff60000001808 */
[----:B------:R-:W-:Y:S11]  /*26bb0*/  @!UPT UIADD3 URZ, URZ, URZ, URZ ;  /* 0x0000003f3f3ff290 */ /* 0x000ff6000fffe03f */
[----:B------:R-:W-:Y:S01]  /*26bc0*/  @!UPT UIADD3 URZ, URZ, URZ, URZ ;  /* 0x0000003f3f3ff290 */ /* 0x000fe2000fffe03f */
[----:B------:R-:W-:Y:S01]  /*26bd0*/  STL.64 [R1+0x870], R8 ;  /* 0x0008700801007387 */ /* 0x000fe20000100a00 */
[----:B------:R-:W-:Y:S02]  /*26be0*/  STL.64 [R1+0x878], R10 ;  /* 0x0008780a01007387 */ /* 0x000fe40000100a00 */
[----:B------:R-:W3:Y:S02]  /*26bf0*/  LDL.LU.64 R4, [R1+0x530] ;  /* 0x0005300001047983 */ /* 0x000ee40000300a00 */
[----:B------:R-:W2:Y:S02]  /*26c00*/  LDL.LU.64 R6, [R1+0x538] ;  /* 0x0005380001067983 */ /* 0x000ea40000300a00 */
[----:B--2---:R-:W-:Y:S01]  /*26c10*/  STL.64 [R1+0x5f40], R6 ;  /* 0x005f400601007387 */ /* 0x004fe20000100a00 */
[----:B---3--:R0:W-:Y:S03]  /*26c20*/  STL.64 [R1+0x5f38], R4 ;  /* 0x005f380401007387 */ /* 0x0081e60000100a00 */
[----:B0-----:R-:W2:Y:S01]  /*26c30*/  LDL.LU.64 R4, [R1+0x540] ;  /* 0x0005400001047983 */ /* 0x001ea20000300a00 */
[----:B------:R-:W2:Y:S01]  /*26c40*/  LDL.LU.64 R6, [R1+0x548] ;  /* 0x0005480001067983 */ /* 0x000ea20000300a00 */
[----:B------:R-:W-:Y:S01]  /*26c50*/  HMMA.16816.F32 R24, R20, R12, R24 ;  /* 0x0000000c1418723c */ /* 0x000fe20000001818 */
[----:B------:R-:W3:Y:S01]  /*26c60*/  LDL.LU.64 R8, [R1+0x520] ;  /* 0x0005200001087983 */ /* 0x000ee20000300a00 */
[----:B------:R-:W3:Y:S11]  /*26c70*/  LDL.LU.64 R10, [R1+0x528] ;  /* 0x00052800010a7983 */ /* 0x000ef60000300a00 */
[----:B------:R-:W-:Y:S10]  /*26c80*/  @!UPT UIADD3 URZ, URZ, URZ, URZ ;  /* 0x0000003f3f3ff290 */ /* 0x000ff4000fffe03f */
[----:B------:R-:W-:Y:S01]  /*26c90*/  STL.64 [R1+0x860], R24 ;  /* 0x0008601801007387 */ /* 0x000fe20000100a00 */
[----:B------:R0:W-:Y:S02]  /*26ca0*/  STL.64 [R1+0x868], R26 ;  /* 0x0008681a01007387 */ /* 0x0001e40000100a00 */
[----:B0-----:R-:W-:Y:S02]  /*26cb0*/  IMAD.MOV.U32 R26, RZ, RZ, R12 ;  /* 0x000000ffff1a7224 */ /* 0x001fe400078e000c */
[----:B------:R-:W-:Y:S02]  /*26cc0*/  IMAD.MOV.U32 R27, RZ, RZ, R13 ;  /* 0x000000ffff1b7224 */ /* 0x000fe400078e000d */
[----:B------:R-:W3:Y:S01]  /*26cd0*/  LDL.LU.64 R12, [R1+0x500] ;  /* 0x00050000010c7983 */ /* 0x000ee20000300a00 */
[----:B------:R-:W3:Y:S02]  /*26ce0*/  LDL.LU.64 R14, [R1+0x508] ;  /* 0x00050800010e7983 */ /* 0x000ee40000300a00 */
[----:B----4-:R-:W-:-:S02]  /*26cf0*/  IMAD.MOV.U32 R24, RZ, RZ, R16 ;  /* 0x000000ffff187224 */ /* 0x010fc400078e0010 */
[----:B------:R-:W-:Y:S01]  /*26d00*/  IMAD.MOV.U32 R25, RZ, RZ, R17 ;  /* 0x000000ffff197224 */ /* 0x000fe200078e0011 */
[C---:B--2---:R-:W-:Y:S11]  /*26d10*/  HMMA.16816.F32 R4, R20.reuse, R16, R4 ;  /* 0x000000101404723c */ /* 0x044ff60000001804 */
[----:B------:R-:W-:Y:S11]  /*26d20*/  @!UPT UIADD3 URZ, URZ, URZ, URZ ;  /* 0x0000003f3f3ff290 */ /* 0x000ff6000fffe03f */
[----:B------:R-:W-:Y:S01]  /*26d30*/  @!UPT UIADD3 URZ, URZ, URZ, URZ ;  /* 0x0000003f3f3ff290 */ /* 0x000fe2000fffe03f */
[----:B------:R-:W-:Y:S01]  /*26d40*/  STL.64 [R1+0x850], R4 ;  /* 0x0008500401007387 */ /* 0x000fe20000100a00 */
[----:B------:R0:W-:Y:S03]  /*26d50*/  STL.64 [R1+0x858], R6 ;  /* 0x0008580601007387 */ /* 0x0001e60000100a00 */
[----:B0-----:R-:W2:Y:S01]  /*26d60*/  LDL.LU.64 R6, [R1+0x5f40] ;  /* 0x005f400001067983 */ /* 0x001ea20000300a00 */
[----:B------:R-:W2:Y:S02]  /*26d70*/  LDL.LU.64 R4, [R1+0x5f38] ;  /* 0x005f380001047983 */ /* 0x000ea40000300a00 */
[----:B------:R-:W2:Y:S02]  /*26d80*/  LDL.LU.64 R16, [R1+0x5f30] ;  /* 0x005f300001107983 */ /* 0x000ea40000300a00 */
[----:B------:R-:W-:Y:S01]  /*26d90*/  STL.64 [R1+0x5ed8], R26 ;  /* 0x005ed81a01007387 */ /* 0x000fe20000100a00 */
[----:B------:R0:W-:Y:S04]  /*26da0*/  STL.64 [R1+0x5ed0], R24 ;  /* 0x005ed01801007387 */ /* 0x0001e80000100a00 */
[----:B0-----:R-:W4:Y:S01]  /*26db0*/  LDL.LU.64 R24, [R1+0x510] ;  /* 0x0005100001187983 */ /* 0x001f220000300a00 */
[----:B------:R-:W4:Y:S01]  /*26dc0*/  LDL.LU.64 R26, [R1+0x518] ;  /* 0x00051800011a7983 */ /* 0x000f220000300a00 */
[C---:B--2---:R-:W-:Y:S11]  /*26dd0*/  HMMA.16816.F32 R4, R20.reuse, R16, R4 ;  /* 0x000000101404723c */ /* 0x044ff60000001804 */
[----:B------:R-:W-:Y:S11]  /*26de0*/  @!UPT UIADD3 URZ, URZ, URZ, URZ ;  /* 0x0000003f3f3ff290 */ /* 0x000ff6000fffe03f */
[----:B------:R-:W-:Y:S01]  /*26df0*/  @!UPT UIADD3 URZ, URZ, URZ, URZ ;  /* 0x0000003f3f3ff290 */ /* 0x000fe2000fffe03f */
[----:B------:R0:W-:Y:S01]  /*26e00*/  STL.64 [R1+0x840], R4 ;  /* 0x0008400401007387 */ /* 0x0001e20000100a00 */
[----:B------:R1:W-:Y:S02]  /*26e10*/  STL.64 [R1+0x848], R6 ;  /* 0x0008480601007387 */ /* 0x0003e40000100a00 */
[----:B0-----:R-:W-:Y:S01]  /*26e20*/  IMAD.MOV.U32 R4, RZ, RZ, R16 ;  /* 0x000000ffff047224 */ /* 0x001fe200078e0010 */
[----:B-1----:R-:W2:Y:S01]  /*26e30*/  LDL.LU.64 R6, [R1+0x5f28] ;  /* 0x005f280001067983 */ /* 0x002ea20000300a00 */
[----:B------:R-:W-:Y:S02]  /*26e40*/  IMAD.MOV.U32 R5, RZ, RZ, R17 ;  /* 0x000000ffff057224 */ /* 0x000fe400078e0011 */
[----:B------:R-:W3:Y:S02]  /*26e50*/  LDL.LU.64 R16, [R1+0x5f20] ;  /* 0x005f200001107983 */ /* 0x000ee40000300a00 */
[C---:B---3--:R-:W-:Y:S11]  /*26e60*/  HMMA.16816.F32 R8, R20.reuse, R16, R8 ;  /* 0x000000101408723c */ /* 0x048ff60000001808 */
[----:B------:R-:W-:Y:S11]  /*26e70*/  @!UPT UIADD3 URZ, URZ, URZ, URZ ;  /* 0x0000003f3f3ff290 */ /* 0x000ff6000fffe03f */
[----:B------:R-:W-:Y:S01]  /*26e80*/  @!UPT UIADD3 URZ, URZ, URZ, URZ ;  /* 0x0000003f3f3ff290 */ /* 0x000fe2000fffe03f */
[----:B------:R0:W-:Y:S01]  /*26e90*/  STL.64 [R1+0x830], R8 ;  /* 0x0008300801007387 */ /* 0x0001e20000100a00 */
[----:B------:R1:W-:Y:S02]  /*26ea0*/  STL.64 [R1+0x838], R10 ;  /* 0x0008380a01007387 */ /* 0x0003e40000100a00 */
[----:B0-----:R-:W-:Y:S01]  /*26eb0*/  IMAD.MOV.U32 R8, RZ, RZ, R16 ;  /* 0x000000ffff087224 */ /* 0x001fe200078e0010 */
[----:B-1----:R-:W3:Y:S01]  /*26ec0*/  LDL.LU.64 R10, [R1+0x5f18] ;  /* 0x005f1800010a7983 */ /* 0x002ee20000300a00 */
[----:B------:R-:W-:Y:S02]  /*26ed0*/  IMAD.MOV.U32 R9, RZ, RZ, R17 ;  /* 0x000000ffff097224 */ /* 0x000fe400078e0011 */
[----:B------:R-:W4:Y:S02]  /*26ee0*/  LDL.LU.64 R16, [R1+0x5f10] ;  /* 0x005f100001107983 */ /* 0x000f240000300a00 */
[C---:B----4-:R-:W-:Y:S11]  /*26ef0*/  HMMA.16816.F32 R24, R20.reuse, R16, R24 ;  /* 0x000000101418723c */ /* 0x050ff60000001818 */
[----:B------:R-:W-:Y:S11]  /*26f00*/  @!UPT UIADD3 URZ, URZ, URZ, URZ ;  /* 0x0000003f3f3ff290 */ /* 0x000ff6000fffe03f */
[----:B------:R-:W-:Y:S01]  /*26f10*/  @!UPT UIADD3 URZ, URZ, URZ, URZ ;  /* 0x0000003f3f3ff290 */ /* 0x000fe2000fffe03f */
[----:B------:R0:W-:Y:S01]  /*26f20*/  STL.64 [R1+0x820], R24 ;  /* 0x0008201801007387 */ /* 0x0001e20000100a00 */
[----:B------:R-:W-:Y:S02]  /*26f30*/  STL.64 [R1+0x828], R26 ;  /* 0x0008281a01007387 */ /* 0x000fe40000100a00 */
[----:B------:R-:W4:Y:S02]  /*26f40*/  LDL.LU.64 R18, [R1+0x5f08] ;  /* 0x005f080001127983 */ /* 0x000f240000300a00 */
[----:B0-----:R-:W-:Y:S02]  /*26f50*/  IMAD.MOV.U32 R25, RZ, RZ, R16 ;  /* 0x000000ffff197224 */ /* 0x001fe400078e0010 */
[----:B------:R-:W-:Y:S02]  /*26f60*/  IMAD.MOV.U32 R24, RZ, RZ, R17 ;  /* 0x000000ffff187224 */ /* 0x000fe400078e0011 */
        /* <DEDUP_REMOVED lines=8> */
[----:B----4-:R-:W-:Y:S02]  /*26ff0*/  STL.64 [R1+0x5df0], R18 ;  /* 0x005df01201007387 */ /* 0x010fe40000100a00 */
[----:B------:R0:W-:Y:S02]  /*27000*/  STL.64 [R1+0x5de8], R16 ;  /* 0x005de81001007387 */ /* 0x0001e40000100a00 */
[----:B0-----:R-:W-:-:S02]  /*27010*/  IMAD.MOV.U32 R16, RZ, RZ, R25 ;  /* 0x000000ffff107224 */ /* 0x001fc400078e0019 */
[----:B------:R-:W-:Y:S02]  /*27020*/  IMAD.MOV.U32 R17, RZ, RZ, R24 ;  /* 0x000000ffff117224 */ /* 0x000fe400078e0018 */
[----:B------:R-:W4:Y:S01]  /*27030*/  LDL.LU.64 R24, [R1+0x340] ;  /* 0x0003400001187983 */ /* 0x000f220000300a00 */
[----:B------:R-:W4:Y:S02]  /*27040*/  LDL.LU.64 R26, [R1+0x348] ;  /* 0x00034800011a7983 */ /* 0x000f240000300a00 */
[----:B------:R0:W-:Y:S02]  /*27050*/  STL.64 [R1+0x5e08], R16 ;  /* 0x005e081001007387 */ /* 0x0001e40000100a00 */
[----:B0-----:R-:W-:Y:S02]  /*27060*/  IMAD.MOV.U32 R16, RZ, RZ, R8 ;  /* 0x000000ffff107224 */ /* 0x001fe400078e0008 */
[----:B------:R-:W-:Y:S01]  /*27070*/  IMAD.MOV.U32 R17, RZ, RZ, R9 ;  /* 0x000000ffff117224 */ /* 0x000fe200078e0009 */
[----:B------:R-:W2:Y:S01]  /*27080*/  LDL.LU R8, [R1+0x5eec] ;  /* 0x005eec0001087983 */ /* 0x000ea20000300800 */
[----:B------:R-:W2:Y:S03]  /*27090*/  LDL.LU R9, [R1+0x5ee8] ;  /* 0x005ee80001097983 */ /* 0x000ea60000300800 */
[----:B------:R0:W-:Y:S04]  /*270a0*/  STL.64 [R1+0x5e20], R16 ;  /* 0x005e201001007387 */ /* 0x0001e80000100a00 */
[----:B0-----:R-:W2:Y:S01]  /*270b0*/  LDL.LU.64 R16, [R1+0x4f0] ;  /* 0x0004f00001107983 */ /* 0x001ea20000300a00 */
[----:B------:R-:W2:Y:S02]  /*270c0*/  LDL.LU.64 R18, [R1+0x4f8] ;  /* 0x0004f80001127983 */ /* 0x000ea40000300a00 */
[----:B--2---:R-:W-:Y:S11]  /*270d0*/  HMMA.16816.F32 R16, R20, R12, R16 ;  /* 0x0000000c1410723c */ /* 0x004ff60000001810 */
[----:B------:R-:W-:Y:S11]  /*270e0*/  @!UPT UIADD3 URZ, URZ, URZ, URZ ;  /* 0x0000003f3f3ff290 */ /* 0x000ff6000fffe03f */
[----:B------:R-:W-:Y:S01]  /*270f0*/  @!UPT UIADD3 URZ, URZ, URZ, URZ ;  /* 0x0000003f3f3ff290 */ /* 0x000fe2000fffe03f */
[----:B------:R0:W-:Y:S01]  /*27100*/  STL.64 [R1+0x800], R16 ;  /* 0x0008001001007387 */ /* 0x0001e20000100a00 */
[----:B------:R-:W-:Y:S02]  /*27110*/  STL.64 [R1+0x808], R18 ;  /* 0x0008081201007387 */ /* 0x000fe40000100a00 */
[----:B0-----:R-:W-:Y:S02]  /*27120*/  IMAD.MOV.U32 R16, RZ, RZ, R4 ;  /* 0x000000ffff107224 */ /* 0x001fe400078e0004 */
[----:B------:R-:W-:Y:S01]  /*27130*/  IMAD.MOV.U32 R17, RZ, RZ, R5 ;  /* 0x000000ffff117224 */ /* 0x000fe200078e0005 */
[----:B------:R-:W4:Y:S01]  /*27140*/  LDL.LU R4, [R1+0x5ee4] ;  /* 0x005ee40001047983 */ /* 0x000f220000300800 */
[----:B------:R-:W4:Y:S03]  /*27150*/  LDL.LU R5, [R1+0x5ee0] ;  /* 0x005ee00001057983 */ /* 0x000f260000300800 */
[----:B------:R0:W-:Y:S02]  /*27160*/  STL.64 [R1+0x5e38], R16 ;  /* 0x005e381001007387 */ /* 0x0001e40000100a00 */
[----:B0-----:R-:W-:-:S02]  /*27170*/  IMAD.MOV.U32 R16, RZ, RZ, R15 ;  /* 0x000000ffff107224 */ /* 0x001fc400078e000f */
[----:B------:R-:W-:-:S05]  /*27180*/  IMAD.MOV.U32 R17, RZ, RZ, R14 ;  /* 0x000000ffff117224 */ /* 0x000fca00078e000e */
[----:B------:R0:W-:Y:S04]  /*27190*/  STL.64 [R1+0x5eb0], R16 ;  /* 0x005eb01001007387 */ /* 0x0001e80000100a00 */
[----:B0-----:R-:W2:Y:S01]  /*271a0*/  LDL.LU.64 R16, [R1+0x4e0] ;  /* 0x0004e00001107983 */ /* 0x001ea20000300a00 */
[----:B------:R-:W2:Y:S02]  /*271b0*/  LDL.LU.64 R18, [R1+0x4e8] ;  /* 0x0004e80001127983 */ /* 0x000ea40000300a00 */
[----:B------:R2:W-:Y:S02]  /*271c0*/  STL.64 [R1+0x5de0], R12 ;  /* 0x005de00c01007387 */ /* 0x0005e40000100a00 */
[C---:B--2---:R-:W-:Y:S01]  /*271d0*/  HMMA.16816.F32 R12, R20.reuse, R8, R16 ;  /* 0x00000008140c723c */ /* 0x044fe20000001810 */
[----:B------:R-:W2:Y:S01]  /*271e0*/  LDL.LU.64 R16, [R1+0x5d0] ;  /* 0x0005d00001107983 */ /* 0x000ea20000300a00 */
[----:B------:R-:W2:Y:S06]  /*271f0*/  LDL.LU.64 R18, [R1+0x5d8] ;  /* 0x0005d80001127983 */ /* 0x000eac0000300a00 */
[----:B----4-:R-:W-:Y:S11]  /*27200*/  HMMA.16816.F32 R20, R20, R4, R24 ;  /* 0x000000041414723c */ /* 0x010ff60000001818 */
[----:B------:R-:W-:Y:S04]  /*27210*/  @!UPT UIADD3 URZ, URZ, URZ, URZ ;  /* 0x0000003f3f3ff290 */ /* 0x000fe8000fffe03f */
[----:B------:R0:W-:Y:S01]  /*27220*/  STL.64 [R1+0x7f0], R12 ;  /* 0x0007f00c01007387 */ /* 0x0001e20000100a00 */
[----:B------:R1:W-:Y:S03]  /*27230*/  STL.64 [R1+0x7f8], R14 ;  /* 0x0007f80e01007387 */ /* 0x0003e60000100a00 */
[----:B0-----:R-:W4:Y:S01]  /*27240*/  LDL.LU.64 R12, [R1+0x5c0] ;  /* 0x0005c000010c7983 */ /* 0x001f220000300a00 */
[----:B-1----:R-:W4:Y:S02]  /*27250*/  LDL.LU.64 R14, [R1+0x5c8] ;  /* 0x0005c800010e7983 */ /* 0x002f240000300a00 */
[----:B------:R-:W-:Y:S02]  /*27260*/  STL.64 [R1+0x5dd8], R8 ;  /* 0x005dd80801007387 */ /* 0x000fe40000100a00 */
[----:B------:R-:W2:Y:S01]  /*27270*/  LDL.LU.64 R26, [R1+0x5ed8] ;  /* 0x005ed800011a7983 */ /* 0x000ea20000300a00 */
[----:B------:R-:W2:Y:S01]  /*27280*/  LDL.LU.64 R24, [R1+0x5ed0] ;  /* 0x005ed00001187983 */ /* 0x000ea20000300a00 */
[----:B------:R2:W-:Y:S02]  /*27290*/  STL.64 [R1+0x7e0], R20 ;  /* 0x0007e01401007387 */ /* 0x0005e40000100a00 */
[----:B------:R-:W-:Y:S02]  /*272a0*/  STL.64 [R1+0x7e8], R22 ;  /* 0x0007e81601007387 */ /* 0x000fe40000100a00 */
[----:B--2---:R-:W-:-:S02]  /*272b0*/  IMAD.MOV.U32 R20, RZ, RZ, R24 ;  /* 0x000000ffff147224 */ /* 0x004fc400078e0018 */
[----:B------:R-:W-:Y:S01]  /*272c0*/  IMAD.MOV.U32 R21, RZ, RZ, R25 ;  /* 0x000000ffff157224 */ /* 0x000fe200078e0019 */
[----:B------:R-:W2:Y:S01]  /*272d0*/  LDL.LU R24, [R1+0x5ecc] ;  /* 0x005ecc0001187983 */ /* 0x000ea20000300800 */
[----:B------:R-:W2:Y:S03]  /*272e0*/  LDL.LU R25, [R1+0x5ec8] ;  /* 0x005ec80001197983 */ /* 0x000ea60000300800 */
[----:B------:R0:W-:Y:S02]  /*272f0*/  STL.64 [R1+0x5e40], R20 ;  /* 0x005e401401007387 */ /* 0x0001e40000100a00 */
[----:B0-----:R-:W-:Y:S02]  /*27300*/  IMAD.MOV.U32 R20, RZ, RZ, R26 ;  /* 0x000000ffff147224 */ /* 0x001fe400078e001a */
[----:B------:R-:W-:Y:S01]  /*27310*/  IMAD.MOV.U32 R21, RZ, RZ, R27 ;  /* 0x000000ffff157224 */ /* 0x000fe200078e001b */
[----:B------:R-:W2:Y:S01]  /*27320*/  LDL.LU R26, [R1+0x5ec4] ;  /* 0x005ec400011a7983 */ /* 0x000ea20000300800 */
[----:B------:R-:W2:Y:S03]  /*27330*/  LDL.LU R27, [R1+0x5ec0] ;  /* 0x005ec000011b7983 */ /* 0x000ea60000300800 */
[----:B------:R0:W-:Y:S02]  /*27340*/  STL.64 [R1+0x5e58], R20 ;  /* 0x005e581401007387 */ /* 0x0001e40000100a00 */
[----:B0-----:R-:W-:-:S02]  /*27350*/  IMAD.MOV.U32 R20, RZ, RZ, R3 ;  /* 0x000000ffff147224 */ /* 0x001fc400078e0003 */
[----:B------:R-:W-:Y:S01]  /*27360*/  IMAD.MOV.U32 R21, RZ, RZ, R0 ;  /* 0x000000ffff157224 */ /* 0x000fe200078e0000 */
[----:B------:R-:W2:Y:S01]  /*27370*/  LDL.LU R3, [R1+0x5ebc] ;  /* 0x005ebc0001037983 */ /* 0x000ea20000300800 */
[----:B------:R-:W2:Y:S03]  /*27380*/  LDL.LU R0, [R1+0x5eb8] ;  /* 0x005eb80001007983 */ /* 0x000ea60000300800 */
[----:B------:R0:W-:Y:S04]  /*27390*/  STL.64 [R1+0x5e70], R20 ;  /* 0x005e701401007387 */ /* 0x0001e80000100a00 */
[----:B0-----:R-:W2:Y:S04]  /*273a0*/  LDL R20, [R1+0xb0] ;  /* 0x0000b00001147983 */ /* 0x001ea80000100800 */
[----:B------:R-:W2:Y:S01]  /*273b0*/  LDL R21, [R1+0xb4] ;  /* 0x0000b40001157983 */ /* 0x000ea20000100800 */
[----:B------:R0:W-:Y:S01]  /*273c0*/  STL.64 [R1+0x5dd0], R4 ;  /* 0x005dd00401007387 */ /* 0x0001e20000100a00 */
[----:B--2---:R-:W-:Y:S02]  /*273d0*/  HMMA.16816.F32 R20, R24, R20, R16 ;  /* 0x000000141814723c */ /* 0x004fe40000001810 */
[----:B------:R-:W4:Y:S01]  /*273e0*/  LDL.LU.64 R16, [R1+0x5eb0] ;  /* 0x005eb00001107983 */ /* 0x000f220000300a00 */
[----:B0-----:R-:W-:-:S02]  /*273f0*/  IMAD.MOV.U32 R4, RZ, RZ, R29 ;  /* 0x000000ffff047224 */ /* 0x001fc400078e001d */
[----:B------:R-:W-:Y:S02]  /*27400*/  IMAD.MOV.U32 R5, RZ, RZ, R28 ;  /* 0x000000ffff057224 */ /* 0x000fe400078e001c */
[----:B------:R-:W-:Y:S02]  /*27410*/  IMAD.MOV.U32 R8, RZ, RZ, R7 ;  /* 0x000000ffff087224 */ /* 0x000fe400078e0007 */
[----:B------:R-:W-:Y:S11]  /*27420*/  IMAD.MOV.U32 R9, RZ, RZ, R6 ;  /* 0x000000ffff097224 */ /* 0x000ff600078e0006 */
[----:B------:R-:W-:Y:S03]  /*27430*/  @!UPT UIADD3 URZ, URZ, URZ, URZ ;  /* 0x0000003f3f3ff290 */ /* 0x000fe6000fffe03f */
[----:B------:R-:W-:Y:S01]  /*27440*/  STL.64 [R1+0x7d0], R20 ;  /* 0x0007d01401007387 */ /* 0x000fe20000100a00 */
[----:B------:R-:W-:Y:S02]  /*27450*/  STL.64 [R1+0x7d8], R22 ;  /* 0x0007d81601007387 */ /* 0x000fe40000100a00 */
[----:B------:R3:W-:Y:S02]  /*27460*/  STL.64 [R1+0x5e78], R4 ;  /* 0x005e780401007387 */ /* 0x0007e40000100a00 */
[----:B---3--:R-:W-:Y:S02]  /*27470*/  IMAD.MOV.U32 R4, RZ, RZ, R11 ;  /* 0x000000ffff047224 */ /* 0x008fe400078e000b */
[----:B------:R-:W-:Y:S01]  /*27480*/  IMAD.MOV.U32 R5, RZ, RZ, R10 ;  /* 0x000000ffff057224 */ /* 0x000fe200078e000a */
[----:B----4-:R-:W-:Y:S11]  /*27490*/  HMMA.16816.F32 R12, R24, R16, R12 ;  /* 0x00000010180c723c */ /* 0x010ff6000000180c */
[----:B------:R-:W-:Y:S11]  /*274a0*/  @!UPT UIADD3 URZ, URZ, URZ, URZ ;  /* 0x0000003f3f3ff290 */ /* 0x000ff6000fffe03f */
[----:B------:R-:W-:Y:S01]  /*274b0*/  @!UPT UIADD3 URZ, URZ, URZ, URZ ;  /* 0x0000003f3f3ff290 */ /* 0x000fe2000fffe03f */
[----:B------:R-:W-:Y:S01]  /*274c0*/  STL.64 [R1+0x7c0], R12 ;  /* 0x0007c00c01007387 */ /* 0x000fe20000100a00 */
[----:B------:R-:W-:Y:S02]  /*274d0*/  STL.64 [R1+0x7c8], R14 ;  /* 0x0007c80e01007387 */ /* 0x000fe40000100a00 */
[----:B------:R0:W-:Y:S02]  /*274e0*/  STL.64 [R1+0x5e90], R4 ;  /* 0x005e900401007387 */ /* 0x0001e40000100a00 */
[----:B------:R-:W-:Y:S01]  /*274f0*/  STL.64 [R1+0x5e98], R8 ;  /* 0x005e980801007387 */ /* 0x000fe20000100a00 */
[----:B0-----:R-:W2:Y:S01]  /*27500*/  LDL.LU.64 R4, [R1+0x5a0] ;  /* 0x0005a00001047983 */ /* 0x001ea20000300a00 */
[----:B------:R-:W3:Y:S03]  /*27510*/  LDL.LU.64 R6, [R1+0x5a8] ;  /* 0x0005a80001067983 */ /* 0x000ee60000300a00 */
[----:B---3--:R-:W-:Y:S01]  /*27520*/  STL.64 [R1+0x5ea8], R6 ;  /* 0x005ea80601007387 */ /* 0x008fe20000100a00 */
[----:B--2---:R0:W-:Y:S03]  /*27530*/  STL.64 [R1+0x5ea0], R4 ;  /* 0x005ea00401007387 */ /* 0x0041e60000100a00 */
[----:B0-----:R-:W2:Y:S01]  /*27540*/  LDL.LU.64 R4, [R1+0x5b0] ;  /* 0x0005b00001047983 */ /* 0x001ea20000300a00 */
[----:B------:R-:W2:Y:S02]  /*27550*/  LDL.LU.64 R6, [R1+0x5b8] ;  /* 0x0005b80001067983 */ /* 0x000ea40000300a00 */
[----:B------:R-:W3:Y:S02]  /*27560*/  LDL.LU.64 R20, [R1+0x320] ;  /* 0x0003200001147983 */ /* 0x000ee40000300a00 */
[----:B------:R-:W4:Y:S02]  /*27570*/  LDL.LU.64 R22, [R1+0x328] ;  /* 0x0003280001167983 */ /* 0x000f240000300a00 */
        /* <DEDUP_REMOVED lines=19> */
[----:B------:R-:W4:Y:S02]  /*276b0*/  LDL.LU.64 R14, [R1+0x2c8] ;  /* 0x0002c800010e7983 */ /* 0x000f240000300a00 */
[----:B------:R-:W-:-:S02]  /*276c0*/  IMAD.MOV.U32 R8, RZ, RZ, R3 ;  /* 0x000000ffff087224 */ /* 0x000fc400078e0003 */
[----:B------:R-:W-:-:S07]  /*276d0*/  IMAD.MOV.U32 R9, RZ, RZ, R2 ;  /* 0x000000ffff097224 */ /* 0x000fce00078e0002 */
[C---:B------:R-:W-:Y:S01]  /*276e0*/  HMMA.16816.F32 R8, R24.reuse, R8, R4 ;  /* 0x000000081808723c */ /* 0x040fe20000001804 */
        /* <DEDUP_REMOVED lines=9> */
[----:B------:R-:W4:Y:S05]  /*27780*/  LDL.LU.64 R4, [R1+0x5ea0] ;  /* 0x005ea00001047983 */ /* 0x000f2a0000300a00 */
[----:B------:R0:W-:Y:S01]  /*27790*/  STL.64 [R1+0x7b0], R8 ;  /* 0x0007b00801007387 */ /* 0x0001e20000100a00 */
[----:B------:R4:W-:Y:S03]  /*277a0*/  STL.64 [R1+0x7b8], R10 ;  /* 0x0007b80a01007387 */ /* 0x0009e60000100a00 */
[----:B0-----:R-:W4:Y:S02]  /*277b0*/  LDL.LU.64 R8, [R1+0x5e98] ;  /* 0x005e980001087983 */ /* 0x001f240000300a00 */
[C---:B----4-:R-:W-:Y:S02]  /*277c0*/  HMMA.16816.F32 R8, R24.reuse, R8, R4 ;  /* 0x000000081808723c */ /* 0x050fe40000001804 */
[----:B------:R-:W3:Y:S11]  /*277d0*/  LDL.LU.64 R4, [R1+0x5e90] ;  /* 0x005e900001047983 */ /* 0x000ef60000300a00 */
[----:B------:R-:W-:Y:S10]  /*277e0*/  @!UPT UIADD3 URZ, URZ, URZ, URZ ;  /* 0x0000003f3f3ff290 */ /* 0x000ff4000fffe03f */
[----:B------:R0:W-:Y:S01]  /*277f0*/  STL.64 [R1+0x7a0], R8 ;  /* 0x0007a00801007387 */ /* 0x0001e20000100a00 */
[----:B------:R1:W-:Y:S03]  /*27800*/  STL.64 [R1+0x7a8], R10 ;  /* 0x0007a80a01007387 */ /* 0x0003e60000100a00 */
[----:B0-----:R-:W4:Y:S01]  /*27810*/  LDL.LU.64 R8, [R1+0x2a0] ;  /* 0x0002a00001087983 */ /* 0x001f220000300a00 */
[----:B-1----:R-:W4:Y:S01]  /*27820*/  LDL.LU.64 R10, [R1+0x2a8] ;  /* 0x0002a800010a7983 */ /* 0x002f220000300a00 */
        /* <DEDUP_REMOVED lines=8> */
[----:B------:R-:W3:Y:S11]  /*278b0*/  LDL.LU.64 R20, [R1+0x5e70] ;  /* 0x005e700001147983 */ /* 0x000ef60000300a00 */
[----:B------:R-:W-:Y:S10]  /*278c0*/  @!UPT UIADD3 URZ, URZ, URZ, URZ ;  /* 0x0000003f3f3ff290 */ /* 0x000ff4000fffe03f */
[----:B------:R0:W-:Y:S01]  /*278d0*/  STL.64 [R1+0x780], R4 ;  /* 0x0007800401007387 */ /* 0x0001e20000100a00 */
[----:B------:R1:W-:Y:S03]  /*278e0*/  STL.64 [R1+0x788], R6 ;  /* 0x0007880601007387 */ /* 0x0003e60000100a00 */
[----:B0-----:R-:W2:Y:S01]  /*278f0*/  LDL.LU.64 R4, [R1+0x290] ;  /* 0x0002900001047983 */ /* 0x001ea20000300a00 */
[----:B-1----:R-:W2:Y:S01]  /*27900*/  LDL.LU.64 R6, [R1+0x298] ;  /* 0x0002980001067983 */ /* 0x002ea20000300a00 */
        /* <DEDUP_REMOVED lines=48> */
[----:B0-----:R-:W4:Y:S01]  /*27c10*/  LDL.LU.64 R12, [R1+0x5de0] ;  /* 0x005de000010c7983 */ /* 0x001f220000300a00 */
[----:B------:R-:W-:Y:S02]  /*27c20*/  STL.64 [R1+0x5d40], R18 ;  /* 0x005d401201007387 */ /* 0x000fe40000100a00 */
[----:B------:R0:W-:Y:S02]  /*27c30*/  STL.64 [R1+0x5d38], R16 ;  /* 0x005d381001007387 */ /* 0x0001e40000100a00 */
[----:B0-----:R-:W2:Y:S01]  /*27c40*/  LDL.64 R16, [R1+0xa0] ;  /* 0x0000a00001107983 */ /* 0x001ea20000100a00 */
[C---:B----4-:R-:W-:Y:S11]  /*27c50*/  HMMA.16816.F32 R8, R24.reuse, R12, R8 ;  /* 0x0000000c1808723c */ /* 0x050ff60000001808 */
[----:B------:R-:W-:Y:S11]  /*27c60*/  @!UPT UIADD3 URZ, URZ, URZ, URZ ;  /* 0x0000003f3f3ff290 */ /* 0x000ff6000fffe03f */
[----:B------:R-:W-:Y:S01]  /*27c70*/  @!UPT UIADD3 URZ, URZ, URZ, URZ ;  /* 0x0000003f3f3ff290 */ /* 0x000fe2000fffe03f */
[----:B------:R0:W-:Y:S01]  /*27c80*/  STL.64 [R1+0x6e0], R8 ;  /* 0x0006e00801007387 */ /* 0x0001e20000100a00 */
[----:B------:R-:W-:Y:S03]  /*27c90*/  STL.64 [R1+0x6e8], R10 ;  /* 0x0006e80a01007387 */ /* 0x000fe60000100a00 */
[----:B0-----:R-:W4:Y:S01]  /*27ca0*/  LDL.LU.64 R8, [R1+0x5dd8] ;  /* 0x005dd80001087983 */ /* 0x001f220000300a00 */
[----:B------:R-:W-:Y:S02]  /*27cb0*/  STL [R1+0x5d1c], R12 ;  /* 0x005d1c0c01007387 */ /* 0x000fe40000100800 */
[----:B------:R0:W-:Y:S02]  /*27cc0*/  STL [R1+0x5d18], R13 ;  /* 0x005d180d01007387 */ /* 0x0001e40000100800 */
[----:B0-----:R-:W2:Y:S01]  /*27cd0*/  LDL.64 R12, [R1+0xb0] ;  /* 0x0000b000010c7983 */ /* 0x001ea20000100a00 */
        /* <DEDUP_REMOVED lines=11> */
[----:B------:R0:W-:Y:S04]  /*27d90*/  STL.64 [R1+0x5cf8], R4 ;  /* 0x005cf80401007387 */ /* 0x0001e80000100a00 */
[----:B------:R-:W1:Y:S04]  /*27da0*/  LDSM.16.MT88.4 R24, [R0+0x180] ;  /* 0x000180000018783b */ /* 0x000e680000004200 */
[----:B0-----:R-:W2:Y:S11]  /*27db0*/  LDL.LU.64 R4, [R1+0x4d0] ;  /* 0x0004d00001047983 */ /* 0x001eb60000300a00 */
[----:B------:R-:W-:Y:S02]  /*27dc0*/  @!UPT UIADD3 URZ, URZ, URZ, URZ ;  /* 0x0000003f3f3ff290 */ /* 0x000fe4000fffe03f */
[----:B------:R-:W-:Y:S01]  /*27dd0*/  STL.64 [R1+0x6b0], R20 ;  /* 0x0006b01401007387 */ /* 0x000fe20000100a00 */
[----:B------:R-:W-:Y:S02]  /*27de0*/  STL.64 [R1+0x6b8], R22 ;  /* 0x0006b81601007387 */ /* 0x000fe40000100a00 */
[----:B------:R-:W2:Y:S02]  /*27df0*/  LDL.LU.64 R6, [R1+0x4d8] ;  /* 0x0004d80001067983 */ /* 0x000ea40000300a00 */
[----:B------:R-:W2:Y:S01]  /*27e00*/  LDSM.16.MT88.4 R20, [R0+0x100] ;  /* 0x000100000014783b */ /* 0x000ea20000004200 */
[----:B------:R-:W-:Y:S04]  /*27e10*/  STL [R1+0x5d0c], R0 ;  /* 0x005d0c0001007387 */ /* 0x000fe80000100800 */
[----:B-1----:R-:W-:Y:S01]  /*27e20*/  STL.64 [R1+0x5cf0], R26 ;  /* 0x005cf01a01007387 */ /* 0x002fe20000100a00 */
[----:B------:R2:W-:Y:S02]  /*27e30*/  STL.64 [R1+0x5ce8], R24 ;  /* 0x005ce81801007387 */ /* 0x0005e40000100a00 */
[----:B--2---:R-:W-:Y:S07]  /*27e40*/  HMMA.16816.F32 R24, R20, R12, R4 ;  /* 0x0000000c1418723c */ /* 0x004fee0000001804 */
[----:B------:R-:W-:-:S02]  /*27e50*/  IMAD.MOV.U32 R5, RZ, RZ, R12 ;  /* 0x000000ffff057224 */ /* 0x000fc400078e000c */
[----:B------:R-:W-:Y:S11]  /*27e60*/  IMAD.MOV.U32 R4, RZ, RZ, R13 ;  /* 0x000000ffff047224 */ /* 0x000ff600078e000d */
[----:B------:R-:W-:Y:S03]  /*27e70*/  @!UPT UIADD3 URZ, URZ, URZ, URZ ;  /* 0x0000003f3f3ff290 */ /* 0x000fe6000fffe03f */
[----:B------:R-:W-:Y:S01]  /*27e80*/  STL.64 [R1+0x6c0], R24 ;  /* 0x0006c01801007387 */ /* 0x000fe20000100a00 */
[----:B------:R-:W-:Y:S02]  /*27e90*/  STL.64 [R1+0x6c8], R26 ;  /* 0x0006c81a01007387 */ /* 0x000fe40000100a00 */
[----:B------:R-:W2:Y:S01]  /*27ea0*/  LDL.64 R12, [R1+0x80] ;  /* 0x00008000010c7983 */ /* 0x000ea20000100a00 */
[C---:B----4-:R-:W-:Y:S01]  /*27eb0*/  HMMA.16816.F32 R8, R20.reuse, R16, R8 ;  /* 0x000000101408723c */ /* 0x050fe20000001808 */
[----:B------:R-:W-:Y:S02]  /*27ec0*/  IMAD.MOV.U32 R7, RZ, RZ, R16 ;  /* 0x000000ffff077224 */ /* 0x000fe400078e0010 */
[----:B------:R-:W-:Y:S01]  /*27ed0*/  IMAD.MOV.U32 R6, RZ, RZ, R17 ;  /* 0x000000ffff067224 */ /* 0x000fe200078e0011 */
[----:B--2---:R0:W-:Y:S04]  /*27ee0*/  STL.64 [R1+0x5dc8], R12 ;  /* 0x005dc80c01007387 */ /* 0x0041e80000100a00 */
[----:B0-----:R-:W2:Y:S01]  /*27ef0*/  LDL.64 R12, [R1+0x90] ;  /* 0x00009000010c7983 */ /* 0x001ea20000100a00 */
[----:B------:R-:W-:Y:S02]  /*27f00*/  STL [R1+0x5d14], R4 ;  /* 0x005d140401007387 */ /* 0x000fe40000100800 */
[----:B------:R-:W-:Y:S11]  /*27f10*/  STL [R1+0x5d10], R5 ;  /* 0x005d100501007387 */ /* 0x000ff60000100800 */
[----:B------:R-:W-:Y:S01]  /*27f20*/  @!UPT UIADD3 URZ, URZ, URZ, URZ ;  /* 0x0000003f3f3ff290 */ /* 0x000fe2000fffe03f */
[----:B------:R0:W-:Y:S01]  /*27f30*/  STL.64 [R1+0x6a0], R8 ;  /* 0x0006a00801007387 */ /* 0x0001e20000100a00 */
[----:B------:R1:W-:Y:S04]  /*27f40*/  STL.64 [R1+0x6a8], R10 ;  /* 0x0006a80a01007387 */ /* 0x0003e80000100a00 */
        /* <DEDUP_REMOVED lines=16> */
[----:B0-----:R-:W4:Y:S01]  /*28050*/  LDL.64 R16, [R1+0x70] ;  /* 0x0000700001107983 */ /* 0x001f220000100a00 */
[----:B------:R-:W-:Y:S02]  /*28060*/  STL [R1+0x5d20], R7 ;  /* 0x005d200701007387 */ /* 0x000fe40000100800 */
[----:B------:R-:W-:Y:S02]  /*28070*/  STL [R1+0x5d70], R6 ;  /* 0x005d700601007387 */ /* 0x000fe40000100800 */
[----:B------:R-:W3:Y:S01]  /*28080*/  LDL.64 R4, [R1+0x50] ;  /* 0x0000500001047983 */ /* 0x000ee20000100a00 */
[----:B--2---:R-:W-:Y:S01]  /*28090*/  HMMA.16816.F32 R8, R20, R12, R8 ;  /* 0x0000000c1408723c */ /* 0x004fe20000001808 */
[----:B---3--:R0:W-:Y:S04]  /*280a0*/  STL.64 [R1+0x5da8], R4 ;  /* 0x005da80401007387 */ /* 0x0081e80000100a00 */
[----:B0-----:R-:W2:Y:S01]  /*280b0*/  LDL.LU.64 R4, [R1+0x480] ;  /* 0x0004800001047983 */ /* 0x001ea20000300a00 */
[----:B------:R-:W3:Y:S03]  /*280c0*/  LDL.LU.64 R6, [R1+0x488] ;  /* 0x0004880001067983 */ /* 0x000ee60000300a00 */
[----:B---3--:R-:W-:Y:S01]  /*280d0*/  STL.64 [R1+0x5dc0], R6 ;  /* 0x005dc00601007387 */ /* 0x008fe20000100a00 */
[----:B--2---:R0:W-:Y:S03]  /*280e0*/  STL.64 [R1+0x5db8], R4 ;  /* 0x005db80401007387 */ /* 0x0041e60000100a00 */
[----:B0-----:R-:W4:Y:S01]  /*280f0*/  LDL.LU.64 R4, [R1+0x490] ;  /* 0x0004900001047983 */ /* 0x001f220000300a00 */
[----:B------:R-:W4:Y:S09]  /*28100*/  LDL.LU.64 R6, [R1+0x498] ;  /* 0x0004980001067983 */ /* 0x000f320000300a00 */
[----:B------:R-:W-:Y:S02]  /*28110*/  STL.64 [R1+0x690], R8 ;  /* 0x0006900801007387 */ /* 0x000fe40000100a00 */
[----:B------:R0:W-:Y:S02]  /*28120*/  STL.64 [R1+0x698], R10 ;  /* 0x0006980a01007387 */ /* 0x0001e40000100a00 */
[----:B0-----:R-:W-:-:S02]  /*28130*/  IMAD.MOV.U32 R11, RZ, RZ, R12 ;  /* 0x000000ffff0b7224 */ /* 0x001fc400078e000c */
[----:B------:R-:W-:Y:S02]  /*28140*/  IMAD.MOV.U32 R10, RZ, RZ, R13 ;  /* 0x000000ffff0a7224 */ /* 0x000fe400078e000d */
[----:B------:R-:W2:Y:S03]  /*28150*/  LDL.LU.64 R12, [R1+0x5dc8] ;  /* 0x005dc800010c7983 */ /* 0x000ea60000300a00 */
[----:B------:R0:W-:Y:S02]  /*28160*/  STL.64 [R1+0x5d98], R10 ;  /* 0x005d980a01007387 */ /* 0x0001e40000100a00 */
[----:B------:R-:W3:Y:S01]  /*28170*/  LDL.LU.64 R8, [R1+0x470] ;  /* 0x0004700001087983 */ /* 0x000ee20000300a00 */
[----:B0-----:R-:W3:Y:S01]  /*28180*/  LDL.LU.64 R10, [R1+0x478] ;  /* 0x00047800010a7983 */ /* 0x001ee20000300a00 */
[C---:B----4-:R-:W-:Y:S08]  /*28190*/  HMMA.16816.F32 R4, R20.reuse, R16, R4 ;  /* 0x000000101404723c */ /* 0x050ff00000001804 */
[C---:B--2---:R-:W-:Y:S11]  /*281a0*/  HMMA.16816.F32 R24, R20.reuse, R12, R24 ;  /* 0x0000000c1418723c */ /* 0x044ff60000001818 */
[----:B------:R-:W-:Y:S11]  /*281b0*/  @!UPT UIADD3 URZ, URZ, URZ, URZ ;  /* 0x0000003f3f3ff290 */ /* 0x000ff6000fffe03f */
[----:B------:R-:W-:Y:S01]  /*281c0*/  @!UPT UIADD3 URZ, URZ, URZ, URZ ;  /* 0x0000003f3f3ff290 */ /* 0x000fe2000fffe03f */
[----:B------:R0:W-:Y:S01]  /*281d0*/  STL.64 [R1+0x680], R24 ;  /* 0x0006801801007387 */ /* 0x0001e20000100a00 */
[----:B------:R1:W-:Y:S02]  /*281e0*/  STL.64 [R1+0x688], R26 ;  /* 0x0006881a01007387 */ /* 0x0003e40000100a00 */
[----:B------:R-:W-:Y:S02]  /*281f0*/  STL.64 [R1+0x670], R4 ;  /* 0x0006700401007387 */ /* 0x000fe40000100a00 */
[----:B------:R2:W-:Y:S02]  /*28200*/  STL.64 [R1+0x678], R6 ;  /* 0x0006780601007387 */ /* 0x0005e40000100a00 */
[----:B0-----:R-:W-:Y:S02]  /*28210*/  IMAD.MOV.U32 R25, RZ, RZ, R17 ;  /* 0x000000ffff197224 */ /* 0x001fe400078e0011 */
[----:B-1----:R-:W-:Y:S01]  /*28220*/  IMAD.MOV.U32 R26, RZ, RZ, R16 ;  /* 0x000000ffff1a7224 */ /* 0x002fe200078e0010 */
[----:B--2---:R-:W2:Y:S01]  /*28230*/  LDL.LU.64 R6, [R1+0x5dc0] ;  /* 0x005dc00001067983 */ /* 0x004ea20000300a00 */
[----:B------:R-:W2:Y:S02]  /*28240*/  LDL.LU.64 R4, [R1+0x5db8] ;  /* 0x005db80001047983 */ /* 0x000ea40000300a00 */
[----:B------:R-:W2:Y:S02]  /*28250*/  LDL.LU.64 R16, [R1+0x5db0] ;  /* 0x005db00001107983 */ /* 0x000ea40000300a00 */
[C---:B--2---:R-:W-:Y:S11]  /*28260*/  HMMA.16816.F32 R4, R20.reuse, R16, R4 ;  /* 0x000000101404723c */ /* 0x044ff60000001804 */
[----:B------:R-:W-:Y:S11]  /*28270*/  @!UPT UIADD3 URZ, URZ, URZ, URZ ;  /* 0x0000003f3f3ff290 */ /* 0x000ff6000fffe03f */
[----:B------:R-:W-:Y:S01]  /*28280*/  @!UPT UIADD3 URZ, URZ, URZ, URZ ;  /* 0x0000003f3f3ff290 */ /* 0x000fe2000fffe03f */
[----:B------:R0:W-:Y:S01]  /*28290*/  STL.64 [R1+0x660], R4 ;  /* 0x0006600401007387 */ /* 0x0001e20000100a00 */
[----:B------:R-:W-:Y:S03]  /*282a0*/  STL.64 [R1+0x668], R6 ;  /* 0x0006680601007387 */ /* 0x000fe60000100a00 */
[----:B0-----:R-:W3:Y:S01]  /*282b0*/  LDL.LU.64 R4, [R1+0x5da8] ;  /* 0x005da80001047983 */ /* 0x001ee20000300a00 */
[----:B------:R-:W-:Y:S02]  /*282c0*/  IMAD.MOV.U32 R27, RZ, RZ, R17 ;  /* 0x000000ffff1b7224 */ /* 0x000fe400078e0011 */
[----:B------:R-:W-:Y:S02]  /*282d0*/  IMAD.MOV.U32 R24, RZ, RZ, R12 ;  /* 0x000000ffff187224 */ /* 0x000fe400078e000c */
[----:B------:R-:W-:Y:S02]  /*282e0*/  IMAD.MOV.U32 R28, RZ, RZ, R16 ;  /* 0x000000ffff1c7224 */ /* 0x000fe400078e0010 */
[----:B------:R-:W2:Y:S01]  /*282f0*/  LDL.LU.64 R16, [R1+0x5da0] ;  /* 0x005da00001107983 */ /* 0x000ea20000300a00 */
[----:B------:R-:W-:Y:S02]  /*28300*/  STL.64 [R1+0x5d30], R26 ;  /* 0x005d301a01007387 */ /* 0x000fe40000100a00 */
[----:B------:R-:W-:Y:S01]  /*28310*/  STL.64 [R1+0x5d28], R24 ;  /* 0x005d281801007387 */ /* 0x000fe20000100a00 */
[----:B---3--:R-:W-:Y:S01]  /*28320*/  HMMA.16816.F32 R8, R20, R4, R8 ;  /* 0x000000041408723c */ /* 0x008fe20000001808 */
[----:B------:R-:W-:-:S02]  /*28330*/  IMAD.MOV.U32 R14, RZ, RZ, R4 ;  /* 0x000000ffff0e7224 */ /* 0x000fc400078e0004 */
[----:B------:R-:W-:Y:S11]  /*28340*/  IMAD.MOV.U32 R29, RZ, RZ, R5 ;  /* 0x000000ffff1d7224 */ /* 0x000ff600078e0005 */
[----:B------:R-:W-:Y:S09]  /*28350*/  @!UPT UIADD3 URZ, URZ, URZ, URZ ;  /* 0x0000003f3f3ff290 */ /* 0x000ff2000fffe03f */
[----:B------:R0:W-:Y:S01]  /*28360*/  STL.64 [R1+0x650], R8 ;  /* 0x0006500801007387 */ /* 0x0001e20000100a00 */
[----:B------:R1:W-:Y:S03]  /*28370*/  STL.64 [R1+0x658], R10 ;  /* 0x0006580a01007387 */ /* 0x0003e60000100a00 */
[----:B0-----:R-:W2:Y:S01]  /*28380*/  LDL.LU.64 R8, [R1+0x460] ;  /* 0x0004600001087983 */ /* 0x001ea20000300a00 */
[----:B-1----:R-:W2:Y:S02]  /*28390*/  LDL.LU.64 R10, [R1+0x468] ;  /* 0x00046800010a7983 */ /* 0x002ea40000300a00 */
[----:B------:R-:W3:Y:S02]  /*283a0*/  LDL.LU.64 R4, [R1+0x620] ;  /* 0x0006200001047983 */ /* 0x000ee40000300a00 */
[----:B------:R-:W4:Y:S02]  /*283b0*/  LDL.LU.64 R6, [R1+0x628] ;  /* 0x0006280001067983 */ /* 0x000f240000300a00 */
[----:B------:R-:W-:Y:S01]  /*283c0*/  IMAD.MOV.U32 R15, RZ, RZ, R13 ;  /* 0x000000ffff0f7224 */ /* 0x000fe200078e000d */
        /* <DEDUP_REMOVED lines=10> */
[----:B---3--:R-:W-:Y:S01]  /*28470*/  STL.64 [R1+0x5d50], R26 ;  /* 0x005d501a01007387 */ /* 0x008fe20000100a00 */
[----:B------:R0:W-:Y:S03]  /*28480*/  STL.64 [R1+0x5d48], R24 ;  /* 0x005d481801007387 */ /* 0x0001e60000100a00 */
[----:B0-----:R-:W2:Y:S01]  /*28490*/  LDL.LU.64 R24, [R1+0x720] ;  /* 0x0007200001187983 */ /* 0x001ea20000300a00 */
[----:B------:R-:W2:Y:S11]  /*284a0*/  LDL.LU.64 R26, [R1+0x728] ;  /* 0x00072800011a7983 */ /* 0x000eb60000300a00 */
[----:B------:R-:W-:Y:S06]  /*284b0*/  @!UPT UIADD3 URZ, URZ, URZ, URZ ;  /* 0x0000003f3f3ff290 */ /* 0x000fec000fffe03f */
[----:B------:R0:W-:Y:S02]  /*284c0*/  STL.64 [R1+0x640], R8 ;  /* 0x0006400801007387 */ /* 0x0001e40000100a00 */
[----:B------:R1:W-:Y:S02]  /*284d0*/  STL.64 [R1+0x648], R10 ;  /* 0x0006480a01007387 */ /* 0x0003e40000100a00 */
[----:B0-----:R-:W-:Y:S01]  /*284e0*/  IMAD.MOV.U32 R8, RZ, RZ, R16 ;  /* 0x000000ffff087224 */ /* 0x001fe200078e0010 */
[----:B-1----:R-:W3:Y:S01]  /*284f0*/  LDL.LU.64 R10, [R1+0x5d98] ;  /* 0x005d9800010a7983 */ /* 0x002ee20000300a00 */
        /* <DEDUP_REMOVED lines=11> */
[C---:B--2---:R-:W-:Y:S01]  /*285b0*/  HMMA.16816.F32 R4, R20.reuse, R16, R4 ;  /* 0x000000101404723c */ /* 0x044fe20000001804 */
[----:B------:R-:W-:Y:S11]  /*285c0*/  IMAD.MOV.U32 R0, RZ, RZ, R17 ;  /* 0x000000ffff007224 */ /* 0x000ff600078e0011 */
[----:B------:R-:W-:Y:S11]  /*285d0*/  @!UPT UIADD3 URZ, URZ, URZ, URZ ;  /* 0x0000003f3f3ff290 */ /* 0x000ff6000fffe03f */
[----:B------:R0:W-:Y:S01]  /*285e0*/  STL.64 [R1+0x620], R4 ;  /* 0x0006200401007387 */ /* 0x0001e20000100a00 */
[----:B------:R1:W-:Y:S02]  /*285f0*/  STL.64 [R1+0x628], R6 ;  /* 0x0006280601007387 */ /* 0x0003e40000100a00 */
[----:B0-----:R-:W-:Y:S01]  /*28600*/  IMAD.MOV.U32 R5, RZ, RZ, R16 ;  /* 0x000000ffff057224 */ /* 0x001fe200078e0010 */
[----:B-1----:R-:W2:Y:S01]  /*28610*/  LDL.LU R6, [R1+0x5d70] ;  /* 0x005d700001067983 */ /* 0x002ea20000300800 */
[----:B------:R-:W4:Y:S02]  /*28620*/  LDL.LU.64 R16, [R1+0x5d68] ;  /* 0x005d680001107983 */ /* 0x000f240000300a00 */
[C---:B----4-:R-:W-:Y:S01]  /*28630*/  HMMA.16816.F32 R12, R20.reuse, R16, R12 ;  /* 0x00000010140c723c */ /* 0x050fe2000000180c */
[----:B------:R-:W-:Y:S11]  /*28640*/  IMAD.MOV.U32 R4, RZ, RZ, R17 ;  /* 0x000000ffff047224 */ /* 0x000ff600078e0011 */
[----:B------:R-:W-:Y:S11]  /*28650*/  @!UPT UIADD3 URZ, URZ, URZ, URZ ;  /* 0x0000003f3f3ff290 */ /* 0x000ff6000fffe03f */
[----:B------:R0:W-:Y:S01]  /*28660*/  STL.64 [R1+0x610], R12 ;  /* 0x0006100c01007387 */ /* 0x0001e20000100a00 */
[----:B------:R1:W-:Y:S02]  /*28670*/  STL.64 [R1+0x618], R14 ;  /* 0x0006180e01007387 */ /* 0x0003e40000100a00 */
[----:B0-----:R-:W-:Y:S01]  /*28680*/  IMAD.MOV.U32 R13, RZ, RZ, R16 ;  /* 0x000000ffff0d7224 */ /* 0x001fe200078e0010 */
[----:B-1----:R-:W4:Y:S01]  /*28690*/  LDL.LU.64 R14, [R1+0x5d60] ;  /* 0x005d6000010e7983 */ /* 0x002f220000300a00 */
        /* <DEDUP_REMOVED lines=41> */
[----:B------:R1:W-:Y:S03]  /*28930*/  STL.64 [R1+0x5e8], R18 ;  /* 0x0005e81201007387 */ /* 0x0003e60000100a00 */
[----:B0-----:R-:W2:Y:S01]  /*28940*/  LDL.LU.64 R16, [R1+0xdb0] ;  /* 0x000db00001107983 */ /* 0x001ea20000300a00 */
[----:B-1----:R-:W2:Y:S03]  /*28950*/  LDL.LU.64 R18, [R1+0xdb8] ;  /* 0x000db80001127983 */ /* 0x002ea60000300a00 */
[----:B--2---:R-:W-:Y:S01]  /*28960*/  STL.64 [R1+0x5c28], R18 ;  /* 0x005c281201007387 */ /* 0x004fe20000100a00 */
[----:B------:R0:W-:Y:S02]  /*28970*/  STL.64 [R1+0x5c20], R16 ;  /* 0x005c201001007387 */ /* 0x0001e40000100a00 */
[----:B0-----:R-:W-:-:S02]  /*28980*/  IMAD.MOV.U32 R16, RZ, RZ, R8 ;  /* 0x000000ffff107224 */ /* 0x001fc400078e0008 */
[----:B------:R-:W-:Y:S01]  /*28990*/  IMAD.MOV.U32 R17, RZ, RZ, R9 ;  /* 0x000000ffff117224 */ /* 0x000fe200078e0009 */
[----:B------:R-:W2:Y:S01]  /*289a0*/  LDL.LU R8, [R1+0x5d08] ;  /* 0x005d080001087983 */ /* 0x000ea20000300800 */
[----:B------:R-:W2:Y:S03]  /*289b0*/  LDL.LU R9, [R1+0x5d04] ;  /* 0x005d040001097983 */ /* 0x000ea60000300800 */
[----:B------:R4:W-:Y:S02]  /*289c0*/  STL.64 [R1+0x5c40], R16 ;  /* 0x005c401001007387 */ /* 0x0009e40000100a00 */
[----:B----4-:R-:W-:Y:S02]  /*289d0*/  IMAD.MOV.U32 R16, RZ, RZ, R14 ;  /* 0x000000ffff107224 */ /* 0x010fe400078e000e */
[----:B------:R-:W4:Y:S01]  /*289e0*/  LDL.LU R14, [R1+0x5d00] ;  /* 0x005d0000010e7983 */ /* 0x000f220000300800 */
[----:B------:R-:W-:-:S05]  /*289f0*/  IMAD.MOV.U32 R17, RZ, RZ, R29 ;  /* 0x000000ffff117224 */ /* 0x000fca00078e001d */
[----:B------:R0:W-:Y:S02]  /*28a00*/  STL.64 [R1+0x5c58], R16 ;  /* 0x005c581001007387 */ /* 0x0001e40000100a00 */
[----:B0-----:R-:W-:Y:S02]  /*28a10*/  IMAD.MOV.U32 R16, RZ, RZ, R28 ;  /* 0x000000ffff107224 */ /* 0x001fe400078e001c */
        /* <DEDUP_REMOVED lines=8> */
[----:B---3--:R-:W-:Y:S02]  /*28aa0*/  IMAD.MOV.U32 R16, RZ, RZ, R11 ;  /* 0x000000ffff107224 */ /* 0x008fe400078e000b */
[----:B------:R-:W-:-:S05]  /*28ab0*/  IMAD.MOV.U32 R17, RZ, RZ, R10 ;  /* 0x000000ffff117224 */ /* 0x000fca00078e000a */
[----:B------:R0:W-:Y:S02]  /*28ac0*/  STL.64 [R1+0x5cb8], R16 ;  /* 0x005cb81001007387 */ /* 0x0001e40000100a00 */
[----:B0-----:R-:W-:Y:S02]  /*28ad0*/  IMAD.MOV.U32 R16, RZ, RZ, R7 ;  /* 0x000000ffff107224 */ /* 0x001fe400078e0007 */
[----:B------:R-:W-:-:S05]  /*28ae0*/  IMAD.MOV.U32 R17, RZ, RZ, R6 ;  /* 0x000000ffff117224 */ /* 0x000fca00078e0006 */
[----:B------:R0:W-:Y:S02]  /*28af0*/  STL.64 [R1+0x5cd0], R16 ;  /* 0x005cd01001007387 */ /* 0x0001e40000100a00 */
[----:B0-----:R-:W-:Y:S02]  /*28b00*/  IMAD.MOV.U32 R16, RZ, RZ, R5 ;  /* 0x000000ffff107224 */ /* 0x001fe400078e0005 */
[----:B------:R-:W-:Y:S02]  /*28b10*/  IMAD.MOV.U32 R17, RZ, RZ, R4 ;  /* 0x000000ffff117224 */ /* 0x000fe400078e0004 */
[----:B------:R-:W2:Y:S01]  /*28b20*/  LDL.LU.64 R4, [R1+0xac0] ;  /* 0x000ac00001047983 */ /* 0x000ea20000300a00 */
[----:B------:R-:W2:Y:S02]  /*28b30*/  LDL.LU.64 R6, [R1+0xac8] ;  /* 0x000ac80001067983 */ /* 0x000ea40000300a00 */
[----:B------:R-:W3:Y:S02]  /*28b40*/  LDL.LU.64 R24, [R1+0xab0] ;  /* 0x000ab00001187983 */ /* 0x000ee40000300a00 */
[----:B------:R-:W3:Y:S01]  /*28b50*/  LDL.LU.64 R26, [R1+0xab8] ;  /* 0x000ab800011a7983 */ /* 0x000ee20000300a00 */
[----:B----4-:R-:W-:Y:S01]  /*28b60*/  STL [R1+0x5bc0], R14 ;  /* 0x005bc00e01007387 */ /* 0x010fe20000100800 */
[----:B------:R0:W-:Y:S03]  /*28b70*/  STL.64 [R1+0x5bb8], R12 ;  /* 0x005bb80c01007387 */ /* 0x0001e60000100a00 */
[----:B0-----:R-:W4:Y:S01]  /*28b80*/  LDL.LU.64 R12, [R1+0xe30] ;  /* 0x000e3000010c7983 */ /* 0x001f220000300a00 */
[----:B------:R-:W2:Y:S03]  /*28b90*/  LDL.LU.64 R14, [R1+0xe38] ;  /* 0x000e3800010e7983 */ /* 0x000ea60000300a00 */
        /* <DEDUP_REMOVED lines=36> */
[C---:B------:R-:W-:Y:S02]  /*28de0*/  HMMA.16816.F32 R4, R20.reuse, R8, R4 ;  /* 0x000000081404723c */ /* 0x040fe40000001804 */
[----:B----4-:R-:W-:Y:S01]  /*28df0*/  STL.64 [R1+0x5cc8], R14 ;  /* 0x005cc80e01007387 */ /* 0x010fe20000100a00 */
[----:B--2---:R0:W-:Y:S03]  /*28e00*/  STL.64 [R1+0x5cc0], R12 ;  /* 0x005cc00c01007387 */ /* 0x0041e60000100a00 */
[----:B0-----:R-:W2:Y:S01]  /*28e10*/  LDL.LU.64 R12, [R1+0xbf0] ;  /* 0x000bf000010c7983 */ /* 0x001ea20000300a00 */
[----:B------:R-:W4:Y:S03]  /*28e20*/  LDL.LU.64 R14, [R1+0xbf8] ;  /* 0x000bf800010e7983 */ /* 0x000f260000300a00 */
[----:B----4-:R-:W-:Y:S01]  /*28e30*/  STL.64 [R1+0x5ce0], R14 ;  /* 0x005ce00e01007387 */ /* 0x010fe20000100a00 */
[----:B--2---:R0:W-:Y:S03]  /*28e40*/  STL.64 [R1+0x5cd8], R12 ;  /* 0x005cd80c01007387 */ /* 0x0041e60000100a00 */
[----:B0-----:R-:W2:Y:S01]  /*28e50*/  LDL.LU.64 R12, [R1+0xbc0] ;  /* 0x000bc000010c7983 */ /* 0x001ea20000300a00 */
[----:B------:R-:W2:Y:S08]  /*28e60*/  LDL.LU.64 R14, [R1+0xbc8] ;  /* 0x000bc800010e7983 */ /* 0x000eb00000300a00 */
[----:B------:R0:W-:Y:S02]  /*28e70*/  STL.64 [R1+0x5d0], R4 ;  /* 0x0005d00401007387 */ /* 0x0001e40000100a00 */
[----:B------:R-:W-:Y:S01]  /*28e80*/  STL.64 [R1+0x5d8], R6 ;  /* 0x0005d80601007387 */ /* 0x000fe20000100a00 */
[----:B0-----:R-:W3:Y:S02]  /*28e90*/  LDL.LU.64 R4, [R1+0x5cf8] ;  /* 0x005cf80001047983 */ /* 0x001ee40000300a00 */
[----:B---3--:R-:W-:Y:S02]  /*28ea0*/  HMMA.16816.F32 R20, R20, R4, R24 ;  /* 0x000000041414723c */ /* 0x008fe40000001818 */
[----:B------:R-:W2:Y:S01]  /*28eb0*/  LDL.LU.64 R26, [R1+0x5cf0] ;  /* 0x005cf000011a7983 */ /* 0x000ea20000300a00 */
[----:B------:R-:W2:Y:S11]  /*28ec0*/  LDL.LU.64 R24, [R1+0x5ce8] ;  /* 0x005ce80001187983 */ /* 0x000eb60000300a00 */
[----:B------:R-:W-:Y:S09]  /*28ed0*/  @!UPT UIADD3 URZ, URZ, URZ, URZ ;  /* 0x0000003f3f3ff290 */ /* 0x000ff2000fffe03f */
[----:B------:R-:W-:Y:S01]  /*28ee0*/  STL.64 [R1+0x3e0], R20 ;  /* 0x0003e01401007387 */ /* 0x000fe20000100a00 */
[----:B------:R-:W-:Y:S01]  /*28ef0*/  STL.64 [R1+0x3e8], R22 ;  /* 0x0003e81601007387 */ /* 0x000fe20000100a00 */
        /* <DEDUP_REMOVED lines=50> */
[----:B------:R-:W2:Y:S01]  /*29220*/  LDL.LU.64 R14, [R1+0x5c38] ;  /* 0x005c3800010e7983 */ /* 0x000ea20000300a00 */
[----:B------:R-:W2:Y:S11]  /*29230*/  LDL.LU.64 R12, [R1+0x5c30] ;  /* 0x005c3000010c7983 */ /* 0x000eb60000300a00 */
[----:B------:R-:W-:Y:S09]  /*29240*/  @!UPT UIADD3 URZ, URZ, URZ, URZ ;  /* 0x0000003f3f3ff290 */ /* 0x000ff2000fffe03f */
[----:B------:R-:W-:Y:S01]  /*29250*/  STL.64 [R1+0x360], R16 ;  /* 0x0003601001007387 */ /* 0x000fe20000100a00 */
[----:B------:R0:W-:Y:S03]  /*29260*/  STL.64 [R1+0x368], R18 ;  /* 0x0003681201007387 */ /* 0x0001e60000100a00 */
[----:B0-----:R-:W3:Y:S01]  /*29270*/  LDL.LU.64 R18, [R1+0x5c28] ;  /* 0x005c280001127983 */ /* 0x001ee20000300a00 */
[----:B------:R-:W3:Y:S02]  /*29280*/  LDL.LU.64 R16, [R1+0x5c20] ;  /* 0x005c200001107983 */ /* 0x000ee40000300a00 */
[----:B------:R-:W-:Y:S02]  /*29290*/  IMAD.MOV.U32 R20, RZ, RZ, R3 ;  /* 0x000000ffff147224 */ /* 0x000fe400078e0003 */
[----:B------:R-:W-:-:S07]  /*292a0*/  IMAD.MOV.U32 R21, RZ, RZ, R2 ;  /* 0x000000ffff157224 */ /* 0x000fce00078e0002 */
[C---:B---3--:R-:W-:Y:S01]  /*292b0*/  HMMA.16816.F32 R20, R24.reuse, R20, R16 ;  /* 0x000000141814723c */ /* 0x048fe20000001810 */
[----:B------:R-:W2:Y:S11]  /*292c0*/  LDL.LU.64 R16, [R1+0x5c18] ;  /* 0x005c180001107983 */ /* 0x000eb60000300a00 */
[----:B------:R-:W-:Y:S11]  /*292d0*/  @!UPT UIADD3 URZ, URZ, URZ, URZ ;  /* 0x0000003f3f3ff290 */ /* 0x000ff6000fffe03f */
        /* <DEDUP_REMOVED lines=24> */
[----:B0-----:R-:W4:Y:S01]  /*29460*/  LDL.LU.64 R18, [R1+0x5bd0] ;  /* 0x005bd00001127983 */ /* 0x001f220000300a00 */
[----:B------:R-:W2:Y:S02]  /*29470*/  LDL.LU.64 R16, [R1+0x5bc8] ;  /* 0x005bc80001107983 */ /* 0x000ea40000300a00 */
[C---:B--2---:R-:W-:Y:S11]  /*29480*/  HMMA.16816.F32 R12, R24.reuse, R16, R12 ;  /* 0x00000010180c723c */ /* 0x044ff6000000180c */
[----:B------:R-:W-:Y:S11]  /*29490*/  @!UPT UIADD3 URZ, URZ, URZ, URZ ;  /* 0x0000003f3f3ff290 */ /* 0x000ff6000fffe03f */
[----:B------:R-:W-:Y:S01]  /*294a0*/  @!UPT UIADD3 URZ, URZ, URZ, URZ ;  /* 0x0000003f3f3ff290 */ /* 0x000fe2000fffe03f */
[----:B------:R-:W-:Y:S01]  /*294b0*/  STL.64 [R1+0x310], R12 ;  /* 0x0003100c01007387 */ /* 0x000fe20000100a00 */
[----:B------:R0:W-:Y:S03]  /*294c0*/  STL.64 [R1+0x318], R14 ;  /* 0x0003180e01007387 */ /* 0x0001e60000100a00 */
[----:B0-----:R-:W2:Y:S01]  /*294d0*/  LDL.LU R14, [R1+0x5bc0] ;  /* 0x005bc000010e7983 */ /* 0x001ea20000300800 */
[----:B------:R-:W2:Y:S02]  /*294e0*/  LDL.LU.64 R12, [R1+0x5bb8] ;  /* 0x005bb800010c7983 */ /* 0x000ea40000300a00 */
[----:B----4-:R-:W-:Y:S02]  /*294f0*/  STL.64 [R1+0x5b18], R18 ;  /* 0x005b181201007387 */ /* 0x010fe40000100a00 */
[----:B------:R0:W-:Y:S02]  /*29500*/  STL.64 [R1+0x5b10], R16 ;  /* 0x005b101001007387 */ /* 0x0001e40000100a00 */
[----:B0-----:R-:W2:Y:S01]  /*29510*/  LDL.LU.64 R16, [R1+0xe60] ;  /* 0x000e600001107983 */ /* 0x001ea20000300a00 */
[----:B------:R-:W2:Y:S02]  /*29520*/  LDL.LU.64 R18, [R1+0xe68] ;  /* 0x000e680001127983 */ /* 0x000ea40000300a00 */
[C---:B--2---:R-:W-:Y:S11]  /*29530*/  HMMA.16816.F32 R16, R24.reuse, R12, R16 ;  /* 0x0000000c1810723c */ /* 0x044ff60000001810 */
[----:B------:R-:W-:Y:S11]  /*29540*/  @!UPT UIADD3 URZ, URZ, URZ, URZ ;  /* 0x0000003f3f3ff290 */ /* 0x000ff6000fffe03f */
[----:B------:R-:W-:Y:S01]  /*29550*/  @!UPT UIADD3 URZ, URZ, URZ, URZ ;  /* 0x0000003f3f3ff290 */ /* 0x000fe2000fffe03f */
[----:B------:R0:W-:Y:S01]  /*29560*/  STL.64 [R1+0x300], R16 ;  /* 0x0003001001007387 */ /* 0x0001e20000100a00 */
[----:B------:R1:W-:Y:S03]  /*29570*/  STL.64 [R1+0x308], R18 ;  /* 0x0003081201007387 */ /* 0x0003e60000100a00 */
[----:B0-----:R-:W2:Y:S01]  /*29580*/  LDL.LU.64 R16, [R1+0xe70] ;  /* 0x000e700001107983 */ /* 0x001ea20000300a00 */
[----:B-1----:R-:W2:Y:S02]  /*29590*/  LDL.LU.64 R18, [R1+0xe78] ;  /* 0x000e780001127983 */ /* 0x002ea40000300a00 */
[----:B------:R-:W-:Y:S02]  /*295a0*/  STL [R1+0x5b28], R14 ;  /* 0x005b280e01007387 */ /* 0x000fe40000100800 */
[----:B------:R0:W-:Y:S02]  /*295b0*/  STL.64 [R1+0x5b20], R12 ;  /* 0x005b200c01007387 */ /* 0x0001e40000100a00 */
[----:B0-----:R-:W4:Y:S01]  /*295c0*/  LDL.64 R12, [R1+0x90] ;  /* 0x00009000010c7983 */ /* 0x001f220000100a00 */
[C---:B---3--:R-:W-:Y:S03]  /*295d0*/  HMMA.16816.F32 R20, R24.reuse, R8, R20 ;  /* 0x000000081814723c */ /* 0x048fe60000001814 */
[----:B----4-:R0:W-:Y:S04]  /*295e0*/  STL.64 [R1+0x5b90], R12 ;  /* 0x005b900c01007387 */ /* 0x0101e80000100a00 */
[----:B0-----:R-:W3:Y:S04]  /*295f0*/  LDL.64 R12, [R1+0xa0] ;  /* 0x0000a000010c7983 */ /* 0x001ee80000100a00 */
[----:B---3--:R0:W-:Y:S04]  /*29600*/  STL.64 [R1+0x5ba0], R12 ;  /* 0x005ba00c01007387 */ /* 0x0081e80000100a00 */
[----:B0-----:R-:W3:Y:S01]  /*29610*/  LDL.64 R12, [R1+0xb0] ;  /* 0x0000b000010c7983 */ /* 0x001ee20000100a00 */
[----:B------:R-:W-:Y:S02]  /*29620*/  STL [R1+0x5af8], R9 ;  /* 0x005af80901007387 */ /* 0x000fe40000100800 */
[----:B------:R0:W-:Y:S05]  /*29630*/  STL [R1+0x5b98], R8 ;  /* 0x005b980801007387 */ /* 0x0001ea0000100800 */
[----:B------:R-:W-:Y:S01]  /*29640*/  STL.64 [R1+0x2f0], R20 ;  /* 0x0002f01401007387 */ /* 0x000fe20000100a00 */
[----:B------:R-:W-:Y:S01]  /*29650*/  STL.64 [R1+0x2f8], R22 ;  /* 0x0002f81601007387 */ /* 0x000fe20000100a00 */
[----:B--2---:R-:W-:Y:S01]  /*29660*/  HMMA.16816.F32 R24, R24, R4, R16 ;  /* 0x000000041818723c */ /* 0x004fe20000001810 */
[----:B------:R-:W-:Y:S02]  /*29670*/  LDSM.16.MT88.4 R20, [R0+0x200] ;  /* 0x000200000014783b */ /* 0x000fe40000004200 */
[----:B0-----:R-:W2:Y:S02]  /*29680*/  LDL.LU.64 R8, [R1+0xec0] ;  /* 0x000ec00001087983 */ /* 0x001ea40000300a00 */
[----:B------:R-:W4:Y:S02]  /*29690*/  LDL.LU.64 R10, [R1+0xec8] ;  /* 0x000ec800010a7983 */ /* 0x000f240000300a00 */
[----:B----4-:R-:W-:Y:S01]  /*296a0*/  STL.64 [R1+0x5bb0], R10 ;  /* 0x005bb00a01007387 */ /* 0x010fe20000100a00 */
[----:B--2---:R0:W-:Y:S03]  /*296b0*/  STL.64 [R1+0x5ba8], R8 ;  /* 0x005ba80801007387 */ /* 0x0041e60000100a00 */
[----:B0-----:R-:W2:Y:S01]  /*296c0*/  LDL.LU.64 R8, [R1+0xeb0] ;  /* 0x000eb00001087983 */ /* 0x001ea20000300a00 */
[----:B------:R-:W2:Y:S02]  /*296d0*/  LDL.LU.64 R10, [R1+0xeb8] ;  /* 0x000eb800010a7983 */ /* 0x000ea40000300a00 */
[----:B------:R-:W4:Y:S09]  /*296e0*/  LDL.64 R16, [R1+0x80] ;  /* 0x0000800001107983 */ /* 0x000f320000100a00 */
[----:B------:R-:W-:Y:S01]  /*296f0*/  STL.64 [R1+0xe0], R24 ;  /* 0x0000e01801007387 */ /* 0x000fe20000100a00 */
[----:B------:R-:W-:Y:S02]  /*29700*/  STL.64 [R1+0xe8], R26 ;  /* 0x0000e81a01007387 */ /* 0x000fe40000100a00 */
[----:B------:R-:W0:Y:S04]  /*29710*/  LDSM.16.MT88.4 R24, [R0+0x280] ;  /* 0x000280000018783b */ /* 0x000e280000004200 */
[----:B---3--:R-:W-:-:S02]  /*29720*/  IMAD.MOV.U32 R3, RZ, RZ, R12 ;  /* 0x000000ffff037224 */ /* 0x008fc400078e000c */
[----:B------:R-:W-:Y:S01]  /*29730*/  IMAD.MOV.U32 R2, RZ, RZ, R13 ;  /* 0x000000ffff027224 */ /* 0x000fe200078e000d */
[----:B0-----:R-:W-:Y:S01]  /*29740*/  STL [R1+0x5ac0], R24 ;  /* 0x005ac01801007387 */ /* 0x001fe20000100800 */
[----:B------:R0:W-:Y:S02]  /*29750*/  STL [R1+0x5abc], R25 ;  /* 0x005abc1901007387 */ /* 0x0001e40000100800 */
[----:B------:R-:W-:Y:S02]  /*29760*/  STL [R1+0x5ab8], R26 ;  /* 0x005ab81a01007387 */ /* 0x000fe40000100800 */
[----:B------:R1:W-:Y:S01]  /*29770*/  STL [R1+0x5ab4], R27 ;  /* 0x005ab41b01007387 */ /* 0x0003e20000100800 */
[----:B0-----:R-:W3:Y:S01]  /*29780*/  LDL.LU.64 R24, [R1+0xed0] ;  /* 0x000ed00001187983 */ /* 0x001ee20000300a00 */
[----:B-1----:R-:W3:Y:S02]  /*29790*/  LDL.LU.64 R26, [R1+0xed8] ;  /* 0x000ed800011a7983 */ /* 0x002ee40000300a00 */
[----:B------:R-:W-:Y:S01]  /*297a0*/  STL [R1+0x5ab0], R0 ;  /* 0x005ab00001007387 */ /* 0x000fe20000100800 */
        /* <DEDUP_REMOVED lines=8> */
[----:B------:R-:W-:Y:S01]  /*29830*/  STL [R1+0x5ac8], R2 ;  /* 0x005ac80201007387 */ /* 0x000fe20000100800 */
[----:B------:R-:W-:Y:S01]  /*29840*/  STL [R1+0x5ac4], R3 ;  /* 0x005ac40301007387 */ /* 0x000fe20000100800 */
[----:B--2---:R-:W-:Y:S01]  /*29850*/  HMMA.16816.F32 R8, R20, R12, R8 ;  /* 0x0000000c1408723c */ /* 0x004fe20000001808 */
[----:B------:R-:W-:-:S02]  /*29860*/  IMAD.MOV.U32 R7, RZ, RZ, R12 ;  /* 0x000000ffff077224 */ /* 0x000fc400078e000c */
[----:B------:R-:W-:Y:S11]  /*29870*/  IMAD.MOV.U32 R6, RZ, RZ, R13 ;  /* 0x000000ffff067224 */ /* 0x000ff600078e000d */
[----:B------:R-:W-:Y:S09]  /*29880*/  @!UPT UIADD3 URZ, URZ, URZ, URZ ;  /* 0x0000003f3f3ff290 */ /* 0x000ff2000fffe03f */
[----:B------:R0:W-:Y:S01]  /*29890*/  STL.64 [R1+0x5b0], R8 ;  /* 0x0005b00801007387 */ /* 0x0001e20000100a00 */
[----:B------:R-:W-:Y:S03]  /*298a0*/  STL.64 [R1+0x5b8], R10 ;  /* 0x0005b80a01007387 */ /* 0x000fe60000100a00 */
[----:B0-----:R-:W2:Y:S01]  /*298b0*/  LDL.LU R8, [R1+0x5b98] ;  /* 0x005b980001087983 */ /* 0x001ea20000300800 */
[----:B------:R-:W3:Y:S02]  /*298c0*/  LDL.LU.64 R12, [R1+0x5b90] ;  /* 0x005b9000010c7983 */ /* 0x000ee40000300a00 */
[----:B------:R-:W-:Y:S02]  /*298d0*/  STL [R1+0x5ad0], R6 ;  /* 0x005ad00601007387 */ /* 0x000fe40000100800 */
[----:B------:R-:W-:Y:S01]  /*298e0*/  STL [R1+0x5acc], R7 ;  /* 0x005acc0701007387 */ /* 0x000fe20000100800 */
[----:B------:R0:W-:Y:S04]  /*298f0*/  STL.64 [R1+0x5b68], R4 ;  /* 0x005b680401007387 */ /* 0x0001e80000100a00 */
[----:B0-----:R-:W4:Y:S01]  /*29900*/  LDL.LU.64 R4, [R1+0xee0] ;  /* 0x000ee00001047983 */ /* 0x001f220000300a00 */
[----:B------:R-:W4:Y:S01]  /*29910*/  LDL.LU.64 R6, [R1+0xee8] ;  /* 0x000ee80001067983 */ /* 0x000f220000300a00 */
[----:B---3--:R-:W-:Y:S01]  /*29920*/  HMMA.16816.F32 R24, R20, R12, R24 ;  /* 0x0000000c1418723c */ /* 0x008fe20000001818 */
[----:B------:R-:W-:-:S02]  /*29930*/  IMAD.MOV.U32 R11, RZ, RZ, R12 ;  /* 0x000000ffff0b7224 */ /* 0x000fc400078e000c */
[----:B------:R-:W-:Y:S11]  /*29940*/  IMAD.MOV.U32 R10, RZ, RZ, R13 ;  /* 0x000000ffff0a7224 */ /* 0x000ff600078e000d */
[----:B------:R-:W-:Y:S09]  /*29950*/  @!UPT UIADD3 URZ, URZ, URZ, URZ ;  /* 0x0000003f3f3ff290 */ /* 0x000ff2000fffe03f */
[----:B------:R0:W-:Y:S01]  /*29960*/  STL.64 [R1+0x5a0], R24 ;  /* 0x0005a01801007387 */ /* 0x0001e20000100a00 */
[----:B------:R1:W-:Y:S03]  /*29970*/  STL.64 [R1+0x5a8], R26 ;  /* 0x0005a81a01007387 */ /* 0x0003e60000100a00 */
[----:B0-----:R-:W3:Y:S01]  /*29980*/  LDL.LU.64 R24, [R1+0xef0] ;  /* 0x000ef00001187983 */ /* 0x001ee20000300a00 */
[----:B-1----:R-:W3:Y:S02]  /*29990*/  LDL.LU.64 R26, [R1+0xef8] ;  /* 0x000ef800011a7983 */ /* 0x002ee40000300a00 */
[----:B------:R-:W2:Y:S01]  /*299a0*/  LDL.64 R12, [R1+0x30] ;  /* 0x00003000010c7983 */ /* 0x000ea20000100a00 */
[----:B----4-:R-:W-:Y:S01]  /*299b0*/  HMMA.16816.F32 R4, R20, R16, R4 ;  /* 0x000000101404723c */ /* 0x010fe20000001804 */
[----:B--2---:R0:W-:Y:S04]  /*299c0*/  STL.64 [R1+0x5b70], R12 ;  /* 0x005b700c01007387 */ /* 0x0041e80000100a00 */
[----:B0-----:R-:W2:Y:S04]  /*299d0*/  LDL.64 R12, [R1+0x50] ;  /* 0x00005000010c7983 */ /* 0x001ea80000100a00 */
[----:B--2---:R0:W-:Y:S04]  /*299e0*/  STL.64 [R1+0x5b88], R12 ;  /* 0x005b880c01007387 */ /* 0x0041e80000100a00 */
[----:B0-----:R-:W3:Y:S01]  /*299f0*/  LDL.64 R12, [R1+0x70] ;  /* 0x00007000010c7983 */ /* 0x001ee20000100a00 */
[----:B------:R-:W-:Y:S02]  /*29a00*/  STL [R1+0x5ad8], R10 ;  /* 0x005ad80a01007387 */ /* 0x000fe40000100800 */
[----:B------:R-:W-:Y:S02]  /*29a10*/  STL [R1+0x5ad4], R11 ;  /* 0x005ad40b01007387 */ /* 0x000fe40000100800 */
[----:B------:R0:W-:Y:S02]  /*29a20*/  STL [R1+0x5b60], R8 ;  /* 0x005b600801007387 */ /* 0x0001e40000100800 */
[----:B0-----:R-:W2:Y:S03]  /*29a30*/  LDL.64 R8, [R1+0x60] ;  /* 0x0000600001087983 */ /* 0x001ea60000100a00 */
[----:B------:R0:W-:Y:S02]  /*29a40*/  STL.64 [R1+0x590], R4 ;  /* 0x0005900401007387 */ /* 0x0001e40000100a00 */
[----:B------:R1:W-:Y:S01]  /*29a50*/  STL.64 [R1+0x598], R6 ;  /* 0x0005980601007387 */ /* 0x0003e20000100a00 */
[----:B0-----:R-:W4:Y:S01]  /*29a60*/  LDL.LU.64 R4, [R1+0xf20] ;  /* 0x000f200001047983 */ /* 0x001f220000300a00 */
[----:B-1----:R-:W2:Y:S02]  /*29a70*/  LDL.LU.64 R6, [R1+0xf28] ;  /* 0x000f280001067983 */ /* 0x002ea40000300a00 */
[----:B------:R-:W-:-:S02]  /*29a80*/  IMAD.MOV.U32 R29, RZ, RZ, R16 ;  /* 0x000000ffff1d7224 */ /* 0x000fc400078e0010 */
[----:B------:R-:W-:Y:S01]  /*29a90*/  IMAD.MOV.U32 R28, RZ, RZ, R17 ;  /* 0x000000ffff1c7224 */ /* 0x000fe200078e0011 */
[----:B--2---:R-:W-:Y:S01]  /*29aa0*/  STL.64 [R1+0x5b80], R6 ;  /* 0x005b800601007387 */ /* 0x004fe20000100a00 */
[----:B----4-:R0:W-:Y:S03]  /*29ab0*/  STL.64 [R1+0x5b78], R4 ;  /* 0x005b780401007387 */ /* 0x0101e60000100a00 */
[----:B0-----:R-:W2:Y:S01]  /*29ac0*/  LDL.LU.64 R4, [R1+0xf10] ;  /* 0x000f100001047983 */ /* 0x001ea20000300a00 */
[----:B------:R-:W2:Y:S02]  /*29ad0*/  LDL.LU.64 R6, [R1+0xf18] ;  /* 0x000f180001067983 */ /* 0x000ea40000300a00 */
[----:B------:R-:W4:Y:S01]  /*29ae0*/  LDL.64 R16, [R1] ;  /* 0x0000000001107983 */ /* 0x000f220000100a00 */
[----:B---3--:R-:W-:Y:S01]  /*29af0*/  HMMA.16816.F32 R24, R20, R12, R24 ;  /* 0x0000000c1418723c */ /* 0x008fe20000001818 */
[----:B----4-:R0:W-:Y:S04]  /*29b00*/  STL.64 [R1+0x5b30], R16 ;  /* 0x005b301001007387 */ /* 0x0101e80000100a00 */
[----:B0-----:R-:W3:Y:S01]  /*29b10*/  LDL.64 R16, [R1+0x10] ;  /* 0x0000100001107983 */ /* 0x001ee20000100a00 */
[----:B------:R-:W-:-:S03]  /*29b20*/  IMAD.MOV.U32 R0, RZ, RZ, R13 ;  /* 0x000000ffff007224 */ /* 0x000fc600078e000d */
[----:B---3--:R0:W-:Y:S04]  /*29b30*/  STL.64 [R1+0x5b48], R16 ;  /* 0x005b481001007387 */ /* 0x0081e80000100a00 */
[----:B0-----:R-:W3:Y:S01]  /*29b40*/  LDL.64 R16, [R1+0x20] ;  /* 0x0000200001107983 */ /* 0x001ee20000100a00 */
[----:B------:R-:W-:Y:S02]  /*29b50*/  STL [R1+0x5ae0], R28 ;  /* 0x005ae01c01007387 */ /* 0x000fe40000100800 */
[----:B------:R-:W-:Y:S07]  /*29b60*/  STL [R1+0x5adc], R29 ;  /* 0x005adc1d01007387 */ /* 0x000fee0000100800 */
[----:B------:R-:W-:Y:S01]  /*29b70*/  STL.64 [R1+0x580], R24 ;  /* 0x0005801801007387 */ /* 0x000fe20000100a00 */
[----:B------:R0:W-:Y:S02]  /*29b80*/  STL.64 [R1+0x588], R26 ;  /* 0x0005881a01007387 */ /* 0x0001e40000100a00 */
[----:B0-----:R-:W-:-:S02]  /*29b90*/  IMAD.MOV.U32 R27, RZ, RZ, R12 ;  /* 0x000000ffff1b7224 */ /* 0x001fc400078e000c */
[----:B------:R-:W2:Y:S03]  /*29ba0*/  LDL.LU.64 R12, [R1+0x5b88] ;  /* 0x005b8800010c7983 */ /* 0x000ea60000300a00 */
[----:B------:R0:W-:Y:S02]  /*29bb0*/  STL [R1+0x5ae4], R27 ;  /* 0x005ae41b01007387 */ /* 0x0001e40000100800 */
[----:B------:R-:W4:Y:S01]  /*29bc0*/  LDL.LU.64 R24, [R1+0xf00] ;  /* 0x000f000001187983 */ /* 0x000f220000300a00 */
[----:B0-----:R-:W4:Y:S01]  /*29bd0*/  LDL.LU.64 R26, [R1+0xf08] ;  /* 0x000f0800011a7983 */ /* 0x001f220000300a00 */
[C---:B--2---:R-:W-:Y:S08]  /*29be0*/  HMMA.16816.F32 R4, R20.reuse, R12, R4 ;  /* 0x0000000c1404723c */ /* 0x044ff00000001804 */
[C---:B----4-:R-:W-:Y:S01]  /*29bf0*/  HMMA.16816.F32 R24, R20.reuse, R8, R24 ;  /* 0x000000081418723c */ /* 0x050fe20000001818 */
[----:B------:R-:W-:Y:S11]  /*29c00*/  IMAD.MOV.U32 R3, RZ, RZ, R12 ;  /* 0x000000ffff037224 */ /* 0x000ff600078e000c */
[----:B------:R-:W-:Y:S11]  /*29c10*/  @!UPT UIADD3 URZ, URZ, URZ, URZ ;  /* 0x0000003f3f3ff290 */ /* 0x000ff6000fffe03f */
[----:B------:R0:W-:Y:S01]  /*29c20*/  STL.64 [R1+0x570], R24 ;  /* 0x0005701801007387 */ /* 0x0001e20000100a00 */
[----:B------:R1:W-:Y:S02]  /*29c30*/  STL.64 [R1+0x578], R26 ;  /* 0x0005781a01007387 */ /* 0x0003e40000100a00 */
[----:B0-----:R-:W-:Y:S02]  /*29c40*/  IMAD.MOV.U32 R25, RZ, RZ, R8 ;  /* 0x000000ffff197224 */ /* 0x001fe400078e0008 */
[----:B-1----:R-:W-:Y:S02]  /*29c50*/  IMAD.MOV.U32 R26, RZ, RZ, R9 ;  /* 0x000000ffff1a7224 */ /* 0x002fe400078e0009 */
[----:B------:R-:W2:Y:S01]  /*29c60*/  LDL.LU.64 R8, [R1+0xf30] ;  /* 0x000f300001087983 */ /* 0x000ea20000300a00 */
[----:B------:R-:W2:Y:S02]  /*29c70*/  LDL.LU.64 R10, [R1+0xf38] ;  /* 0x000f3800010a7983 */ /* 0x000ea40000300a00 */
[----:B------:R-:W-:Y:S02]  /*29c80*/  STL.64 [R1+0x560], R4 ;  /* 0x0005600401007387 */ /* 0x000fe40000100a00 */
[----:B------:R0:W-:Y:S02]  /*29c90*/  STL.64 [R1+0x568], R6 ;  /* 0x0005680601007387 */ /* 0x0001e40000100a00 */
[----:B------:R-:W-:Y:S01]  /*29ca0*/  IMAD.MOV.U32 R24, RZ, RZ, R13 ;  /* 0x000000ffff187224 */ /* 0x000fe200078e000d */
[----:B0-----:R-:W4:Y:S01]  /*29cb0*/  LDL.LU.64 R6, [R1+0x5b80] ;  /* 0x005b800001067983 */ /* 0x001f220000300a00 */
[----:B------:R-:W4:Y:S02]  /*29cc0*/  LDL.LU.64 R4, [R1+0x5b78] ;  /* 0x005b780001047983 */ /* 0x000f240000300a00 */
[----:B------:R-:W2:Y:S02]  /*29cd0*/  LDL.LU.64 R12, [R1+0x5b70] ;  /* 0x005b7000010c7983 */ /* 0x000ea40000300a00 */
[----:B------:R-:W-:Y:S01]  /*29ce0*/  STL [R1+0x5b40], R26 ;  /* 0x005b401a01007387 */ /* 0x000fe20000100800 */
[----:B------:R0:W-:Y:S04]  /*29cf0*/  STL.64 [R1+0x5b38], R24 ;  /* 0x005b381801007387 */ /* 0x0001e80000100a00 */
[----:B0-----:R-:W4:Y:S02]  /*29d00*/  LDL.64 R24, [R1+0x40] ;  /* 0x0000400001187983 */ /* 0x001f240000100a00 */
[C---:B----4-:R-:W-:Y:S01]  /*29d10*/  HMMA.16816.F32 R4, R20.reuse, R24, R4 ;  /* 0x000000181404723c */ /* 0x050fe20000001804 */
[----:B------:R-:W-:Y:S11]  /*29d20*/  IMAD.MOV.U32 R2, RZ, RZ, R25 ;  /* 0x000000ffff027224 */ /* 0x000ff600078e0019 */
[----:B------:R-:W-:Y:S11]  /*29d30*/  @!UPT UIADD3 URZ, URZ, URZ, URZ ;  /* 0x0000003f3f3ff290 */ /* 0x000ff6000fffe03f */
[----:B------:R0:W-:Y:S01]  /*29d40*/  STL.64 [R1+0x550], R4 ;  /* 0x0005500401007387 */ /* 0x0001e20000100a00 */
[----:B------:R1:W-:Y:S03]  /*29d50*/  STL.64 [R1+0x558], R6 ;  /* 0x0005580601007387 */ /* 0x0003e60000100a00 */
[----:B0-----:R-:W4:Y:S01]  /*29d60*/  LDL.LU.64 R4, [R1+0x5b68] ;  /* 0x005b680001047983 */ /* 0x001f220000300a00 */
[----:B-1----:R-:W-:Y:S02]  /*29d70*/  IMAD.MOV.U32 R7, RZ, RZ, R24 ;  /* 0x000000ffff077224 */ /* 0x002fe400078e0018 */
[----:B------:R-:W3:Y:S02]  /*29d80*/  LDL.LU.64 R24, [R1+0xf50] ;  /* 0x000f500001187983 */ /* 0x000ee40000300a00 */
[----:B------:R-:W3:Y:S01]  /*29d90*/  LDL.LU.64 R26, [R1+0xf58] ;  /* 0x000f5800011a7983 */ /* 0x000ee20000300a00 */
[----:B--2---:R-:W-:Y:S01]  /*29da0*/  HMMA.16816.F32 R8, R20, R12, R8 ;  /* 0x0000000c1408723c */ /* 0x004fe20000001808 */
[----:B------:R-:W-:Y:S01]  /*29db0*/  IMAD.MOV.U32 R6, RZ, RZ, R13 ;  /* 0x000000ffff067224 */ /* 0x000fe200078e000d */
[----:B---3--:R-:W-:Y:S01]  /*29dc0*/  STL.64 [R1+0x5b58], R26 ;  /* 0x005b581a01007387 */ /* 0x008fe20000100a00 */
[----:B------:R0:W-:Y:S03]  /*29dd0*/  STL.64 [R1+0x5b50], R24 ;  /* 0x005b501801007387 */ /* 0x0001e60000100a00 */
[----:B0-----:R-:W2:Y:S01]  /*29de0*/  LDL.LU.64 R24, [R1+0xf40] ;  /* 0x000f400001187983 */ /* 0x001ea20000300a00 */
[----:B------:R-:W2:Y:S11]  /*29df0*/  LDL.LU.64 R26, [R1+0xf48] ;  /* 0x000f4800011a7983 */ /* 0x000eb60000300a00 */
[----:B------:R-:W-:Y:S05]  /*29e00*/  @!UPT UIADD3 URZ, URZ, URZ, URZ ;  /* 0x0000003f3f3ff290 */ /* 0x000fea000fffe03f */
[----:B------:R0:W-:Y:S02]  /*29e10*/  STL.64 [R1+0x540], R8 ;  /* 0x0005400801007387 */ /* 0x0001e40000100a00 */
[----:B------:R1:W-:Y:S01]  /*29e20*/  STL.64 [R1+0x548], R10 ;  /* 0x0005480a01007387 */ /* 0x0003e20000100a00 */
[----:B0-----:R-:W3:Y:S01]  /*29e30*/  LDL.LU R8, [R1+0x5b60] ;  /* 0x005b600001087983 */ /* 0x001ee20000300800 */
[----:B-1----:R-:W-:Y:S02]  /*29e40*/  IMAD.MOV.U32 R11, RZ, RZ, R12 ;  /* 0x000000ffff0b7224 */ /* 0x002fe400078e000c */
[----:B------:R-:W3:Y:S02]  /*29e50*/  LDL.LU.64 R12, [R1+0xf60] ;  /* 0x000f6000010c7983 */ /* 0x000ee40000300a00 */
[----:B------:R-:W3:Y:S01]  /*29e60*/  LDL.LU.64 R14, [R1+0xf68] ;  /* 0x000f6800010e7983 */ /* 0x000ee20000300a00 */
[----:B------:R-:W-:Y:S01]  /*29e70*/  STL.64 [R1+0x5af0], R6 ;  /* 0x005af00601007387 */ /* 0x000fe20000100a00 */
[----:B----4-:R0:W-:Y:S03]  /*29e80*/  STL.64 [R1+0x5ae8], R4 ;  /* 0x005ae80401007387 */ /* 0x0101e60000100a00 */
[----:B0-----:R-:W4:Y:S01]  /*29e90*/  LDL.LU.64 R4, [R1+0xf80] ;  /* 0x000f800001047983 */ /* 0x001f220000300a00 */
[----:B------:R-:W3:Y:S02]  /*29ea0*/  LDL.LU.64 R6, [R1+0xf88] ;  /* 0x000f880001067983 */ /* 0x000ee40000300a00 */
[----:B------:R-:W-:-:S02]  /*29eb0*/  IMAD.MOV.U32 R29, RZ, RZ, R16 ;  /* 0x000000ffff1d7224 */ /* 0x000fc400078e0010 */
[----:B------:R-:W-:Y:S01]  /*29ec0*/  IMAD.MOV.U32 R10, RZ, RZ, R17 ;  /* 0x000000ffff0a7224 */ /* 0x000fe200078e0011 */
[C---:B--2---:R-:W-:Y:S01]  /*29ed0*/  HMMA.16816.F32 R24, R20.reuse, R16, R24 ;  /* 0x000000101418723c */ /* 0x044fe20000001818 */
[----:B---3--:R-:W-:Y:S01]  /*29ee0*/  STL.64 [R1+0x5b08], R6 ;  /* 0x005b080601007387 */ /* 0x008fe20000100a00 */
[----:B----4-:R0:W-:Y:S03]  /*29ef0*/  STL.64 [R1+0x5b00], R4 ;  /* 0x005b000401007387 */ /* 0x0101e60000100a00 */
[----:B0-----:R-:W2:Y:S01]  /*29f00*/  LDL.LU.64 R4, [R1+0xf70] ;  /* 0x000f700001047983 */ /* 0x001ea20000300a00 */
[----:B------:R-:W2:Y:S11]  /*29f10*/  LDL.LU.64 R6, [R1+0xf78] ;  /* 0x000f780001067983 */ /* 0x000eb60000300a00 */
[----:B------:R-:W-:Y:S06]  /*29f20*/  @!UPT UIADD3 URZ, URZ, URZ, URZ ;  /* 0x0000003f3f3ff290 */ /* 0x000fec000fffe03f */
[----:B------:R-:W-:Y:S02]  /*29f30*/  STL.64 [R1+0x530], R24 ;  /* 0x0005301801007387 */ /* 0x000fe40000100a00 */
[----:B------:R0:W-:Y:S02]  /*29f40*/  STL.64 [R1+0x538], R26 ;  /* 0x0005381a01007387 */ /* 0x0001e40000100a00 */
[----:B0-----:R-:W3:Y:S01]  /*29f50*/  LDL.LU.64 R26, [R1+0x5b58] ;  /* 0x005b5800011a7983 */ /* 0x001ee20000300a00 */
[----:B------:R-:W3:Y:S02]  /*29f60*/  LDL.LU.64 R24, [R1+0x5b50] ;  /* 0x005b500001187983 */ /* 0x000ee40000300a00 */
[----:B------:R-:W3:Y:S02]  /*29f70*/  LDL.LU.64 R16, [R1+0x5b48] ;  /* 0x005b480001107983 */ /* 0x000ee40000300a00 */
[C---:B---3--:R-:W-:Y:S01]  /*29f80*/  HMMA.16816.F32 R24, R20.reuse, R16, R24 ;  /* 0x000000101418723c */ /* 0x048fe20000001818 */
[----:B------:R-:W-:Y:S11]  /*29f90*/  IMAD.MOV.U32 R28, RZ, RZ, R17 ;  /* 0x000000ffff1c7224 */ /* 0x000ff600078e0011 */
[----:B------:R-:W-:Y:S11]  /*29fa0*/  @!UPT UIADD3 URZ, URZ, URZ, URZ ;  /* 0x0000003f3f3ff290 */ /* 0x000ff6000fffe03f */
[----:B------:R-:W-:Y:S01]  /*29fb0*/  STL.64 [R1+0x520], R24 ;  /* 0x0005201801007387 */ /* 0x000fe20000100a00 */
[----:B------:R0:W-:Y:S03]  /*29fc0*/  STL.64 [R1+0x528], R26 ;  /* 0x0005281a01007387 */ /* 0x0001e60000100a00 */
[----:B0-----:R-:W3:Y:S01]  /*29fd0*/  LDL.LU R26, [R1+0x5b40] ;  /* 0x005b4000011a7983 */ /* 0x001ee20000300800 */
[----:B------:R-:W4:Y:S02]  /*29fe0*/  LDL.LU.64 R24, [R1+0x5b38] ;  /* 0x005b380001187983 */ /* 0x000f240000300a00 */
[----:B------:R-:W-:Y:S02]  /*29ff0*/  IMAD.MOV.U32 R27, RZ, RZ, R16 ;  /* 0x000000ffff1b7224 */ /* 0x000fe400078e0010 */
[----:B------:R-:W2:Y:S02]  /*2a000*/  LDL.LU.64 R16, [R1+0x5b30] ;  /* 0x005b300001107983 */ /* 0x000ea40000300a00 */
[C---:B--2---:R-:W-:Y:S01]  /*2a010*/  HMMA.16816.F32 R12, R20.reuse, R16, R12 ;  /* 0x00000010140c723c */ /* 0x044fe2000000180c */
[----:B------:R-:W-:Y:S11]  /*2a020*/  IMAD.MOV.U32 R9, RZ, RZ, R17 ;  /* 0x000000ffff097224 */ /* 0x000ff600078e0011 */
[----:B------:R-:W-:Y:S11]  /*2a030*/  @!UPT UIADD3 URZ, URZ, URZ, URZ ;  /* 0x0000003f3f3ff290 */ /* 0x000ff6000fffe03f */
[----:B------:R-:W-:Y:S01]  /*2a040*/  STL.64 [R1+0x510], R12 ;  /* 0x0005100c01007387 */ /* 0x000fe20000100a00 */
[----:B------:R0:W-:Y:S03]  /*2a050*/  STL.64 [R1+0x518], R14 ;  /* 0x0005180e01007387 */ /* 0x0001e60000100a00 */
[----:B0-----:R-:W2:Y:S01]  /*2a060*/  LDL.LU R14, [R1+0x5b28] ;  /* 0x005b2800010e7983 */ /* 0x001ea20000300800 */
[----:B------:R-:W2:Y:S02]  /*2a070*/  LDL.LU.64 R12, [R1+0x5b20] ;  /* 0x005b2000010c7983 */ /* 0x000ea40000300a00 */
[----:B------:R-:W-:Y:S02]  /*2a080*/  IMAD.MOV.U32 R15, RZ, RZ, R16 ;  /* 0x000000ffff0f7224 */ /* 0x000fe400078e0010 */
[----:B------:R-:W2:Y:S01]  /*2a090*/  LDL.LU.64 R18, [R1+0x5b18] ;  /* 0x005b180001127983 */ /* 0x000ea20000300a00 */
        /* <DEDUP_REMOVED lines=11> */
[----:B------:R-:W3:Y:S01]  /*2a150*/  LDL.LU R15, [R1+0x5afc] ;  /* 0x005afc00010f7983 */ /* 0x000ee20000300800 */
[----:B------:R-:W-:Y:S02]  /*2a160*/  IMAD.MOV.U32 R17, RZ, RZ, R9 ;  /* 0x000000ffff117224 */ /* 0x000fe400078e0009 */
[----:B------:R-:W3:Y:S03]  /*2a170*/  LDL.LU R9, [R1+0x5af8] ;  /* 0x005af80001097983 */ /* 0x000ee60000300800 */
[----:B------:R0:W-:Y:S04]  /*2a180*/  STL.64 [R1+0x59c8], R16 ;  /* 0x0059c81001007387 */ /* 0x0001e80000100a00 */
[----:B0-----:R-:W3:Y:S01]  /*2a190*/  LDL.LU.64 R16, [R1+0xf90] ;  /* 0x000f900001107983 */ /* 0x001ee20000300a00 */
[----:B------:R-:W3:Y:S01]  /*2a1a0*/  LDL.LU.64 R18, [R1+0xf98] ;  /* 0x000f980001127983 */ /* 0x000ee20000300a00 */
[C---:B--2---:R-:W-:Y:S11]  /*2a1b0*/  HMMA.16816.F32 R4, R20.reuse, R12, R4 ;  /* 0x0000000c1404723c */ /* 0x044ff60000001804 */
[----:B------:R-:W-:Y:S11]  /*2a1c0*/  @!UPT UIADD3 URZ, URZ, URZ, URZ ;  /* 0x0000003f3f3ff290 */ /* 0x000ff6000fffe03f */
[----:B------:R-:W-:Y:S01]  /*2a1d0*/  @!UPT UIADD3 URZ, URZ, URZ, URZ ;  /* 0x0000003f3f3ff290 */ /* 0x000fe2000fffe03f */
[----:B------:R-:W-:Y:S01]  /*2a1e0*/  STL.64 [R1+0x4f0], R4 ;  /* 0x0004f00401007387 */ /* 0x000fe20000100a00 */
[----:B------:R0:W-:Y:S03]  /*2a1f0*/  STL.64 [R1+0x4f8], R6 ;  /* 0x0004f80601007387 */ /* 0x0001e60000100a00 */
[----:B0-----:R-:W2:Y:S01]  /*2a200*/  LDL.LU.64 R6, [R1+0x5af0] ;  /* 0x005af00001067983 */ /* 0x001ea20000300a00 */
[----:B------:R-:W2:Y:S02]  /*2a210*/  LDL.LU.64 R4, [R1+0x5ae8] ;  /* 0x005ae80001047983 */ /* 0x000ea40000300a00 */
[----:B---3--:R-:W-:Y:S02]  /*2a220*/  STL.64 [R1+0x59a8], R14 ;  /* 0x0059a80e01007387 */ /* 0x008fe40000100a00 */
[----:B------:R0:W-:Y:S02]  /*2a230*/  STL.64 [R1+0x59a0], R12 ;  /* 0x0059a00c01007387 */ /* 0x0001e40000100a00 */
[----:B0-----:R-:W3:Y:S01]  /*2a240*/  LDL.LU.64 R12, [R1+0xfa0] ;  /* 0x000fa000010c7983 */ /* 0x001ee20000300a00 */
[----:B------:R-:W3:Y:S02]  /*2a250*/  LDL.LU.64 R14, [R1+0xfa8] ;  /* 0x000fa800010e7983 */ /* 0x000ee40000300a00 */
[----:B------:R-:W-:Y:S01]  /*2a260*/  STL.64 [R1+0x5998], R8 ;  /* 0x0059980801007387 */ /* 0x000fe20000100a00 */
[C---:B---3--:R-:W-:Y:S11]  /*2a270*/  HMMA.16816.F32 R12, R20.reuse, R8, R12 ;  /* 0x00000008140c723c */ /* 0x048ff6000000180c */
[----:B------:R-:W-:Y:S11]  /*2a280*/  @!UPT UIADD3 URZ, URZ, URZ, URZ ;  /* 0x0000003f3f3ff290 */ /* 0x000ff6000fffe03f */
[----:B------:R-:W-:Y:S01]  /*2a290*/  @!UPT UIADD3 URZ, URZ, URZ, URZ ;  /* 0x0000003f3f3ff290 */ /* 0x000fe2000fffe03f */
[----:B------:R-:W-:Y:S01]  /*2a2a0*/  STL.64 [R1+0x4e0], R12 ;  /* 0x0004e00c01007387 */ /* 0x000fe20000100a00 */
[----:B------:R2:W-:Y:S02]  /*2a2b0*/  STL.64 [R1+0x4e8], R14 ;  /* 0x0004e80e01007387 */ /* 0x0005e40000100a00 */
[----:B--2---:R-:W-:Y:S07]  /*2a2c0*/  HMMA.16816.F32 R12, R20, R4, R16 ;  /* 0x00000004140c723c */ /* 0x004fee0000001810 */
[----:B------:R-:W-:-:S02]  /*2a2d0*/  IMAD.MOV.U32 R20, RZ, RZ, R27 ;  /* 0x000000ffff147224 */ /* 0x000fc400078e001b */
[----:B------:R-:W-:Y:S01]  /*2a2e0*/  IMAD.MOV.U32 R21, RZ, RZ, R28 ;  /* 0x000000ffff157224 */ /* 0x000fe200078e001c */
[----:B------:R-:W2:Y:S11]  /*2a2f0*/  LDL.LU R27, [R1+0x5ae4] ;  /* 0x005ae400011b7983 */ /* 0x000eb60000300800 */
[----:B------:R-:W-:Y:S02]  /*2a300*/  @!UPT UIADD3 URZ, URZ, URZ, URZ ;  /* 0x0000003f3f3ff290 */ /* 0x000fe4000fffe03f */
[----:B------:R-:W-:Y:S01]  /*2a310*/  STL.64 [R1+0x2e0], R12 ;  /* 0x0002e00c01007387 */ /* 0x000fe20000100a00 */
[----:B------:R-:W-:Y:S02]  /*2a320*/  STL.64 [R1+0x2e8], R14 ;  /* 0x0002e80e01007387 */ /* 0x000fe40000100a00 */
[----:B------:R-:W3:Y:S02]  /*2a330*/  LDL.LU R28, [R1+0x5ae0] ;  /* 0x005ae000011c7983 */ /* 0x000ee40000300800 */
[----:B------:R0:W-:Y:S02]  /*2a340*/  STL.64 [R1+0x59d0], R20 ;  /* 0x0059d01401007387 */ /* 0x0001e40000100a00 */
[----:B0-----:R-:W-:Y:S02]  /*2a350*/  IMAD.MOV.U32 R20, RZ, RZ, R29 ;  /* 0x000000ffff147224 */ /* 0x001fe400078e001d */
[----:B------:R-:W-:Y:S01]  /*2a360*/  IMAD.MOV.U32 R21, RZ, RZ, R10 ;  /* 0x000000ffff157224 */ /* 0x000fe200078e000a */
[----:B------:R-:W3:Y:S01]  /*2a370*/  LDL.LU R29, [R1+0x5adc] ;  /* 0x005adc00011d7983 */ /* 0x000ee20000300800 */
[----:B------:R-:W3:Y:S03]  /*2a380*/  LDL.LU R10, [R1+0x5ad8] ;  /* 0x005ad800010a7983 */ /* 0x000ee60000300800 */
[----:B------:R0:W-:Y:S02]  /*2a390*/  STL.64 [R1+0x59e8], R20 ;  /* 0x0059e81401007387 */ /* 0x0001e40000100a00 */
[----:B0-----:R-:W-:-:S02]  /*2a3a0*/  IMAD.MOV.U32 R20, RZ, RZ, R11 ;  /* 0x000000ffff147224 */ /* 0x001fc400078e000b */
[----:B------:R-:W-:Y:S01]  /*2a3b0*/  IMAD.MOV.U32 R21, RZ, RZ, R6 ;  /* 0x000000ffff157224 */ /* 0x000fe200078e0006 */
[----:B------:R-:W3:Y:S01]  /*2a3c0*/  LDL.LU R11, [R1+0x5ad4] ;  /* 0x005ad400010b7983 */ /* 0x000ee20000300800 */
[----:B------:R-:W3:Y:S03]  /*2a3d0*/  LDL.LU R6, [R1+0x5ad0] ;  /* 0x005ad00001067983 */ /* 0x000ee60000300800 */
[----:B------:R0:W-:Y:S02]  /*2a3e0*/  STL.64 [R1+0x5a00], R20 ;  /* 0x005a001401007387 */ /* 0x0001e40000100a00 */
[----:B0-----:R-:W-:Y:S02]  /*2a3f0*/  IMAD.MOV.U32 R20, RZ, RZ, R7 ;  /* 0x000000ffff147224 */ /* 0x001fe400078e0007 */
[----:B------:R-:W3:Y:S01]  /*2a400*/  LDL.LU R7, [R1+0x5acc] ;  /* 0x005acc0001077983 */ /* 0x000ee20000300800 */
[----:B------:R-:W-:-:S02]  /*2a410*/  IMAD.MOV.U32 R21, RZ, RZ, R2 ;  /* 0x000000ffff157224 */ /* 0x000fc400078e0002 */
[----:B------:R-:W3:Y:S03]  /*2a420*/  LDL.LU R2, [R1+0x5ac8] ;  /* 0x005ac80001027983 */ /* 0x000ee60000300800 */
[----:B------:R0:W-:Y:S02]  /*2a430*/  STL.64 [R1+0x5a18], R20 ;  /* 0x005a181401007387 */ /* 0x0001e40000100a00 */
[----:B0-----:R-:W-:Y:S02]  /*2a440*/  IMAD.MOV.U32 R20, RZ, RZ, R3 ;  /* 0x000000ffff147224 */ /* 0x001fe400078e0003 */
[----:B----4-:R-:W-:Y:S01]  /*2a450*/  IMAD.MOV.U32 R21, RZ, RZ, R24 ;  /* 0x000000ffff157224 */ /* 0x010fe200078e0018 */
[----:B------:R-:W4:Y:S01]  /*2a460*/  LDL.LU R3, [R1+0x5ac4] ;  /* 0x005ac40001037983 */ /* 0x000f220000300800 */
[----:B------:R-:W4:Y:S03]  /*2a470*/  LDL.LU R24, [R1+0x5ac0] ;  /* 0x005ac00001187983 */ /* 0x000f260000300800 */
[----:B------:R0:W-:Y:S02]  /*2a480*/  STL.64 [R1+0x5a30], R20 ;  /* 0x005a301401007387 */ /* 0x0001e40000100a00 */
[----:B0-----:R-:W-:-:S02]  /*2a490*/  IMAD.MOV.U32 R20, RZ, RZ, R25 ;  /* 0x000000ffff147224 */ /* 0x001fc400078e0019 */
[----:B------:R-:W-:Y:S01]  /*2a4a0*/  IMAD.MOV.U32 R21, RZ, RZ, R26 ;  /* 0x000000ffff157224 */ /* 0x000fe200078e001a */
[----:B------:R-:W4:Y:S01]  /*2a4b0*/  LDL.LU R25, [R1+0x5abc] ;  /* 0x005abc0001197983 */ /* 0x000f220000300800 */
[----:B------:R-:W4:Y:S03]  /*2a4c0*/  LDL.LU R26, [R1+0x5ab8] ;  /* 0x005ab800011a7983 */ /* 0x000f260000300800 */
[----:B------:R0:W-:Y:S02]  /*2a4d0*/  STL.64 [R1+0x5a48], R20 ;  /* 0x005a481401007387 */ /* 0x0001e40000100a00 */
[----:B0-----:R-:W-:Y:S02]  /*2a4e0*/  IMAD.MOV.U32 R21, RZ, RZ, R0 ;  /* 0x000000ffff157224 */ /* 0x001fe400078e0000 */
[----:B--2---:R-:W-:Y:S02]  /*2a4f0*/  IMAD.MOV.U32 R20, RZ, RZ, R27 ;  /* 0x000000ffff147224 */ /* 0x004fe400078e001b */
[----:B------:R-:W2:Y:S01]  /*2a500*/  LDL.LU R27, [R1+0x5ab4] ;  /* 0x005ab400011b7983 */ /* 0x000ea20000300800 */
[----:B------:R-:W2:Y:S02]  /*2a510*/  LDL.LU R0, [R1+0x5ab0] ;  /* 0x005ab00001007983 */ /* 0x000ea40000300800 */
[----:B------:R3:W-:Y:S02]  /*2a520*/  STL.64 [R1+0x5a60], R20 ;  /* 0x005a601401007387 */ /* 0x0007e40000100a00 */
[----:B---3--:R-:W-:-:S02]  /*2a530*/  IMAD.MOV.U32 R21, RZ, RZ, R28 ;  /* 0x000000ffff157224 */ /* 0x008fc400078e001c */
[----:B------:R-:W-:Y:S02]  /*2a540*/  IMAD.MOV.U32 R20, RZ, RZ, R29 ;  /* 0x000000ffff147224 */ /* 0x000fe400078e001d */
[----:B------:R-:W-:-:S03]  /*2a550*/  IMAD.MOV.U32 R9, RZ, RZ, R10 ;  /* 0x000000ffff097224 */ /* 0x000fc600078e000a */
[----:B------:R-:W-:Y:S01]  /*2a560*/  STL.64 [R1+0x5a78], R20 ;  /* 0x005a781401007387 */ /* 0x000fe20000100a00 */
[----:B------:R-:W-:-:S05]  /*2a570*/  IMAD.MOV.U32 R8, RZ, RZ, R11 ;  /* 0x000000ffff087224 */ /* 0x000fca00078e000b */
[----:B------:R0:W-:Y:S02]  /*2a580*/  STL.64 [R1+0x5a80], R8 ;  /* 0x005a800801007387 */ /* 0x0001e40000100a00 */
[----:B0-----:R-:W-:Y:S02]  /*2a590*/  IMAD.MOV.U32 R9, RZ, RZ, R6 ;  /* 0x000000ffff097224 */ /* 0x001fe400078e0006 */
[----:B------:R-:W-:-:S05]  /*2a5a0*/  IMAD.MOV.U32 R8, RZ, RZ, R7 ;  /* 0x000000ffff087224 */ /* 0x000fca00078e0007 */
[----:B------:R-:W-:Y:S01]  /*2a5b0*/  STL.64 [R1+0x5a98], R8 ;  /* 0x005a980801007387 */ /* 0x000fe20000100a00 */
[----:B------:R-:W3:Y:S02]  /*2a5c0*/  LDL.LU.64 R20, [R1+0xfd0] ;  /* 0x000fd00001147983 */ /* 0x000ee40000300a00 */
[----:B------:R-:W2:Y:S02]  /*2a5d0*/  LDL.LU.64 R22, [R1+0xfd8] ;  /* 0x000fd80001167983 */ /* 0x000ea40000300a00 */
[----:B--2---:R-:W-:Y:S01]  /*2a5e0*/  STL.64 [R1+0x5a90], R22 ;  /* 0x005a901601007387 */ /* 0x004fe20000100a00 */
[----:B---3--:R0:W-:Y:S03]  /*2a5f0*/  STL.64 [R1+0x5a88], R20 ;  /* 0x005a881401007387 */ /* 0x0081e60000100a00 */
[----:B0-----:R-:W2:Y:S01]  /*2a600*/  LDL.LU.64 R20, [R1+0xfc0] ;  /* 0x000fc00001147983 */ /* 0x001ea20000300a00 */
[----:B------:R-:W3:Y:S03]  /*2a610*/  LDL.LU.64 R22, [R1+0xfc8] ;  /* 0x000fc80001167983 */ /* 0x000ee60000300a00 */
[----:B---3--:R-:W-:Y:S01]  /*2a620*/  STL.64 [R1+0x5aa8], R22 ;  /* 0x005aa81601007387 */ /* 0x008fe20000100a00 */
[----:B--2---:R0:W-:Y:S03]  /*2a630*/  STL.64 [R1+0x5aa0], R20 ;  /* 0x005aa01401007387 */ /* 0x0041e60000100a00 */
[----:B0-----:R-:W2:Y:S01]  /*2a640*/  LDL.LU.64 R20, [R1+0xfb0] ;  /* 0x000fb00001147983 */ /* 0x001ea20000300a00 */
[----:B------:R-:W2:Y:S02]  /*2a650*/  LDL.LU.64 R22, [R1+0xfb8] ;  /* 0x000fb80001167983 */ /* 0x000ea40000300a00 */
        /* <DEDUP_REMOVED lines=21> */
[----:B------:R-:W3:Y:S02]  /*2a7b0*/  LDL.LU.64 R18, [R1+0x1028] ;  /* 0x0010280001127983 */ /* 0x000ee40000300a00 */
[----:B----4-:R-:W-:-:S02]  /*2a7c0*/  IMAD.MOV.U32 R8, RZ, RZ, R3 ;  /* 0x000000ffff087224 */ /* 0x010fc400078e0003 */
[----:B------:R-:W-:-:S07]  /*2a7d0*/  IMAD.MOV.U32 R9, RZ, RZ, R2 ;  /* 0x000000ffff097224 */ /* 0x000fce00078e0002 */
[C---:B------:R-:W-:Y:S01]  /*2a7e0*/  HMMA.16816.F32 R8, R24.reuse, R8, R20 ;  /* 0x000000081808723c */ /* 0x040fe20000001814 */
[----:B---3--:R-:W-:Y:S01]  /*2a7f0*/  STL.64 [R1+0x5a58], R18 ;  /* 0x005a581201007387 */ /* 0x008fe20000100a00 */
[----:B--2---:R0:W-:Y:S03]  /*2a800*/  STL.64 [R1+0x5a50], R16 ;  /* 0x005a501001007387 */ /* 0x0041e60000100a00 */
[----:B0-----:R-:W2:Y:S01]  /*2a810*/  LDL.LU.64 R16, [R1+0x1010] ;  /* 0x0010100001107983 */ /* 0x001ea20000300a00 */
[----:B------:R-:W3:Y:S03]  /*2a820*/  LDL.LU.64 R18, [R1+0x1018] ;  /* 0x0010180001127983 */ /* 0x000ee60000300a00 */
[----:B---3--:R-:W-:Y:S01]  /*2a830*/  STL.64 [R1+0x5a70], R18 ;  /* 0x005a701201007387 */ /* 0x008fe20000100a00 */
[----:B--2---:R0:W-:Y:S03]  /*2a840*/  STL.64 [R1+0x5a68], R16 ;  /* 0x005a681001007387 */ /* 0x0041e60000100a00 */
[----:B0-----:R-:W2:Y:S01]  /*2a850*/  LDL.LU.64 R16, [R1+0xfe0] ;  /* 0x000fe00001107983 */ /* 0x001ea20000300a00 */
[----:B------:R-:W2:Y:S02]  /*2a860*/  LDL.LU.64 R18, [R1+0xfe8] ;  /* 0x000fe80001127983 */ /* 0x000ea40000300a00 */
[----:B------:R0:W-:Y:S02]  /*2a870*/  STL.64 [R1+0x59c0], R4 ;  /* 0x0059c00401007387 */ /* 0x0001e40000100a00 */
[----:B0-----:R-:W3:Y:S01]  /*2a880*/  LDL.LU.64 R4, [R1+0x10e0] ;  /* 0x0010e00001047983 */ /* 0x001ee20000300a00 */
[----:B------:R-:W3:Y:S02]  /*2a890*/  LDL.LU.64 R6, [R1+0x10e8] ;  /* 0x0010e80001067983 */ /* 0x000ee40000300a00 */
[----:B------:R-:W4:Y:S02]  /*2a8a0*/  LDL.LU.64 R12, [R1+0x10f0] ;  /* 0x0010f000010c7983 */ /* 0x000f240000300a00 */
[----:B------:R-:W4:Y:S01]  /*2a8b0*/  LDL.LU.64 R14, [R1+0x10f8] ;  /* 0x0010f800010e7983 */ /* 0x000f220000300a00 */
[----:B------:R-:W2:Y:S01]  /*2a8c0*/  LDL.LU.64 R22, [R1+0x5aa8] ;  /* 0x005aa80001167983 */ /* 0x000ea20000300a00 */
[----:B------:R-:W2:Y:S02]  /*2a8d0*/  LDL.LU.64 R20, [R1+0x5aa0] ;  /* 0x005aa00001147983 */ /* 0x000ea40000300a00 */
[----:B------:R0:W-:Y:S02]  /*2a8e0*/  STL.64 [R1+0x2d0], R8 ;  /* 0x0002d00801007387 */ /* 0x0001e40000100a00 */
[----:B------:R2:W-:Y:S01]  /*2a8f0*/  STL.64 [R1+0x2d8], R10 ;  /* 0x0002d80a01007387 */ /* 0x0005e20000100a00 */
        /* <DEDUP_REMOVED lines=67> */
[----:B------:R0:W-:Y:S01]  /*2ad30*/  STL.64 [R1+0x230], R20 ;  /* 0x0002301401007387 */ /* 0x0001e20000100a00 */
[----:B------:R1:W-:Y:S03]  /*2ad40*/  STL.64 [R1+0x238], R22 ;  /* 0x0002381601007387 */ /* 0x0003e60000100a00 */
[----:B0-----:R-:W2:Y:S01]  /*2ad50*/  LDL.LU.64 R20, [R1+0x1130] ;  /* 0x0011300001147983 */ /* 0x001ea20000300a00 */
[----:B-1----:R-:W2:Y:S01]  /*2ad60*/  LDL.LU.64 R22, [R1+0x1138] ;  /* 0x0011380001167983 */ /* 0x002ea20000300a00 */
[C---:B---3--:R-:W-:Y:S02]  /*2ad70*/  HMMA.16816.F32 R16, R24.reuse, R16, R4 ;  /* 0x000000101810723c */ /* 0x048fe40000001804 */
[----:B------:R-:W2:Y:S11]  /*2ad80*/  LDL.LU.64 R4, [R1+0x59c0] ;  /* 0x0059c00001047983 */ /* 0x000eb60000300a00 */
[----:B------:R-:W-:Y:S10]  /*2ad90*/  @!UPT UIADD3 URZ, URZ, URZ, URZ ;  /* 0x0000003f3f3ff290 */ /* 0x000ff4000fffe03f */
[----:B------:R-:W-:Y:S01]  /*2ada0*/  STL.64 [R1+0x220], R16 ;  /* 0x0002201001007387 */ /* 0x000fe20000100a00 */
[----:B------:R0:W-:Y:S03]  /*2adb0*/  STL.64 [R1+0x228], R18 ;  /* 0x0002281201007387 */ /* 0x0001e60000100a00 */
[----:B0-----:R-:W3:Y:S01]  /*2adc0*/  LDL.LU.64 R18, [R1+0x59b8] ;  /* 0x0059b80001127983 */ /* 0x001ee20000300a00 */
[----:B------:R-:W4:Y:S02]  /*2add0*/  LDL.LU.64 R16, [R1+0x59b0] ;  /* 0x0059b00001107983 */ /* 0x000f240000300a00 */
[C---:B----4-:R-:W-:Y:S11]  /*2ade0*/  HMMA.16816.F32 R12, R24.reuse, R16, R12 ;  /* 0x00000010180c723c */ /* 0x050ff6000000180c */
[----:B------:R-:W-:Y:S11]  /*2adf0*/  @!UPT UIADD3 URZ, URZ, URZ, URZ ;  /* 0x0000003f3f3ff290 */ /* 0x000ff6000fffe03f */
[----:B------:R-:W-:Y:S01]  /*2ae00*/  @!UPT UIADD3 URZ, URZ, URZ, URZ ;  /* 0x0000003f3f3ff290 */ /* 0x000fe2000fffe03f */
[----:B------:R-:W-:Y:S01]  /*2ae10*/  STL.64 [R1+0x210], R12 ;  /* 0x0002100c01007387 */ /* 0x000fe20000100a00 */
[----:B------:R0:W-:Y:S03]  /*2ae20*/  STL.64 [R1+0x218], R14 ;  /* 0x0002180e01007387 */ /* 0x0001e60000100a00 */
[----:B0-----:R-:W4:Y:S01]  /*2ae30*/  LDL.LU.64 R14, [R1+0x59a8] ;  /* 0x0059a800010e7983 */ /* 0x001f220000300a00 */
[----:B------:R-:W2:Y:S02]  /*2ae40*/  LDL.LU.64 R12, [R1+0x59a0] ;  /* 0x0059a000010c7983 */ /* 0x000ea40000300a00 */
[----:B---3--:R-:W-:Y:S02]  /*2ae50*/  STL.64 [R1+0x5918], R18 ;  /* 0x0059181201007387 */ /* 0x008fe40000100a00 */
[----:B------:R0:W-:Y:S02]  /*2ae60*/  STL.64 [R1+0x5910], R16 ;  /* 0x0059101001007387 */ /* 0x0001e40000100a00 */
[----:B0-----:R-:W3:Y:S01]  /*2ae70*/  LDL.LU.64 R16, [R1+0x1160] ;  /* 0x0011600001107983 */ /* 0x001ee20000300a00 */
[----:B------:R-:W3:Y:S01]  /*2ae80*/  LDL.LU.64 R18, [R1+0x1168] ;  /* 0x0011680001127983 */ /* 0x000ee20000300a00 */
[C---:B--2---:R-:W-:Y:S11]  /*2ae90*/  HMMA.16816.F32 R8, R24.reuse, R12, R8 ;  /* 0x0000000c1808723c */ /* 0x044ff60000001808 */
[----:B------:R-:W-:Y:S11]  /*2aea0*/  @!UPT UIADD3 URZ, URZ, URZ, URZ ;  /* 0x0000003f3f3ff290 */ /* 0x000ff6000fffe03f */
[----:B------:R-:W-:Y:S01]  /*2aeb0*/  @!UPT UIADD3 URZ, URZ, URZ, URZ ;  /* 0x0000003f3f3ff290 */ /* 0x000fe2000fffe03f */
[----:B------:R0:W-:Y:S01]  /*2aec0*/  STL.64 [R1+0x200], R8 ;  /* 0x0002000801007387 */ /* 0x0001e20000100a00 */
[----:B------:R-:W-:Y:S03]  /*2aed0*/  STL.64 [R1+0x208], R10 ;  /* 0x0002080a01007387 */ /* 0x000fe60000100a00 */
[----:B0-----:R-:W3:Y:S01]  /*2aee0*/  LDL.LU.64 R8, [R1+0x5998] ;  /* 0x0059980001087983 */ /* 0x001ee20000300a00 */
[----:B----4-:R-:W-:Y:S02]  /*2aef0*/  STL.64 [R1+0x5908], R14 ;  /* 0x0059080e01007387 */ /* 0x010fe40000100a00 */
[----:B------:R0:W-:Y:S02]  /*2af00*/  STL.64 [R1+0x5900], R12 ;  /* 0x0059000c01007387 */ /* 0x0001e40000100a00 */
[----:B0-----:R-:W2:Y:S01]  /*2af10*/  LDL.LU.64 R12, [R1+0x90] ;  /* 0x00009000010c7983 */ /* 0x001ea20000300a00 */
[C---:B---3--:R-:W-:Y:S03]  /*2af20*/  HMMA.16816.F32 R16, R24.reuse, R8, R16 ;  /* 0x000000081810723c */ /* 0x048fe60000001810 */
[----:B--2---:R0:W-:Y:S04]  /*2af30*/  STL.64 [R1+0x5990], R12 ;  /* 0x0059900c01007387 */ /* 0x0041e80000100a00 */
[----:B0-----:R-:W2:Y:S01]  /*2af40*/  LDL.LU.64 R12, [R1+0x11c0] ;  /* 0x0011c000010c7983 */ /* 0x001ea20000300a00 */
[----:B------:R-:W2:Y:S11]  /*2af50*/  LDL.LU.64 R14, [R1+0x11c8] ;  /* 0x0011c800010e7983 */ /* 0x000eb60000300a00 */
[----:B------:R-:W-:Y:S04]  /*2af60*/  @!UPT UIADD3 URZ, URZ, URZ, URZ ;  /* 0x0000003f3f3ff290 */ /* 0x000fe8000fffe03f */
[----:B------:R0:W-:Y:S02]  /*2af70*/  STL.64 [R1+0x1f0], R16 ;  /* 0x0001f01001007387 */ /* 0x0001e40000100a00 */
[----:B------:R-:W-:Y:S01]  /*2af80*/  STL.64 [R1+0x1f8], R18 ;  /* 0x0001f81201007387 */ /* 0x000fe20000100a00 */
[----:B0-----:R-:W3:Y:S01]  /*2af90*/  LDL.LU.64 R16, [R1+0x70] ;  /* 0x0000700001107983 */ /* 0x001ee20000300a00 */
[----:B------:R-:W-:Y:S01]  /*2afa0*/  HMMA.16816.F32 R20, R24, R4, R20 ;  /* 0x000000041814723c */ /* 0x000fe20000001814 */
[----:B------:R-:W0:Y:S02]  /*2afb0*/  LDSM.16.MT88.4 R24, [R0+0x380] ;  /* 0x000380000018783b */ /* 0x000e240000004200 */
[----:B---3--:R1:W-:Y:S04]  /*2afc0*/  STL.64 [R1+0x5978], R16 ;  /* 0x0059781001007387 */ /* 0x0083e80000100a00 */
[----:B-1----:R-:W3:Y:S01]  /*2afd0*/  LDL.LU.64 R16, [R1+0xa0] ;  /* 0x0000a00001107983 */ /* 0x002ee20000300a00 */
[----:B------:R-:W-:Y:S02]  /*2afe0*/  STL [R1+0x58f8], R9 ;  /* 0x0058f80901007387 */ /* 0x000fe40000100800 */
[----:B------:R1:W-:Y:S02]  /*2aff0*/  STL.64 [R1+0x5950], R4 ;  /* 0x0059500401007387 */ /* 0x0003e40000100a00 */
[----:B-1----:R-:W3:Y:S11]  /*2b000*/  LDL.LU.64 R4, [R1+0x11e0] ;  /* 0x0011e00001047983 */ /* 0x002ef60000300a00 */
[----:B------:R-:W-:Y:S02]  /*2b010*/  STL.64 [R1+0xd0], R20 ;  /* 0x0000d01401007387 */ /* 0x000fe40000100a00 */
[----:B------:R-:W-:Y:S02]  /*2b020*/  STL.64 [R1+0xd8], R22 ;  /* 0x0000d81601007387 */ /* 0x000fe40000100a00 */
[----:B------:R-:W3:Y:S01]  /*2b030*/  LDL.LU.64 R6, [R1+0x11e8] ;  /* 0x0011e80001067983 */ /* 0x000ee20000300a00 */
[----:B0-----:R-:W-:Y:S01]  /*2b040*/  STL [R1+0x58c8], R24 ;  /* 0x0058c81801007387 */ /* 0x001fe20000100800 */
[----:B------:R0:W-:Y:S02]  /*2b050*/  STL [R1+0x58c4], R25 ;  /* 0x0058c41901007387 */ /* 0x0001e40000100800 */
[----:B------:R-:W-:Y:S02]  /*2b060*/  STL [R1+0x58c0], R26 ;  /* 0x0058c01a01007387 */ /* 0x000fe40000100800 */
[----:B------:R-:W-:Y:S01]  /*2b070*/  STL [R1+0x58b4], R27 ;  /* 0x0058b41b01007387 */ /* 0x000fe20000100800 */
[----:B------:R-:W3:Y:S04]  /*2b080*/  LDSM.16.MT88.4 R20, [R0+0x300] ;  /* 0x000300000014783b */ /* 0x000ee80000004200 */
[----:B0-----:R-:W2:Y:S01]  /*2b090*/  LDL.64 R24, [R1+0xb0] ;  /* 0x0000b00001187983 */ /* 0x001ea20000100a00 */
[C---:B---3--:R-:W-:Y:S08]  /*2b0a0*/  HMMA.16816.F32 R4, R20.reuse, R16, R4 ;  /* 0x000000101404723c */ /* 0x048ff00000001804 */
[----:B--2---:R-:W-:Y:S01]  /*2b0b0*/  HMMA.16816.F32 R12, R20, R24, R12 ;  /* 0x00000018140c723c */ /* 0x004fe2000000180c */
[----:B------:R-:W-:-:S02]  /*2b0c0*/  IMAD.MOV.U32 R11, RZ, RZ, R16 ;  /* 0x000000ffff0b7224 */ /* 0x000fc400078e0010 */
[----:B------:R-:W-:Y:S11]  /*2b0d0*/  IMAD.MOV.U32 R10, RZ, RZ, R17 ;  /* 0x000000ffff0a7224 */ /* 0x000ff600078e0011 */
[----:B------:R-:W-:Y:S09]  /*2b0e0*/  @!UPT UIADD3 URZ, URZ, URZ, URZ ;  /* 0x0000003f3f3ff290 */ /* 0x000ff2000fffe03f */
[----:B------:R0:W-:Y:S01]  /*2b0f0*/  STL.64 [R1+0x4d0], R12 ;  /* 0x0004d00c01007387 */ /* 0x0001e20000100a00 */
[----:B------:R-:W-:Y:S03]  /*2b100*/  STL.64 [R1+0x4d8], R14 ;  /* 0x0004d80e01007387 */ /* 0x000fe60000100a00 */
[----:B0-----:R-:W2:Y:S01]  /*2b110*/  LDL.LU.64 R12, [R1+0x5990] ;  /* 0x00599000010c7983 */ /* 0x001ea20000300a00 */
[----:B------:R-:W-:Y:S02]  /*2b120*/  STL.64 [R1+0x4c0], R4 ;  /* 0x0004c00401007387 */ /* 0x000fe40000100a00 */
[----:B------:R-:W-:Y:S02]  /*2b130*/  STL.64 [R1+0x4c8], R6 ;  /* 0x0004c80601007387 */ /* 0x000fe40000100a00 */
[----:B------:R-:W3:Y:S01]  /*2b140*/  LDL.LU.64 R16, [R1+0x1230] ;  /* 0x0012300001107983 */ /* 0x000ee20000300a00 */
[----:B------:R-:W4:Y:S01]  /*2b150*/  LDL.LU.64 R18, [R1+0x1238] ;  /* 0x0012380001127983 */ /* 0x000f220000300a00 */
[----:B------:R-:W-:-:S03]  /*2b160*/  IMAD.MOV.U32 R9, RZ, RZ, R24 ;  /* 0x000000ffff097224 */ /* 0x000fc600078e0018 */
[----:B----4-:R-:W-:Y:S01]  /*2b170*/  STL.64 [R1+0x5988], R18 ;  /* 0x0059881201007387 */ /* 0x010fe20000100a00 */
[----:B---3--:R0:W-:Y:S03]  /*2b180*/  STL.64 [R1+0x5980], R16 ;  /* 0x0059801001007387 */ /* 0x0081e60000100a00 */
[----:B0-----:R-:W3:Y:S01]  /*2b190*/  LDL.LU.64 R16, [R1+0x1200] ;  /* 0x0012000001107983 */ /* 0x001ee20000300a00 */
[----:B------:R-:W3:Y:S02]  /*2b1a0*/  LDL.LU.64 R18, [R1+0x1208] ;  /* 0x0012080001127983 */ /* 0x000ee40000300a00 */
[----:B------:R-:W4:Y:S02]  /*2b1b0*/  LDL.LU.64 R24, [R1+0x1260] ;  /* 0x0012600001187983 */ /* 0x000f240000300a00 */
[----:B------:R-:W4:Y:S01]  /*2b1c0*/  LDL.LU.64 R26, [R1+0x1268] ;  /* 0x00126800011a7983 */ /* 0x000f220000300a00 */
[----:B------:R-:W4:Y:S01]  /*2b1d0*/  LDL.LU.64 R4, [R1+0x50] ;  /* 0x0000500001047983 */ /* 0x000f220000300a00 */
[----:B--2---:R-:W-:-:S02]  /*2b1e0*/  IMAD.MOV.U32 R2, RZ, RZ, R12 ;  /* 0x000000ffff027224 */ /* 0x004fc400078e000c */
[----:B------:R-:W-:Y:S01]  /*2b1f0*/  IMAD.MOV.U32 R28, RZ, RZ, R13 ;  /* 0x000000ffff1c7224 */ /* 0x000fe200078e000d */
[C---:B---3--:R-:W-:Y:S01]  /*2b200*/  HMMA.16816.F32 R16, R20.reuse, R12, R16 ;  /* 0x0000000c1410723c */ /* 0x048fe20000001810 */
[----:B----4-:R0:W-:Y:S04]  /*2b210*/  STL.64 [R1+0x5960], R4 ;  /* 0x0059600401007387 */ /* 0x0101e80000100a00 */
[----:B0-----:R-:W2:Y:S01]  /*2b220*/  LDL.LU.64 R4, [R1+0x60] ;  /* 0x0000600001047983 */ /* 0x001ea20000300a00 */
[----:B------:R-:W-:Y:S02]  /*2b230*/  STL [R1+0x58a0], R10 ;  /* 0x0058a00a01007387 */ /* 0x000fe40000100800 */
[----:B------:R-:W-:Y:S11]  /*2b240*/  STL [R1+0x589c], R11 ;  /* 0x00589c0b01007387 */ /* 0x000ff60000100800 */
[----:B------:R-:W-:Y:S04]  /*2b250*/  @!UPT UIADD3 URZ, URZ, URZ, URZ ;  /* 0x0000003f3f3ff290 */ /* 0x000fe8000fffe03f */
[----:B------:R-:W-:Y:S01]  /*2b260*/  STL.64 [R1+0x4b0], R16 ;  /* 0x0004b01001007387 */ /* 0x000fe20000100a00 */
[----:B------:R0:W-:Y:S03]  /*2b270*/  STL.64 [R1+0x4b8], R18 ;  /* 0x0004b81201007387 */ /* 0x0001e60000100a00 */
[----:B0-----:R-:W3:Y:S01]  /*2b280*/  LDL.LU.64 R18, [R1+0x5988] ;  /* 0x0059880001127983 */ /* 0x001ee20000300a00 */
[----:B------:R-:W3:Y:S02]  /*2b290*/  LDL.LU.64 R16, [R1+0x5980] ;  /* 0x0059800001107983 */ /* 0x000ee40000300a00 */
[----:B------:R-:W4:Y:S02]  /*2b2a0*/  LDL.LU.64 R12, [R1+0x30] ;  /* 0x00003000010c7983 */ /* 0x000f240000300a00 */
[----:B----4-:R0:W-:Y:S04]  /*2b2b0*/  STL.64 [R1+0x5958], R12 ;  /* 0x0059580c01007387 */ /* 0x0101e80000100a00 */
[----:B0-----:R-:W3:Y:S01]  /*2b2c0*/  LDL.LU.64 R12, [R1+0x80] ;  /* 0x00008000010c7983 */ /* 0x001ee20000300a00 */
[----:B------:R-:W-:Y:S02]  /*2b2d0*/  STL [R1+0x58a8], R28 ;  /* 0x0058a81c01007387 */ /* 0x000fe40000100800 */
[----:B------:R-:W-:Y:S01]  /*2b2e0*/  STL [R1+0x58a4], R2 ;  /* 0x0058a40201007387 */ /* 0x000fe20000100800 */
[----:B---3--:R-:W-:Y:S11]  /*2b2f0*/  HMMA.16816.F32 R16, R20, R12, R16 ;  /* 0x0000000c1410723c */ /* 0x008ff60000001810 */
[----:B------:R-:W-:Y:S11]  /*2b300*/  @!UPT UIADD3 URZ, URZ, URZ, URZ ;  /* 0x0000003f3f3ff290 */ /* 0x000ff6000fffe03f */
[----:B------:R-:W-:Y:S01]  /*2b310*/  @!UPT UIADD3 URZ, URZ, URZ, URZ ;  /* 0x0000003f3f3ff290 */ /* 0x000fe2000fffe03f */
[----:B------:R0:W-:Y:S01]  /*2b320*/  STL.64 [R1+0x4a0], R16 ;  /* 0x0004a01001007387 */ /* 0x0001e20000100a00 */
[----:B------:R-:W-:Y:S03]  /*2b330*/  STL.64 [R1+0x4a8], R18 ;  /* 0x0004a81201007387 */ /* 0x000fe60000100a00 */
[----:B0-----:R-:W3:Y:S01]  /*2b340*/  LDL.LU.64 R16, [R1+0x5978] ;  /* 0x0059780001107983 */ /* 0x001ee20000300a00 */
[----:B------:R-:W-:Y:S02]  /*2b350*/  IMAD.MOV.U32 R3, RZ, RZ, R12 ;  /* 0x000000ffff037224 */ /* 0x000fe400078e000c */
[----:B------:R-:W-:-:S05]  /*2b360*/  IMAD.MOV.U32 R0, RZ, RZ, R13 ;  /* 0x000000ffff007224 */ /* 0x000fca00078e000d */
[----:B------:R-:W-:Y:S01]  /*2b370*/  STL [R1+0x58b0], R0 ;  /* 0x0058b00001007387 */ /* 0x000fe20000100800 */
[----:B------:R-:W-:Y:S01]  /*2b380*/  STL [R1+0x58ac], R3 ;  /* 0x0058ac0301007387 */ /* 0x000fe20000100800 */
[C---:B---3--:R-:W-:Y:S11]  /*2b390*/  HMMA.16816.F32 R12, R20.reuse, R16, R24 ;  /* 0x00000010140c723c */ /* 0x048ff60000001818 */
[----:B------:R-:W-:Y:S11]  /*2b3a0*/  @!UPT UIADD3 URZ, URZ, URZ, URZ ;  /* 0x0000003f3f3ff290 */ /* 0x000ff6000fffe03f */
[----:B------:R-:W-:Y:S01]  /*2b3b0*/  @!UPT UIADD3 URZ, URZ, URZ, URZ ;  /* 0x0000003f3f3ff290 */ /* 0x000fe2000fffe03f */
        /* <DEDUP_REMOVED lines=8> */
[----:B0-----:R-:W2:Y:S01]  /*2b440*/  LDL.LU.64 R12, [R1+0x1290] ;  /* 0x00129000010c7983 */ /* 0x001ea20000300a00 */
[----:B------:R-:W2:Y:S02]  /*2b450*/  LDL.LU.64 R14, [R1+0x1298] ;  /* 0x00129800010e7983 */ /* 0x000ea40000300a00 */
[----:B------:R-:W3:Y:S02]  /*2b460*/  LDL.LU.64 R24, [R1+0x12f0] ;  /* 0x0012f00001187983 */ /* 0x000ee40000300a00 */
[----:B------:R-:W3:Y:S01]  /*2b470*/  LDL.LU.64 R26, [R1+0x12f8] ;  /* 0x0012f800011a7983 */ /* 0x000ee20000300a00 */
[----:B------:R-:W4:Y:S04]  /*2b480*/  LDL.LU.64 R16, [R1] ;  /* 0x0000000001107983 */ /* 0x000f280000300a00 */
[----:B----4-:R0:W-:Y:S04]  /*2b490*/  STL.64 [R1+0x5930], R16 ;  /* 0x0059301001007387 */ /* 0x0101e80000100a00 */
[----:B0-----:R-:W4:Y:S01]  /*2b4a0*/  LDL.LU.64 R16, [R1+0x10] ;  /* 0x0000100001107983 */ /* 0x001f220000300a00 */
[----:B--2---:R-:W-:Y:S01]  /*2b4b0*/  HMMA.16816.F32 R12, R20, R4, R12 ;  /* 0x00000004140c723c */ /* 0x004fe2000000180c */
[----:B------:R-:W-:-:S02]  /*2b4c0*/  IMAD.MOV.U32 R2, RZ, RZ, R4 ;  /* 0x000000ffff027224 */ /* 0x000fc400078e0004 */
[----:B------:R-:W-:Y:S01]  /*2b4d0*/  IMAD.MOV.U32 R10, RZ, RZ, R5 ;  /* 0x000000ffff0a7224 */ /* 0x000fe200078e0005 */
[----:B----4-:R0:W-:Y:S04]  /*2b4e0*/  STL.64 [R1+0x5948], R16 ;  /* 0x0059481001007387 */ /* 0x0101e80000100a00 */
[----:B0-----:R-:W3:Y:S01]  /*2b4f0*/  LDL.LU.64 R16, [R1+0x40] ;  /* 0x0000400001107983 */ /* 0x001ee20000300a00 */
[----:B------:R-:W-:Y:S02]  /*2b500*/  STL [R1+0x58d0], R29 ;  /* 0x0058d01d01007387 */ /* 0x000fe40000100800 */
[----:B------:R-:W-:Y:S11]  /*2b510*/  STL [R1+0x58cc], R11 ;  /* 0x0058cc0b01007387 */ /* 0x000ff60000100800 */
[----:B------:R-:W-:Y:S01]  /*2b520*/  @!UPT UIADD3 URZ, URZ, URZ, URZ ;  /* 0x0000003f3f3ff290 */ /* 0x000fe2000fffe03f */
[----:B------:R-:W-:Y:S01]  /*2b530*/  STL.64 [R1+0x480], R12 ;  /* 0x0004800c01007387 */ /* 0x000fe20000100a00 */
[----:B------:R0:W-:Y:S04]  /*2b540*/  STL.64 [R1+0x488], R14 ;  /* 0x0004880e01007387 */ /* 0x0001e80000100a00 */
[----:B0-----:R-:W2:Y:S01]  /*2b550*/  LDL.LU.64 R14, [R1+0x5970] ;  /* 0x00597000010e7983 */ /* 0x001ea20000300a00 */
[----:B------:R-:W2:Y:S02]  /*2b560*/  LDL.LU.64 R12, [R1+0x5968] ;  /* 0x00596800010c7983 */ /* 0x000ea40000300a00 */
[----:B------:R-:W2:Y:S02]  /*2b570*/  LDL.LU.64 R4, [R1+0x5960] ;  /* 0x0059600001047983 */ /* 0x000ea40000300a00 */
[----:B------:R-:W-:Y:S01]  /*2b580*/  STL [R1+0x5940], R10 ;  /* 0x0059400a01007387 */ /* 0x000fe20000100800 */
[----:B------:R0:W-:Y:S04]  /*2b590*/  STL.64 [R1+0x5938], R8 ;  /* 0x0059380801007387 */ /* 0x0001e80000100a00 */
[----:B0-----:R-:W4:Y:S01]  /*2b5a0*/  LDL.LU.64 R8, [R1+0x1320] ;  /* 0x0013200001087983 */ /* 0x001f220000300a00 */
[----:B------:R-:W4:Y:S02]  /*2b5b0*/  LDL.LU.64 R10, [R1+0x1328] ;  /* 0x00132800010a7983 */ /* 0x000f240000300a00 */
[----:B------:R-:W-:Y:S01]  /*2b5c0*/  STL [R1+0x58d4], R2 ;  /* 0x0058d40201007387 */ /* 0x000fe20000100800 */
[C---:B--2---:R-:W-:Y:S11]  /*2b5d0*/  HMMA.16816.F32 R12, R20.reuse, R4, R12 ;  /* 0x00000004140c723c */ /* 0x044ff6000000180c */
[----:B------:R-:W-:Y:S11]  /*2b5e0*/  @!UPT UIADD3 URZ, URZ, URZ, URZ ;  /* 0x0000003f3f3ff290 */ /* 0x000ff6000fffe03f */
[----:B------:R-:W-:Y:S01]  /*2b5f0*/  @!UPT UIADD3 URZ, URZ, URZ, URZ ;  /* 0x0000003f3f3ff290 */ /* 0x000fe2000fffe03f */
[----:B------:R0:W-:Y:S01]  /*2b600*/  STL.64 [R1+0x470], R12 ;  /* 0x0004700c01007387 */ /* 0x0001e20000100a00 */
[----:B------:R-:W-:Y:S03]  /*2b610*/  STL.64 [R1+0x478], R14 ;  /* 0x0004780e01007387 */ /* 0x000fe60000100a00 */
[----:B0-----:R-:W4:Y:S01]  /*2b620*/  LDL.LU.64 R12, [R1+0x5958] ;  /* 0x00595800010c7983 */ /* 0x001f220000300a00 */
[C---:B---3--:R-:W-:Y:S01]  /*2b630*/  HMMA.16816.F32 R24, R20.reuse, R16, R24 ;  /* 0x000000101418723c */ /* 0x048fe20000001818 */
[----:B------:R-:W-:Y:S02]  /*2b640*/  IMAD.MOV.U32 R3, RZ, RZ, R4 ;  /* 0x000000ffff037224 */ /* 0x000fe400078e0004 */
[----:B------:R-:W-:Y:S02]  /*2b650*/  IMAD.MOV.U32 R28, RZ, RZ, R5 ;  /* 0x000000ffff1c7224 */ /* 0x000fe400078e0005 */
[----:B------:R-:W2:Y:S01]  /*2b660*/  LDL.LU.64 R4, [R1+0x5950] ;  /* 0x0059500001047983 */ /* 0x000ea20000300a00 */
[----:B------:R-:W-:Y:S11]  /*2b670*/  IMAD.MOV.U32 R0, RZ, RZ, R17 ;  /* 0x000000ffff007224 */ /* 0x000ff600078e0011 */
[----:B------:R-:W-:Y:S06]  /*2b680*/  @!UPT UIADD3 URZ, URZ, URZ, URZ ;  /* 0x0000003f3f3ff290 */ /* 0x000fec000fffe03f */
[----:B------:R-:W-:Y:S01]  /*2b690*/  STL.64 [R1+0x460], R24 ;  /* 0x0004601801007387 */ /* 0x000fe20000100a00 */
[----:B------:R0:W-:Y:S02]  /*2b6a0*/  STL.64 [R1+0x468], R26 ;  /* 0x0004681a01007387 */ /* 0x0001e40000100a00 */
[----:B0-----:R-:W-:Y:S02]  /*2b6b0*/  IMAD.MOV.U32 R27, RZ, RZ, R16 ;  /* 0x000000ffff1b7224 */ /* 0x001fe400078e0010 */
[----:B------:R-:W3:Y:S01]  /*2b6c0*/  LDL.LU.64 R16, [R1+0x1350] ;  /* 0x0013500001107983 */ /* 0x000ee20000300a00 */
[----:B------:R-:W3:Y:S01]  /*2b6d0*/  LDL.LU.64 R18, [R1+0x1358] ;  /* 0x0013580001127983 */ /* 0x000ee20000300a00 */
[C---:B----4-:R-:W-:Y:S01]  /*2b6e0*/  HMMA.16816.F32 R8, R20.reuse, R12, R8 ;  /* 0x0000000c1408723c */ /* 0x050fe20000001808 */
[----:B------:R-:W-:Y:S02]  /*2b6f0*/  IMAD.MOV.U32 R6, RZ, RZ, R12 ;  /* 0x000000ffff067224 */ /* 0x000fe400078e000c */
[----:B------:R-:W-:Y:S11]  /*2b700*/  IMAD.MOV.U32 R7, RZ, RZ, R13 ;  /* 0x000000ffff077224 */ /* 0x000ff600078e000d */
[----:B------:R-:W-:Y:S09]  /*2b710*/  @!UPT UIADD3 URZ, URZ, URZ, URZ ;  /* 0x0000003f3f3ff290 */ /* 0x000ff2000fffe03f */
[----:B------:R0:W-:Y:S01]  /*2b720*/  STL.64 [R1+0x450], R8 ;  /* 0x0004500801007387 */ /* 0x0001e20000100a00 */
[----:B------:R1:W-:Y:S03]  /*2b730*/  STL.64 [R1+0x458], R10 ;  /* 0x0004580a01007387 */ /* 0x0003e60000100a00 */
[----:B0-----:R-:W4:Y:S01]  /*2b740*/  LDL.LU.64 R8, [R1+0x1370] ;  /* 0x0013700001087983 */ /* 0x001f220000300a00 */
[----:B-1----:R-:W4:Y:S02]  /*2b750*/  LDL.LU.64 R10, [R1+0x1378] ;  /* 0x00137800010a7983 */ /* 0x002f240000300a00 */
[----:B------:R-:W2:Y:S02]  /*2b760*/  LDL.LU.64 R12, [R1+0x13e0] ;  /* 0x0013e000010c7983 */ /* 0x000ea40000300a00 */
[----:B------:R-:W2:Y:S02]  /*2b770*/  LDL.LU.64 R14, [R1+0x13e8] ;  /* 0x0013e800010e7983 */ /* 0x000ea40000300a00 */
[----:B--2---:R-:W-:Y:S01]  /*2b780*/  STL.64 [R1+0x5928], R14 ;  /* 0x0059280e01007387 */ /* 0x004fe20000100a00 */
[----:B------:R0:W-:Y:S03]  /*2b790*/  STL.64 [R1+0x5920], R12 ;  /* 0x0059200c01007387 */ /* 0x0001e60000100a00 */
[----:B0-----:R-:W2:Y:S01]  /*2b7a0*/  LDL.LU.64 R12, [R1+0x1390] ;  /* 0x00139000010c7983 */ /* 0x001ea20000300a00 */
[----:B------:R-:W2:Y:S02]  /*2b7b0*/  LDL.LU.64 R14, [R1+0x1398] ;  /* 0x00139800010e7983 */ /* 0x000ea40000300a00 */
[----:B------:R-:W-:Y:S02]  /*2b7c0*/  STL.64 [R1+0x58e0], R6 ;  /* 0x0058e00601007387 */ /* 0x000fe40000100a00 */
[----:B------:R0:W-:Y:S02]  /*2b7d0*/  STL.64 [R1+0x58d8], R4 ;  /* 0x0058d80401007387 */ /* 0x0001e40000100a00 */
[----:B0-----:R-:W3:Y:S02]  /*2b7e0*/  LDL.LU.64 R4, [R1+0x20] ;  /* 0x0000200001047983 */ /* 0x001ee40000300a00 */
[----:B---3--:R-:W-:Y:S01]  /*2b7f0*/  HMMA.16816.F32 R16, R20, R4, R16 ;  /* 0x000000041410723c */ /* 0x008fe20000001810 */
[----:B------:R-:W-:-:S02]  /*2b800*/  IMAD.MOV.U32 R25, RZ, RZ, R4 ;  /* 0x000000ffff197224 */ /* 0x000fc400078e0004 */
[----:B------:R-:W-:Y:S11]  /*2b810*/  IMAD.MOV.U32 R26, RZ, RZ, R5 ;  /* 0x000000ffff1a7224 */ /* 0x000ff600078e0005 */
[----:B------:R-:W-:Y:S09]  /*2b820*/  @!UPT UIADD3 URZ, URZ, URZ, URZ ;  /* 0x0000003f3f3ff290 */ /* 0x000ff2000fffe03f */
[----:B------:R0:W-:Y:S01]  /*2b830*/  STL.64 [R1+0x440], R16 ;  /* 0x0004401001007387 */ /* 0x0001e20000100a00 */
[----:B------:R-:W-:Y:S03]  /*2b840*/  STL.64 [R1+0x448], R18 ;  /* 0x0004481201007387 */ /* 0x000fe60000100a00 */
[----:B0-----:R-:W4:Y:S01]  /*2b850*/  LDL.LU.64 R16, [R1+0x5948] ;  /* 0x0059480001107983 */ /* 0x001f220000300a00 */
[----:B------:R-:W3:Y:S02]  /*2b860*/  LDL.LU.64 R4, [R1+0x13b0] ;  /* 0x0013b00001047983 */ /* 0x000ee40000300a00 */
[----:B------:R-:W2:Y:S01]  /*2b870*/  LDL.LU.64 R6, [R1+0x13b8] ;  /* 0x0013b80001067983 */ /* 0x000ea20000300a00 */
[C---:B----4-:R-:W-:Y:S01]  /*2b880*/  HMMA.16816.F32 R8, R20.reuse, R16, R8 ;  /* 0x000000101408723c */ /* 0x050fe20000001808 */
[----:B--2---:R-:W-:Y:S01]  /*2b890*/  STL.64 [R1+0x58f0], R6 ;  /* 0x0058f00601007387 */ /* 0x004fe20000100a00 */
[----:B---3--:R0:W-:Y:S02]  /*2b8a0*/  STL.64 [R1+0x58e8], R4 ;  /* 0x0058e80401007387 */ /* 0x0081e40000100a00 */
[----:B------:R-:W-:Y:S01]  /*2b8b0*/  IMAD.MOV.U32 R24, RZ, RZ, R17 ;  /* 0x000000ffff187224 */ /* 0x000fe200078e0011 */
[----:B0-----:R-:W2:Y:S01]  /*2b8c0*/  LDL.LU.64 R4, [R1+0x13c0] ;  /* 0x0013c00001047983 */ /* 0x001ea20000300a00 */
[----:B------:R-:W2:Y:S11]  /*2b8d0*/  LDL.LU.64 R6, [R1+0x13c8] ;  /* 0x0013c80001067983 */ /* 0x000eb60000300a00 */
[----:B------:R-:W-:Y:S06]  /*2b8e0*/  @!UPT UIADD3 URZ, URZ, URZ, URZ ;  /* 0x0000003f3f3ff290 */ /* 0x000fec000fffe03f */
[----:B------:R-:W-:Y:S01]  /*2b8f0*/  STL.64 [R1+0x430], R8 ;  /* 0x0004300801007387 */ /* 0x000fe20000100a00 */
[----:B------:R0:W-:Y:S03]  /*2b900*/  STL.64 [R1+0x438], R10 ;  /* 0x0004380a01007387 */ /* 0x0001e60000100a00 */
[----:B0-----:R-:W3:Y:S01]  /*2b910*/  LDL.LU R10, [R1+0x5940] ;  /* 0x00594000010a7983 */ /* 0x001ee20000300800 */
[----:B------:R-:W4:Y:S02]  /*2b920*/  LDL.LU.64 R8, [R1+0x5938] ;  /* 0x0059380001087983 */ /* 0x000f240000300a00 */
        /* <DEDUP_REMOVED lines=21> */
[----:B----4-:R-:W-:-:S02]  /*2ba80*/  IMAD.MOV.U32 R16, RZ, RZ, R9 ;  /* 0x000000ffff107224 */ /* 0x010fc400078e0009 */
[----:B------:R-:W4:Y:S01]  /*2ba90*/  LDL.LU R9, [R1+0x58f8] ;  /* 0x0058f80001097983 */ /* 0x000f220000300800 */
[----:B------:R-:W3:Y:S01]  /*2baa0*/  LDL.LU R17, [R1+0xb4] ;  /* 0x0000b40001117983 */ /* 0x000ee20000300800 */
[C---:B--2---:R-:W-:Y:S11]  /*2bab0*/  HMMA.16816.F32 R4, R20.reuse, R12, R4 ;  /* 0x0000000c1404723c */ /* 0x044ff60000001804 */
[----:B------:R-:W-:Y:S11]  /*2bac0*/  @!UPT UIADD3 URZ, URZ, URZ, URZ ;  /* 0x0000003f3f3ff290 */ /* 0x000ff6000fffe03f */
[----:B------:R-:W-:Y:S01]  /*2bad0*/  @!UPT UIADD3 URZ, URZ, URZ, URZ ;  /* 0x0000003f3f3ff290 */ /* 0x000fe2000fffe03f */
[----:B------:R-:W-:Y:S01]  /*2bae0*/  STL.64 [R1+0x400], R4 ;  /* 0x0004000401007387 */ /* 0x000fe20000100a00 */
[----:B------:R0:W-:Y:S03]  /*2baf0*/  STL.64 [R1+0x408], R6 ;  /* 0x0004080601007387 */ /* 0x0001e60000100a00 */
[----:B0-----:R-:W4:Y:S01]  /*2bb00*/  LDL.LU.64 R6, [R1+0x58f0] ;  /* 0x0058f00001067983 */ /* 0x001f220000300a00 */
[----:B------:R-:W4:Y:S02]  /*2bb10*/  LDL.LU.64 R4, [R1+0x58e8] ;  /* 0x0058e80001047983 */ /* 0x000f240000300a00 */
[----:B------:R-:W-:Y:S02]  /*2bb20*/  STL.64 [R1+0x5790], R14 ;  /* 0x0057900e01007387 */ /* 0x000fe40000100a00 */
[----:B------:R0:W-:Y:S02]  /*2bb30*/  STL.64 [R1+0x5788], R12 ;  /* 0x0057880c01007387 */ /* 0x0001e40000100a00 */
[----:B0-----:R-:W2:Y:S01]  /*2bb40*/  LDL.LU.64 R12, [R1+0x1380] ;  /* 0x00138000010c7983 */ /* 0x001ea20000300a00 */
[----:B------:R-:W2:Y:S01]  /*2bb50*/  LDL.LU.64 R14, [R1+0x1388] ;  /* 0x00138800010e7983 */ /* 0x000ea20000300a00 */
[C---:B----4-:R-:W-:Y:S11]  /*2bb60*/  HMMA.16816.F32 R4, R20.reuse, R8, R4 ;  /* 0x000000081404723c */ /* 0x050ff60000001804 */
[----:B------:R-:W-:Y:S11]  /*2bb70*/  @!UPT UIADD3 URZ, URZ, URZ, URZ ;  /* 0x0000003f3f3ff290 */ /* 0x000ff6000fffe03f */
[----:B------:R-:W-:Y:S01]  /*2bb80*/  @!UPT UIADD3 URZ, URZ, URZ, URZ ;  /* 0x0000003f3f3ff290 */ /* 0x000fe2000fffe03f */
[----:B------:R-:W-:Y:S01]  /*2bb90*/  STL.64 [R1+0x3f0], R4 ;  /* 0x0003f00401007387 */ /* 0x000fe20000100a00 */
[----:B------:R0:W-:Y:S03]  /*2bba0*/  STL.64 [R1+0x3f8], R6 ;  /* 0x0003f80601007387 */ /* 0x0001e60000100a00 */
[----:B0-----:R-:W4:Y:S01]  /*2bbb0*/  LDL.LU.64 R6, [R1+0x58e0] ;  /* 0x0058e00001067983 */ /* 0x001f220000300a00 */
[----:B------:R-:W2:Y:S02]  /*2bbc0*/  LDL.LU.64 R4, [R1+0x58d8] ;  /* 0x0058d80001047983 */ /* 0x000ea40000300a00 */
[----:B------:R-:W-:Y:S01]  /*2bbd0*/  STL.64 [R1+0x5780], R8 ;  /* 0x0057800801007387 */ /* 0x000fe20000100a00 */
[----:B--2---:R-:W-:Y:S01]  /*2bbe0*/  HMMA.16816.F32 R20, R20, R4, R12 ;  /* 0x000000041414723c */ /* 0x004fe2000000180c */
[----:B------:R-:W3:Y:S01]  /*2bbf0*/  LDL.LU.64 R12, [R1+0x1360] ;  /* 0x00136000010c7983 */ /* 0x000ee20000300a00 */
[----:B------:R-:W3:Y:S11]  /*2bc00*/  LDL.LU.64 R14, [R1+0x1368] ;  /* 0x00136800010e7983 */ /* 0x000ef60000300a00 */
[----:B------:R-:W-:Y:S10]  /*2bc10*/  @!UPT UIADD3 URZ, URZ, URZ, URZ ;  /* 0x0000003f3f3ff290 */ /* 0x000ff4000fffe03f */
[----:B------:R0:W-:Y:S01]  /*2bc20*/  STL.64 [R1+0x1e0], R20 ;  /* 0x0001e01401007387 */ /* 0x0001e20000100a00 */
[----:B------:R-:W-:Y:S02]  /*2bc30*/  STL.64 [R1+0x1e8], R22 ;  /* 0x0001e81601007387 */ /* 0x000fe40000100a00 */
[----:B0-----:R-:W-:Y:S02]  /*2bc40*/  IMAD.MOV.U32 R20, RZ, RZ, R2 ;  /* 0x000000ffff147224 */ /* 0x001fe400078e0002 */
[----:B------:R-:W-:Y:S01]  /*2bc50*/  IMAD.MOV.U32 R21, RZ, RZ, R29 ;  /* 0x000000ffff157224 */ /* 0x000fe200078e001d */
[----:B------:R-:W2:Y:S01]  /*2bc60*/  LDL.LU R2, [R1+0x58d4] ;  /* 0x0058d40001027983 */ /* 0x000ea20000300800 */
        /* <DEDUP_REMOVED lines=8> */
[----:B------:R-:W-:Y:S01]  /*2bcf0*/  IMAD.MOV.U32 R21, RZ, RZ, R26 ;  /* 0x000000ffff157224 */ /* 0x000fe200078e001a */
[----:B------:R-:W3:Y:S01]  /*2bd00*/  LDL.LU R25, [R1+0x58c4] ;  /* 0x0058c40001197983 */ /* 0x000ee20000300800 */
[----:B------:R-:W3:Y:S03]  /*2bd10*/  LDL.LU R26, [R1+0x58c0] ;  /* 0x0058c000011a7983 */ /* 0x000ee60000300800 */
[----:B------:R4:W-:Y:S02]  /*2bd20*/  STL.64 [R1+0x57d8], R20 ;  /* 0x0057d81401007387 */ /* 0x0009e40000100a00 */
[----:B----4-:R-:W-:-:S02]  /*2bd30*/  IMAD.MOV.U32 R20, RZ, RZ, R6 ;  /* 0x000000ffff147224 */ /* 0x010fc400078e0006 */
[----:B------:R-:W-:Y:S01]  /*2bd40*/  IMAD.MOV.U32 R21, RZ, RZ, R7 ;  /* 0x000000ffff157224 */ /* 0x000fe200078e0007 */
[----:B------:R-:W4:Y:S01]  /*2bd50*/  LDL.LU R6, [R1+0x58bc] ;  /* 0x0058bc0001067983 */ /* 0x000f220000300800 */
[----:B------:R-:W4:Y:S03]  /*2bd60*/  LDL.LU R7, [R1+0x58b8] ;  /* 0x0058b80001077983 */ /* 0x000f260000300800 */
[----:B------:R0:W-:Y:S02]  /*2bd70*/  STL.64 [R1+0x57f0], R20 ;  /* 0x0057f01401007387 */ /* 0x0001e40000100a00 */
[----:B0-----:R-:W-:Y:S02]  /*2bd80*/  IMAD.MOV.U32 R20, RZ, RZ, R27 ;  /* 0x000000ffff147224 */ /* 0x001fe400078e001b */
[----:B------:R-:W3:Y:S01]  /*2bd90*/  LDL.LU R27, [R1+0x58b4] ;  /* 0x0058b400011b7983 */ /* 0x000ee20000300800 */
[----:B------:R-:W-:-:S02]  /*2bda0*/  IMAD.MOV.U32 R21, RZ, RZ, R0 ;  /* 0x000000ffff157224 */ /* 0x000fc400078e0000 */
[----:B------:R-:W3:Y:S03]  /*2bdb0*/  LDL.LU R0, [R1+0x58b0] ;  /* 0x0058b00001007983 */ /* 0x000ee60000300800 */
[----:B------:R0:W-:Y:S02]  /*2bdc0*/  STL.64 [R1+0x5808], R20 ;  /* 0x0058081401007387 */ /* 0x0001e40000100a00 */
[----:B0-----:R-:W-:Y:S02]  /*2bdd0*/  IMAD.MOV.U32 R20, RZ, RZ, R3 ;  /* 0x000000ffff147224 */ /* 0x001fe400078e0003 */
[----:B------:R-:W-:Y:S01]  /*2bde0*/  IMAD.MOV.U32 R21, RZ, RZ, R28 ;  /* 0x000000ffff157224 */ /* 0x000fe200078e001c */
[----:B------:R-:W3:Y:S01]  /*2bdf0*/  LDL.LU R3, [R1+0x58ac] ;  /* 0x0058ac0001037983 */ /* 0x000ee20000300800 */
[----:B------:R-:W3:Y:S03]  /*2be00*/  LDL.LU R28, [R1+0x58a8] ;  /* 0x0058a800011c7983 */ /* 0x000ee60000300800 */
[----:B------:R2:W-:Y:S02]  /*2be10*/  STL.64 [R1+0x5820], R20 ;  /* 0x0058201401007387 */ /* 0x0005e40000100a00 */
[----:B--2---:R-:W-:-:S02]  /*2be20*/  IMAD.MOV.U32 R20, RZ, RZ, R2 ;  /* 0x000000ffff147224 */ /* 0x004fc400078e0002 */
[----:B----4-:R-:W-:Y:S01]  /*2be30*/  STL.64 [R1+0x5778], R6 ;  /* 0x0057780601007387 */ /* 0x010fe20000100a00 */
[----:B------:R3:W-:Y:S02]  /*2be40*/  STL.64 [R1+0x5770], R4 ;  /* 0x0057700401007387 */ /* 0x0007e40000100a00 */
[----:B------:R-:W2:Y:S01]  /*2be50*/  LDL.LU R2, [R1+0x58a4] ;  /* 0x0058a40001027983 */ /* 0x000ea20000300800 */
[----:B---3--:R-:W-:Y:S01]  /*2be60*/  HMMA.16816.F32 R4, R24, R16, R12 ;  /* 0x000000101804723c */ /* 0x008fe2000000180c */
[----:B------:R-:W-:Y:S11]  /*2be70*/  IMAD.MOV.U32 R21, RZ, RZ, R10 ;  /* 0x000000ffff157224 */ /* 0x000ff600078e000a */
[----:B------:R-:W-:Y:S11]  /*2be80*/  @!UPT UIADD3 URZ, URZ, URZ, URZ ;  /* 0x0000003f3f3ff290 */ /* 0x000ff6000fffe03f */
[----:B------:R-:W-:Y:S01]  /*2be90*/  STL.64 [R1+0x1d0], R4 ;  /* 0x0001d00401007387 */ /* 0x000fe20000100a00 */
[----:B------:R-:W-:Y:S02]  /*2bea0*/  STL.64 [R1+0x1d8], R6 ;  /* 0x0001d80601007387 */ /* 0x000fe40000100a00 */
[----:B------:R-:W3:Y:S02]  /*2beb0*/  LDL.LU R10, [R1+0x58a0] ;  /* 0x0058a000010a7983 */ /* 0x000ee40000300800 */
[----:B------:R0:W-:Y:S02]  /*2bec0*/  STL.64 [R1+0x5838], R20 ;  /* 0x0058381401007387 */ /* 0x0001e40000100a00 */
[----:B0-----:R-:W-:Y:S02]  /*2bed0*/  IMAD.MOV.U32 R20, RZ, RZ, R11 ;  /* 0x000000ffff147224 */ /* 0x001fe400078e000b */
[----:B------:R-:W-:Y:S01]  /*2bee0*/  IMAD.MOV.U32 R21, RZ, RZ, R29 ;  /* 0x000000ffff157224 */ /* 0x000fe200078e001d */
[----:B------:R-:W4:Y:S01]  /*2bef0*/  LDL.LU R11, [R1+0x589c] ;  /* 0x00589c00010b7983 */ /* 0x000f220000300800 */
        /* <DEDUP_REMOVED lines=8> */
[----:B--2---:R-:W-:Y:S02]  /*2bf80*/  IMAD.MOV.U32 R20, RZ, RZ, R2 ;  /* 0x000000ffff147224 */ /* 0x004fe400078e0002 */
[----:B------:R-:W2:Y:S01]  /*2bf90*/  LDL.LU R2, [R1+0x588c] ;  /* 0x00588c0001027983 */ /* 0x000ea20000300800 */
[----:B------:R-:W2:Y:S02]  /*2bfa0*/  LDL.LU R28, [R1+0x5888] ;  /* 0x00588800011c7983 */ /* 0x000ea40000300800 */
[----:B------:R0:W-:Y:S02]  /*2bfb0*/  STL.64 [R1+0x5880], R20 ;  /* 0x0058801401007387 */ /* 0x0001e40000100a00 */
[----:B0-----:R-:W2:Y:S01]  /*2bfc0*/  LDL.LU.64 R20, [R1+0x1340] ;  /* 0x0013400001147983 */ /* 0x001ea20000300a00 */
[----:B------:R-:W2:Y:S02]  /*2bfd0*/  LDL.LU.64 R22, [R1+0x1348] ;  /* 0x0013480001167983 */ /* 0x000ea40000300a00 */
[----:B------:R-:W2:Y:S02]  /*2bfe0*/  LDL.LU.64 R16, [R1+0x1190] ;  /* 0x0011900001107983 */ /* 0x000ea40000300a00 */
[----:B------:R-:W2:Y:S02]  /*2bff0*/  LDL.LU.64 R18, [R1+0x1198] ;  /* 0x0011980001127983 */ /* 0x000ea40000300a00 */
[----:B--2---:R-:W-:Y:S01]  /*2c000*/  STL.64 [R1+0x57b8], R18 ;  /* 0x0057b81201007387 */ /* 0x004fe20000100a00 */
[----:B------:R0:W-:Y:S03]  /*2c010*/  STL.64 [R1+0x57b0], R16 ;  /* 0x0057b01001007387 */ /* 0x0001e60000100a00 */
[----:B0-----:R-:W2:Y:S01]  /*2c020*/  LDL.LU.64 R16, [R1+0x11b0] ;  /* 0x0011b00001107983 */ /* 0x001ea20000300a00 */
[----:B------:R-:W2:Y:S03]  /*2c030*/  LDL.LU.64 R18, [R1+0x11b8] ;  /* 0x0011b80001127983 */ /* 0x000ea60000300a00 */
        /* <DEDUP_REMOVED lines=27> */
[----:B------:R-:W2:Y:S02]  /*2c1f0*/  LDL.LU.64 R18, [R1+0x12e8] ;  /* 0x0012e80001127983 */ /* 0x000ea40000300a00 */
[----:B----4-:R-:W-:-:S02]  /*2c200*/  IMAD.MOV.U32 R4, RZ, RZ, R11 ;  /* 0x000000ffff047224 */ /* 0x010fc400078e000b */
[----:B---3--:R-:W-:-:S07]  /*2c210*/  IMAD.MOV.U32 R5, RZ, RZ, R10 ;  /* 0x000000ffff057224 */ /* 0x008fce00078e000a */
[C---:B------:R-:W-:Y:S01]  /*2c220*/  HMMA.16816.F32 R4, R24.reuse, R4, R20 ;  /* 0x000000041804723c */ /* 0x040fe20000001814 */
[----:B--2---:R-:W-:Y:S01]  /*2c230*/  STL.64 [R1+0x5878], R18 ;  /* 0x0058781201007387 */ /* 0x004fe20000100a00 */
[----:B------:R0:W-:Y:S03]  /*2c240*/  STL.64 [R1+0x5870], R16 ;  /* 0x0058701001007387 */ /* 0x0001e60000100a00 */
[----:B0-----:R-:W2:Y:S01]  /*2c250*/  LDL.LU.64 R16, [R1+0x1310] ;  /* 0x0013100001107983 */ /* 0x001ea20000300a00 */
[----:B------:R-:W2:Y:S02]  /*2c260*/  LDL.LU.64 R18, [R1+0x1318] ;  /* 0x0013180001127983 */ /* 0x000ea40000300a00 */
[----:B------:R-:W3:Y:S02]  /*2c270*/  LDL.LU.64 R12, [R1+0x1150] ;  /* 0x00115000010c7983 */ /* 0x000ee40000300a00 */
[----:B------:R-:W3:Y:S01]  /*2c280*/  LDL.LU.64 R14, [R1+0x1158] ;  /* 0x00115800010e7983 */ /* 0x000ee20000300a00 */
[----:B------:R-:W4:Y:S01]  /*2c290*/  LDL.LU.64 R8, [R1+0x1120] ;  /* 0x0011200001087983 */ /* 0x000f220000300a00 */
[----:B------:R-:W4:Y:S02]  /*2c2a0*/  LDL.LU.64 R10, [R1+0x1128] ;  /* 0x00112800010a7983 */ /* 0x000f240000300a00 */
[----:B------:R-:W2:Y:S09]  /*2c2b0*/  LDL.LU.64 R20, [R1+0x5880] ;  /* 0x0058800001147983 */ /* 0x000eb20000300a00 */
[----:B------:R0:W-:Y:S01]  /*2c2c0*/  STL.64 [R1+0x1c0], R4 ;  /* 0x0001c00401007387 */ /* 0x0001e20000100a00 */
[----:B------:R1:W-:Y:S04]  /*2c2d0*/  STL.64 [R1+0x1c8], R6 ;  /* 0x0001c80601007387 */ /* 0x0003e80000100a00 */
        /* <DEDUP_REMOVED lines=67> */
[----:B------:R-:W3:Y:S11]  /*2c710*/  LDL.LU.64 R16, [R1+0x5798] ;  /* 0x0057980001107983 */ /* 0x000ef60000300a00 */
[----:B------:R-:W-:Y:S09]  /*2c720*/  @!UPT UIADD3 URZ, URZ, URZ, URZ ;  /* 0x0000003f3f3ff290 */ /* 0x000ff2000fffe03f */
[----:B------:R0:W-:Y:S01]  /*2c730*/  STL.64 [R1+0x120], R20 ;  /* 0x0001201401007387 */ /* 0x0001e20000100a00 */
[----:B------:R1:W-:Y:S03]  /*2c740*/  STL.64 [R1+0x128], R22 ;  /* 0x0001281601007387 */ /* 0x0003e60000100a00 */
[----:B0-----:R-:W2:Y:S01]  /*2c750*/  LDL.LU.64 R20, [R1+0x10c0] ;  /* 0x0010c00001147983 */ /* 0x001ea20000300a00 */
[----:B-1----:R-:W2:Y:S01]  /*2c760*/  LDL.LU.64 R22, [R1+0x10c8] ;  /* 0x0010c80001167983 */ /* 0x002ea20000300a00 */
[C---:B---3--:R-:W-:Y:S11]  /*2c770*/  HMMA.16816.F32 R12, R24.reuse, R16, R12 ;  /* 0x00000010180c723c */ /* 0x048ff6000000180c */
[----:B------:R-:W-:Y:S11]  /*2c780*/  @!UPT UIADD3 URZ, URZ, URZ, URZ ;  /* 0x0000003f3f3ff290 */ /* 0x000ff6000fffe03f */
[----:B------:R-:W-:Y:S01]  /*2c790*/  @!UPT UIADD3 URZ, URZ, URZ, URZ ;  /* 0x0000003f3f3ff290 */ /* 0x000fe2000fffe03f */
[----:B------:R-:W-:Y:S01]  /*2c7a0*/  STL.64 [R1+0x110], R12 ;  /* 0x0001100c01007387 */ /* 0x000fe20000100a00 */
[----:B------:R0:W-:Y:S03]  /*2c7b0*/  STL.64 [R1+0x118], R14 ;  /* 0x0001180e01007387 */ /* 0x0001e60000100a00 */
[----:B0-----:R-:W3:Y:S01]  /*2c7c0*/  LDL.LU.64 R14, [R1+0x5790] ;  /* 0x00579000010e7983 */ /* 0x001ee20000300a00 */
[----:B------:R-:W4:Y:S02]  /*2c7d0*/  LDL.LU.64 R12, [R1+0x5788] ;  /* 0x00578800010c7983 */ /* 0x000f240000300a00 */
[C---:B----4-:R-:W-:Y:S11]  /*2c7e0*/  HMMA.16816.F32 R8, R24.reuse, R12, R8 ;  /* 0x0000000c1808723c */ /* 0x050ff60000001808 */
[----:B------:R-:W-:Y:S11]  /*2c7f0*/  @!UPT UIADD3 URZ, URZ, URZ, URZ ;  /* 0x0000003f3f3ff290 */ /* 0x000ff6000fffe03f */
[----:B------:R-:W-:Y:S01]  /*2c800*/  @!UPT UIADD3 URZ, URZ, URZ, URZ ;  /* 0x0000003f3f3ff290 */ /* 0x000fe2000fffe03f */
[----:B------:R0:W-:Y:S01]  /*2c810*/  STL.64 [R1+0x100], R8 ;  /* 0x0001000801007387 */ /* 0x0001e20000100a00 */
[----:B------:R-:W-:Y:S03]  /*2c820*/  STL.64 [R1+0x108], R10 ;  /* 0x0001080a01007387 */ /* 0x000fe60000100a00 */
[----:B0-----:R-:W4:Y:S01]  /*2c830*/  LDL.LU.64 R8, [R1+0x5780] ;  /* 0x0057800001087983 */ /* 0x001f220000300a00 */
[----:B---3--:R0:W-:Y:S03]  /*2c840*/  STL.64 [R1+0x5768], R14 ;  /* 0x0057680e01007387 */ /* 0x0081e60000100a00 */
[----:B0-----:R-:W3:Y:S01]  /*2c850*/  LDL.64 R14, [R1+0xb8] ;  /* 0x0000b800010e7983 */ /* 0x001ee20000100a00 */
[C---:B----4-:R-:W-:Y:S03]  /*2c860*/  HMMA.16816.F32 R8, R24.reuse, R8, R4 ;  /* 0x000000081808723c */ /* 0x050fe60000001804 */
[----:B------:R-:W4:Y:S01]  /*2c870*/  LDL.LU.64 R6, [R1+0x5778] ;  /* 0x0057780001067983 */ /* 0x000f220000300a00 */
[----:B------:R-:W2:Y:S11]  /*2c880*/  LDL.LU.64 R4, [R1+0x5770] ;  /* 0x0057700001047983 */ /* 0x000eb60000300a00 */
[----:B------:R-:W-:Y:S08]  /*2c890*/  @!UPT UIADD3 URZ, URZ, URZ, URZ ;  /* 0x0000003f3f3ff290 */ /* 0x000ff0000fffe03f */
[----:B------:R0:W-:Y:S04]  /*2c8a0*/  STL.64 [R1+0xf8], R10 ;  /* 0x0000f80a01007387 */ /* 0x0001e80000100a00 */
[----:B0-----:R-:W2:Y:S01]  /*2c8b0*/  LDL.64 R10, [R1+0xa8] ;  /* 0x0000a800010a7983 */ /* 0x001ea20000100a00 */
[----:B------:R-:W-:Y:S02]  /*2c8c0*/  IMAD.MOV.U32 R16, RZ, RZ, R8 ;  /* 0x000000ffff107224 */ /* 0x000fe400078e0008 */
[----:B------:R-:W-:Y:S02]  /*2c8d0*/  IMAD.MOV.U32 R17, RZ, RZ, R9 ;  /* 0x000000ffff117224 */ /* 0x000fe400078e0009 */
[----:B------:R-:W-:Y:S01]  /*2c8e0*/  IMAD.MOV.U32 R9, RZ, RZ, R28 ;  /* 0x000000ffff097224 */ /* 0x000fe200078e001c */
[----:B--2---:R0:W-:Y:S01]  /*2c8f0*/  STL.64 [R1+0x5760], R10 ;  /* 0x0057600a01007387 */ /* 0x0041e20000100a00 */
[----:B------:R-:W2:Y:S01]  /*2c900*/  LDL.LU R8, [R1+0x1610] ;  /* 0x0016100001087983 */ /* 0x000ea20000300800 */
[----:B------:R-:W-:Y:S01]  /*2c910*/  HMMA.16816.F32 R20, R24, R4, R20 ;  /* 0x000000041814723c */ /* 0x000fe20000001814 */
[----:B------:R1:W-:Y:S01]  /*2c920*/  STL.64 [R1+0x56a8], R18 ;  /* 0x0056a81201007387 */ /* 0x0003e20000100a00 */
[----:B------:R-:W-:Y:S04]  /*2c930*/  STL.64 [R1+0x56a0], R16 ;  /* 0x0056a01001007387 */ /* 0x000fe80000100a00 */
[----:B------:R-:W3:Y:S01]  /*2c940*/  LDSM.16.MT88.4 R24, [R29+0x4080] ;  /* 0x004080001d18783b */ /* 0x000ee20000004200 */
[----:B0-----:R-:W-:-:S02]  /*2c950*/  IMAD.MOV.U32 R10, RZ, RZ, R2 ;  /* 0x000000ffff0a7224 */ /* 0x001fc400078e0002 */
[----:B------:R-:W-:Y:S01]  /*2c960*/  IMAD.MOV.U32 R11, RZ, RZ, R0 ;  /* 0x000000ffff0b7224 */ /* 0x000fe200078e0000 */
[----:B-1----:R-:W2:Y:S11]  /*2c970*/  LDL.64 R18, [R1+0x98] ;  /* 0x0000980001127983 */ /* 0x002eb60000100a00 */
[----:B------:R-:W-:Y:S02]  /*2c980*/  @!UPT UIADD3 URZ, URZ, URZ, URZ ;  /* 0x0000003f3f3ff290 */ /* 0x000fe4000fffe03f */
[----:B------:R-:W-:Y:S01]  /*2c990*/  STL [R1+0xc0], R20 ;  /* 0x0000c01401007387 */ /* 0x000fe20000100800 */
[----:B------:R-:W-:Y:S02]  /*2c9a0*/  IMAD.MOV.U32 R28, RZ, RZ, R21 ;  /* 0x000000ffff1c7224 */ /* 0x000fe400078e0015 */
[----:B------:R-:W-:Y:S02]  /*2c9b0*/  IMAD.MOV.U32 R2, RZ, RZ, R22 ;  /* 0x000000ffff027224 */ /* 0x000fe400078e0016 */
[----:B------:R-:W-:Y:S02]  /*2c9c0*/  IMAD.MOV.U32 R0, RZ, RZ, R23 ;  /* 0x000000ffff007224 */ /* 0x000fe400078e0017 */
[----:B------:R-:W2:Y:S04]  /*2c9d0*/  LDSM.16.MT88.4 R20, [R29+0x4000] ;  /* 0x004000001d14783b */ /* 0x000ea80000004200 */
[----:B----4-:R0:W-:Y:S01]  /*2c9e0*/  STL.64 [R1+0x5750], R6 ;  /* 0x0057500601007387 */ /* 0x0101e20000100a00 */
[----:B------:R-:W4:Y:S02]  /*2c9f0*/  LDL.LU R4, [R1+0x15f0] ;  /* 0x0015f00001047983 */ /* 0x000f240000300800 */
[----:B------:R-:W4:Y:S01]  /*2ca00*/  LDL.LU R5, [R1+0x15f4] ;  /* 0x0015f40001057983 */ /* 0x000f220000300800 */
[----:B0-----:R-:W4:Y:S01]  /*2ca10*/  LDL.LU R6, [R1+0x15f8] ;  /* 0x0015f80001067983 */ /* 0x001f220000300800 */
[----:B------:R-:W4:Y:S02]  /*2ca20*/  LDL.LU R7, [R1+0x15fc] ;  /* 0x0015fc0001077983 */ /* 0x000f240000300800 */
[----:B------:R-:W-:Y:S02]  /*2ca30*/  STL [R1+0x45a8], R0 ;  /* 0x0045a80001007387 */ /* 0x000fe40000100800 */
[----:B------:R-:W-:Y:S01]  /*2ca40*/  STL [R1+0x45a4], R2 ;  /* 0x0045a40201007387 */ /* 0x000fe20000100800 */
[----:B------:R-:W-:Y:S01]  /*2ca50*/  STL [R1+0x45a0], R28 ;  /* 0x0045a01c01007387 */ /* 0x000fe20000100800 */
[----:B------:R-:W-:Y:S02]  /*2ca60*/  STL [R1+0x5670], R29 ;  /* 0x0056701d01007387 */ /* 0x000fe40000100800 */
[----:B---3--:R-:W-:Y:S02]  /*2ca70*/  STL.64 [R1+0x5630], R26 ;  /* 0x0056301a01007387 */ /* 0x008fe40000100a00 */
[----:B------:R0:W-:Y:S02]  /*2ca80*/  STL.64 [R1+0x5628], R24 ;  /* 0x0056281801007387 */ /* 0x0001e40000100a00 */
[----:B0-----:R-:W-:-:S02]  /*2ca90*/  IMAD.MOV.U32 R25, RZ, RZ, R14 ;  /* 0x000000ffff197224 */ /* 0x001fc400078e000e */
[----:B------:R-:W-:Y:S01]  /*2caa0*/  IMAD.MOV.U32 R24, RZ, RZ, R15 ;  /* 0x000000ffff187224 */ /* 0x000fe200078e000f */
[C---:B--2---:R-:W-:Y:S01]  /*2cab0*/  HMMA.16816.F32 R8, R20.reuse, R14, R8 ;  /* 0x0000000e1408723c */ /* 0x044fe20000001808 */
[----:B------:R-:W2:Y:S11]  /*2cac0*/  LDL.LU.64 R14, [R1+0x5768] ;  /* 0x00576800010e7983 */ /* 0x000eb60000300a00 */
[----:B------:R-:W-:Y:S11]  /*2cad0*/  @!UPT UIADD3 URZ, URZ, URZ, URZ ;  /* 0x0000003f3f3ff290 */ /* 0x000ff6000fffe03f */
[----:B------:R-:W-:Y:S01]  /*2cae0*/  @!UPT UIADD3 URZ, URZ, URZ, URZ ;  /* 0x0000003f3f3ff290 */ /* 0x000fe2000fffe03f */
[----:B------:R-:W-:Y:S02]  /*2caf0*/  IMAD.MOV.U32 R13, RZ, RZ, R10 ;  /* 0x000000ffff0d7224 */ /* 0x000fe400078e000a */
[----:B------:R-:W-:Y:S01]  /*2cb00*/  IMAD.MOV.U32 R12, RZ, RZ, R11 ;  /* 0x000000ffff0c7224 */ /* 0x000fe200078e000b */
[----:B------:R-:W-:Y:S01]  /*2cb10*/  STL.64 [R1+0x16a0], R8 ;  /* 0x0016a00801007387 */ /* 0x000fe20000100a00 */
[----:B------:R-:W3:Y:S03]  /*2cb20*/  LDL.LU.64 R10, [R1+0x5760] ;  /* 0x00576000010a7983 */ /* 0x000ee60000300a00 */
[----:B--2---:R-:W-:Y:S01]  /*2cb30*/  STL.64 [R1+0x5698], R14 ;  /* 0x0056980e01007387 */ /* 0x004fe20000100a00 */
[----:B------:R0:W-:Y:S03]  /*2cb40*/  STL.64 [R1+0x5690], R12 ;  /* 0x0056900c01007387 */ /* 0x0001e60000100a00 */
[----:B0-----:R-:W2:Y:S01]  /*2cb50*/  LDL.LU R12, [R1+0x1600] ;  /* 0x00160000010c7983 */ /* 0x001ea20000300800 */
[----:B------:R-:W2:Y:S02]  /*2cb60*/  LDL.LU R13, [R1+0x1604] ;  /* 0x00160400010d7983 */ /* 0x000ea40000300800 */
[----:B------:R-:W2:Y:S02]  /*2cb70*/  LDL.LU R14, [R1+0x1608] ;  /* 0x00160800010e7983 */ /* 0x000ea40000300800 */
[----:B------:R-:W2:Y:S01]  /*2cb80*/  LDL.LU R15, [R1+0x160c] ;  /* 0x00160c00010f7983 */ /* 0x000ea20000300800 */
[----:B----4-:R-:W-:Y:S01]  /*2cb90*/  HMMA.16816.F32 R4, R20, R18, R4 ;  /* 0x000000121404723c */ /* 0x010fe20000001804 */
[----:B------:R-:W-:Y:S01]  /*2cba0*/  STL [R1+0x5678], R24 ;  /* 0x0056781801007387 */ /* 0x000fe20000100800 */
[----:B------:R-:W-:Y:S02]  /*2cbb0*/  STL [R1+0x5674], R25 ;  /* 0x0056741901007387 */ /* 0x000fe40000100800 */
[----:B---3--:R-:W-:-:S02]  /*2cbc0*/  IMAD.MOV.U32 R0, RZ, RZ, R11 ;  /* 0x000000ffff007224 */ /* 0x008fc400078e000b */
[----:B------:R-:W-:Y:S02]  /*2cbd0*/  IMAD.MOV.U32 R2, RZ, RZ, R10 ;  /* 0x000000ffff027224 */ /* 0x000fe400078e000a */
[----:B--2---:R-:W-:Y:S11]  /*2cbe0*/  HMMA.16816.F32 R12, R20, R10, R12 ;  /* 0x0000000a140c723c */ /* 0x004ff6000000180c */
[----:B------:R-:W-:Y:S11]  /*2cbf0*/  @!UPT UIADD3 URZ, URZ, URZ, URZ ;  /* 0x0000003f3f3ff290 */ /* 0x000ff6000fffe03f */
[----:B------:R-:W-:Y:S02]  /*2cc00*/  @!UPT UIADD3 URZ, URZ, URZ, URZ ;  /* 0x0000003f3f3ff290 */ /* 0x000fe4000fffe03f */
[----:B------:R-:W-:Y:S02]  /*2cc10*/  IMAD.MOV.U32 R8, RZ, RZ, R15 ;  /* 0x000000ffff087224 */ /* 0x000fe400078e000f */
[----:B------:R-:W-:Y:S01]  /*2cc20*/  IMAD.MOV.U32 R9, RZ, RZ, R14 ;  /* 0x000000ffff097224 */ /* 0x000fe200078e000e */
[----:B------:R0:W-:Y:S01]  /*2cc30*/  STL.64 [R1+0x1690], R12 ;  /* 0x0016900c01007387 */ /* 0x0001e20000100a00 */
[----:B------:R-:W-:Y:S02]  /*2cc40*/  STL [R1+0x5680], R0 ;  /* 0x0056800001007387 */ /* 0x000fe40000100800 */
[----:B------:R-:W-:Y:S02]  /*2cc50*/  STL [R1+0x567c], R2 ;  /* 0x00567c0201007387 */ /* 0x000fe40000100800 */
[----:B------:R-:W-:Y:S01]  /*2cc60*/  STL [R1+0x45b0], R8 ;  /* 0x0045b00801007387 */ /* 0x000fe20000100800 */
[----:B------:R-:W-:Y:S01]  /*2cc70*/  STL [R1+0x45ac], R9 ;  /* 0x0045ac0901007387 */ /* 0x000fe20000100800 */
[----:B------:R-:W-:Y:S02]  /*2cc80*/  STL.64 [R1+0x1680], R4 ;  /* 0x0016800401007387 */ /* 0x000fe40000100a00 */
[----:B------:R-:W-:Y:S01]  /*2cc90*/  STL.64 [R1+0x1688], R6 ;  /* 0x0016880601007387 */ /* 0x000fe20000100a00 */
[----:B0-----:R-:W2:Y:S01]  /*2cca0*/  LDL.LU R12, [R1+0x1550] ;  /* 0x00155000010c7983 */ /* 0x001ea20000300800 */
[----:B------:R-:W2:Y:S02]  /*2ccb0*/  LDL.LU R13, [R1+0x1554] ;  /* 0x00155400010d7983 */ /* 0x000ea40000300800 */
[----:B------:R-:W3:Y:S02]  /*2ccc0*/  LDL.LU R14, [R1+0x1558] ;  /* 0x00155800010e7983 */ /* 0x000ee40000300800 */
[----:B------:R-:W3:Y:S02]  /*2ccd0*/  LDL.LU R15, [R1+0x155c] ;  /* 0x00155c00010f7983 */ /* 0x000ee40000300800 */
[----:B---3--:R-:W-:Y:S01]  /*2cce0*/  STL.64 [R1+0x56b8], R14 ;  /* 0x0056b80e01007387 */ /* 0x008fe20000100a00 */
[----:B--2---:R0:W-:Y:S03]  /*2ccf0*/  STL.64 [R1+0x56b0], R12 ;  /* 0x0056b00c01007387 */ /* 0x0041e60000100a00 */
[----:B0-----:R-:W2:Y:S01]  /*2cd00*/  LDL.LU R12, [R1+0x1560] ;  /* 0x00156000010c7983 */ /* 0x001ea20000300800 */
[----:B------:R-:W2:Y:S02]  /*2cd10*/  LDL.LU R13, [R1+0x1564] ;  /* 0x00156400010d7983 */ /* 0x000ea40000300800 */
[----:B------:R-:W3:Y:S02]  /*2cd20*/  LDL.LU R14, [R1+0x1568] ;  /* 0x00156800010e7983 */ /* 0x000ee40000300800 */
[----:B------:R-:W-:-:S02]  /*2cd30*/  IMAD.MOV.U32 R15, RZ, RZ, R3 ;  /* 0x000000ffff0f7224 */ /* 0x000fc400078e0003 */
[----:B------:R-:W4:Y:S04]  /*2cd40*/  LDL.LU R3, [R1+0x575c] ;  /* 0x00575c0001037983 */ /* 0x000f280000300800 */
[----:B---3--:R0:W-:Y:S01]  /*2cd50*/  STL.64 [R1+0x56c8], R14 ;  /* 0x0056c80e01007387 */ /* 0x0081e20000100a00 */
[----:B--2---:R-:W-:Y:S03]  /*2cd60*/  STL.64 [R1+0x56c0], R12 ;  /* 0x0056c00c01007387 */ /* 0x004fe60000100a00 */
[----:B0-----:R-:W2:Y:S04]  /*2cd70*/  LDL.64 R14, [R1+0x18] ;  /* 0x00001800010e7983 */ /* 0x001ea80000100a00 */
[----:B--2---:R0:W-:Y:S04]  /*2cd80*/  STL.64 [R1+0x56d8], R14 ;  /* 0x0056d80e01007387 */ /* 0x0041e80000100a00 */
[----:B0-----:R-:W2:Y:S01]  /*2cd90*/  LDL.64 R14, [R1+0x28] ;  /* 0x00002800010e7983 */ /* 0x001ea20000100a00 */
[----:B------:R-:W-:-:S02]  /*2cda0*/  IMAD.MOV.U32 R9, RZ, RZ, R18 ;  /* 0x000000ffff097224 */ /* 0x000fc400078e0012 */
[----:B------:R-:W-:Y:S01]  /*2cdb0*/  IMAD.MOV.U32 R8, RZ, RZ, R19 ;  /* 0x000000ffff087224 */ /* 0x000fe200078e0013 */
[----:B--2---:R-:W-:Y:S01]  /*2cdc0*/  STL.64 [R1+0x56f0], R14 ;  /* 0x0056f00e01007387 */ /* 0x004fe20000100a00 */
[----:B------:R-:W2:Y:S03]  /*2cdd0*/  LDL.64 R18, [R1+0x8] ;  /* 0x0000080001127983 */ /* 0x000ea60000100a00 */
[----:B--2---:R0:W-:Y:S01]  /*2cde0*/  STL.64 [R1+0x56d0], R18 ;  /* 0x0056d01201007387 */ /* 0x0041e20000100a00 */
[----:B------:R-:W2:Y:S02]  /*2cdf0*/  LDL.LU R16, [R1+0x1570] ;  /* 0x0015700001107983 */ /* 0x000ea40000300800 */
[----:B------:R-:W2:Y:S01]  /*2ce00*/  LDL.LU R17, [R1+0x1574] ;  /* 0x0015740001117983 */ /* 0x000ea20000300800 */
[----:B0-----:R-:W3:Y:S01]  /*2ce10*/  LDL.LU R18, [R1+0x1578] ;  /* 0x0015780001127983 */ /* 0x001ee20000300800 */
[----:B------:R-:W3:Y:S02]  /*2ce20*/  LDL.LU R19, [R1+0x157c] ;  /* 0x00157c0001137983 */ /* 0x000ee40000300800 */
[----:B------:R-:W2:Y:S02]  /*2ce30*/  LDL.LU R24, [R1+0x15e0] ;  /* 0x0015e00001187983 */ /* 0x000ea40000300800 */
[----:B------:R-:W2:Y:S01]  /*2ce40*/  LDL.LU R25, [R1+0x15e4] ;  /* 0x0015e40001197983 */ /* 0x000ea20000300800 */
[----:B------:R-:W2:Y:S01]  /*2ce50*/  LDL.LU R26, [R1+0x15e8] ;  /* 0x0015e800011a7983 */ /* 0x000ea20000300800 */
[----:B------:R-:W2:Y:S02]  /*2ce60*/  LDL.LU R27, [R1+0x15ec] ;  /* 0x0015ec00011b7983 */ /* 0x000ea40000300800 */
[----:B------:R-:W2:Y:S02]  /*2ce70*/  LDL.64 R14, [R1+0x38] ;  /* 0x00003800010e7983 */ /* 0x000ea40000100a00 */
[----:B------:R-:W3:Y:S01]  /*2ce80*/  LDL.64 R6, [R1+0x88] ;  /* 0x0000880001067983 */ /* 0x000ee20000100a00 */
[----:B--2---:R0:W-:Y:S04]  /*2ce90*/  STL.64 [R1+0x5708], R14 ;  /* 0x0057080e01007387 */ /* 0x0041e80000100a00 */
[----:B0-----:R-:W2:Y:S04]  /*2cea0*/  LDL.64 R14, [R1+0x48] ;  /* 0x00004800010e7983 */ /* 0x001ea80000100a00 */
[----:B--2---:R0:W-:Y:S04]  /*2ceb0*/  STL.64 [R1+0x5710], R14 ;  /* 0x0057100e01007387 */ /* 0x0041e80000100a00 */
[----:B0-----:R-:W2:Y:S04]  /*2cec0*/  LDL.64 R14, [R1+0x58] ;  /* 0x00005800010e7983 */ /* 0x001ea80000100a00 */
[----:B--2---:R-:W-:Y:S01]  /*2ced0*/  STL.64 [R1+0x5728], R14 ;  /* 0x0057280e01007387 */ /* 0x004fe20000100a00 */
[----:B---3--:R-:W-:Y:S02]  /*2cee0*/  STL.64 [R1+0x56e8], R18 ;  /* 0x0056e81201007387 */ /* 0x008fe40000100a00 */
[----:B------:R0:W-:Y:S02]  /*2cef0*/  STL.64 [R1+0x56e0], R16 ;  /* 0x0056e01001007387 */ /* 0x0001e40000100a00 */
[----:B0-----:R-:W2:Y:S01]  /*2cf00*/  LDL.LU R16, [R1+0x1580] ;  /* 0x0015800001107983 */ /* 0x001ea20000300800 */
[----:B------:R-:W2:Y:S02]  /*2cf10*/  LDL.LU R17, [R1+0x1584] ;  /* 0x0015840001117983 */ /* 0x000ea40000300800 */
[----:B------:R-:W3:Y:S02]  /*2cf20*/  LDL.LU R18, [R1+0x1588] ;  /* 0x0015880001127983 */ /* 0x000ee40000300800 */
[----:B----4-:R-:W-:-:S02]  /*2cf30*/  IMAD.MOV.U32 R19, RZ, RZ, R3 ;  /* 0x000000ffff137224 */ /* 0x010fc400078e0003 */
[----:B------:R-:W4:Y:S01]  /*2cf40*/  LDL.LU R3, [R1+0x5758] ;  /* 0x0057580001037983 */ /* 0x000f220000300800 */
[----:B------:R-:W2:Y:S03]  /*2cf50*/  LDL.64 R14, [R1+0x68] ;  /* 0x00006800010e7983 */ /* 0x000ea60000100a00 */
        /* <DEDUP_REMOVED lines=14> */
[----:B------:R-:W3:Y:S01]  /*2d040*/  LDL.LU R19, [R1+0x15bc] ;  /* 0x0015bc0001137983 */ /* 0x000ee20000300800 */
[----:B------:R-:W-:Y:S07]  /*2d050*/  HMMA.16816.F32 R12, R20, R6, R24 ;  /* 0x00000006140c723c */ /* 0x000fee0000001818 */
[----:B------:R-:W-:-:S02]  /*2d060*/  IMAD.MOV.U32 R27, RZ, RZ, R6 ;  /* 0x000000ffff1b7224 */ /* 0x000fc400078e0006 */
[----:B------:R-:W-:Y:S01]  /*2d070*/  IMAD.MOV.U32 R26, RZ, RZ, R7 ;  /* 0x000000ffff1a7224 */ /* 0x000fe200078e0007 */
[----:B---3--:R-:W-:Y:S01]  /*2d080*/  STL.64 [R1+0x5738], R18 ;  /* 0x0057381201007387 */ /* 0x008fe20000100a00 */
[----:B--2---:R0:W-:Y:S03]  /*2d090*/  STL.64 [R1+0x5730], R16 ;  /* 0x0057301001007387 */ /* 0x0041e60000100a00 */
[----:B0-----:R-:W2:Y:S01]  /*2d0a0*/  LDL.LU R16, [R1+0x15c0] ;  /* 0x0015c00001107983 */ /* 0x001ea20000300800 */
[----:B------:R-:W2:Y:S02]  /*2d0b0*/  LDL.LU R17, [R1+0x15c4] ;  /* 0x0015c40001117983 */ /* 0x000ea40000300800 */
[----:B------:R-:W2:Y:S02]  /*2d0c0*/  LDL.LU R18, [R1+0x15c8] ;  /* 0x0015c80001127983 */ /* 0x000ea40000300800 */
[----:B------:R-:W2:Y:S01]  /*2d0d0*/  LDL.LU R19, [R1+0x15cc] ;  /* 0x0015cc0001137983 */ /* 0x000ea20000300800 */
[----:B------:R0:W-:Y:S01]  /*2d0e0*/  STL [R1+0x5688], R8 ;  /* 0x0056880801007387 */ /* 0x0001e20000100800 */
[----:B------:R1:W-:Y:S03]  /*2d0f0*/  STL [R1+0x5684], R9 ;  /* 0x0056840901007387 */ /* 0x0003e60000100800 */
[----:B0-----:R-:W3:Y:S01]  /*2d100*/  LDL.LU R8, [R1+0x15a0] ;  /* 0x0015a00001087983 */ /* 0x001ee20000300800 */
[----:B-1----:R-:W3:Y:S02]  /*2d110*/  LDL.LU R9, [R1+0x15a4] ;  /* 0x0015a40001097983 */ /* 0x002ee40000300800 */
[----:B------:R-:W3:Y:S02]  /*2d120*/  LDL.LU R10, [R1+0x15a8] ;  /* 0x0015a800010a7983 */ /* 0x000ee40000300800 */
[----:B------:R-:W2:Y:S02]  /*2d130*/  LDL.LU.64 R6, [R1+0x5750] ;  /* 0x0057500001067983 */ /* 0x000ea40000300a00 */
[----:B----4-:R-:W-:-:S02]  /*2d140*/  IMAD.MOV.U32 R11, RZ, RZ, R3 ;  /* 0x000000ffff0b7224 */ /* 0x010fc400078e0003 */
[----:B------:R-:W-:Y:S02]  /*2d150*/  IMAD.MOV.U32 R5, RZ, RZ, R13 ;  /* 0x000000ffff057224 */ /* 0x000fe400078e000d */
[----:B------:R-:W-:Y:S01]  /*2d160*/  IMAD.MOV.U32 R4, RZ, RZ, R14 ;  /* 0x000000ffff047224 */ /* 0x000fe200078e000e */
[----:B------:R-:W-:Y:S01]  /*2d170*/  STL [R1+0x1670], R12 ;  /* 0x0016700c01007387 */ /* 0x000fe20000100800 */
[----:B------:R-:W-:Y:S02]  /*2d180*/  IMAD.MOV.U32 R3, RZ, RZ, R15 ;  /* 0x000000ffff037224 */ /* 0x000fe400078e000f */
[----:B------:R-:W4:Y:S02]  /*2d190*/  LDL.LU.64 R14, [R1+0x5748] ;  /* 0x00574800010e7983 */ /* 0x000f240000300a00 */
[----:B------:R-:W-:Y:S01]  /*2d1a0*/  STL [R1+0x568c], R27 ;  /* 0x00568c1b01007387 */ /* 0x000fe20000100800 */
[----:B--2---:R-:W-:Y:S01]  /*2d1b0*/  STL.64 [R1+0x5640], R6 ;  /* 0x0056400601007387 */ /* 0x004fe20000100a00 */
[----:B------:R0:W-:Y:S03]  /*2d1c0*/  STL.64 [R1+0x5638], R4 ;  /* 0x0056380401007387 */ /* 0x0001e60000100a00 */
[----:B0-----:R-:W2:Y:S01]  /*2d1d0*/  LDL.LU R4, [R1+0x15d0] ;  /* 0x0015d00001047983 */ /* 0x001ea20000300800 */
[----:B------:R-:W2:Y:S02]  /*2d1e0*/  LDL.LU R5, [R1+0x15d4] ;  /* 0x0015d40001057983 */ /* 0x000ea40000300800 */
[----:B------:R-:W2:Y:S02]  /*2d1f0*/  LDL.LU R6, [R1+0x15d8] ;  /* 0x0015d80001067983 */ /* 0x000ea40000300800 */
[----:B------:R-:W2:Y:S01]  /*2d200*/  LDL.LU R7, [R1+0x15dc] ;  /* 0x0015dc0001077983 */ /* 0x000ea20000300800 */
[----:B------:R4:W-:Y:S02]  /*2d210*/  STL [R1+0x45b4], R3 ;  /* 0x0045b40301007387 */ /* 0x0009e40000100800 */
[----:B----4-:R-:W-:Y:S01]  /*2d220*/  IMAD.MOV.U32 R3, RZ, RZ, R15 ;  /* 0x000000ffff037224 */ /* 0x010fe200078e000f */
[C---:B--2---:R-:W-:Y:S11]  /*2d230*/  HMMA.16816.F32 R4, R20.reuse, R14, R4 ;  /* 0x0000000e1404723c */ /* 0x044ff60000001804 */
[----:B------:R-:W-:Y:S11]  /*2d240*/  @!UPT UIADD3 URZ, URZ, URZ, URZ ;  /* 0x0000003f3f3ff290 */ /* 0x000ff6000fffe03f */
[----:B------:R-:W-:Y:S01]  /*2d250*/  @!UPT UIADD3 URZ, URZ, URZ, URZ ;  /* 0x0000003f3f3ff290 */ /* 0x000fe2000fffe03f */
[----:B------:R0:W-:Y:S01]  /*2d260*/  STL.64 [R1+0x1660], R4 ;  /* 0x0016600401007387 */ /* 0x0001e20000100a00 */
[----:B------:R1:W-:Y:S02]  /*2d270*/  STL.64 [R1+0x1668], R6 ;  /* 0x0016680601007387 */ /* 0x0003e40000100a00 */
[----:B0-----:R-:W-:Y:S02]  /*2d280*/  IMAD.MOV.U32 R4, RZ, RZ, R14 ;  /* 0x000000ffff047224 */ /* 0x001fe400078e000e */
[----:B------:R-:W2:Y:S02]  /*2d290*/  LDL.LU.64 R14, [R1+0x5740] ;  /* 0x00574000010e7983 */ /* 0x000ea40000300a00 */
[C---:B--2---:R-:W-:Y:S01]  /*2d2a0*/  HMMA.16816.F32 R16, R20.reuse, R14, R16 ;  /* 0x0000000e1410723c */ /* 0x044fe20000001810 */
[----:B-1----:R-:W-:Y:S02]  /*2d2b0*/  IMAD.MOV.U32 R6, RZ, RZ, R14 ;  /* 0x000000ffff067224 */ /* 0x002fe400078e000e */
[----:B------:R-:W-:Y:S11]  /*2d2c0*/  IMAD.MOV.U32 R5, RZ, RZ, R15 ;  /* 0x000000ffff057224 */ /* 0x000ff600078e000f */
[----:B------:R-:W-:Y:S09]  /*2d2d0*/  @!UPT UIADD3 URZ, URZ, URZ, URZ ;  /* 0x0000003f3f3ff290 */ /* 0x000ff2000fffe03f */
[----:B------:R-:W-:Y:S01]  /*2d2e0*/  STL.64 [R1+0x1650], R16 ;  /* 0x0016501001007387 */ /* 0x000fe20000100a00 */
[----:B------:R0:W-:Y:S03]  /*2d2f0*/  STL.64 [R1+0x1658], R18 ;  /* 0x0016581201007387 */ /* 0x0001e60000100a00 */
[----:B0-----:R-:W2:Y:S01]  /*2d300*/  LDL.LU.64 R18, [R1+0x5738] ;  /* 0x0057380001127983 */ /* 0x001ea20000300a00 */
[----:B------:R-:W2:Y:S02]  /*2d310*/  LDL.LU.64 R16, [R1+0x5730] ;  /* 0x0057300001107983 */ /* 0x000ea40000300a00 */
        /* <DEDUP_REMOVED lines=9> */
[----:B------:R-:W3:Y:S02]  /*2d3b0*/  LDL.LU.64 R14, [R1+0x5710] ;  /* 0x00571000010e7983 */ /* 0x000ee40000300a00 */
[C---:B---3--:R-:W-:Y:S11]  /*2d3c0*/  HMMA.16816.F32 R8, R20.reuse, R14, R8 ;  /* 0x0000000e1408723c */ /* 0x048ff60000001808 */
[----:B------:R-:W-:Y:S11]  /*2d3d0*/  @!UPT UIADD3 URZ, URZ, URZ, URZ ;  /* 0x0000003f3f3ff290 */ /* 0x000ff6000fffe03f */
[----:B------:R-:W-:Y:S01]  /*2d3e0*/  @!UPT UIADD3 URZ, URZ, URZ, URZ ;  /* 0x0000003f3f3ff290 */ /* 0x000fe2000fffe03f */
[----:B------:R-:W-:Y:S01]  /*2d3f0*/  STL.64 [R1+0x1630], R8 ;  /* 0x0016300801007387 */ /* 0x000fe20000100a00 */
[----:B------:R0:W-:Y:S02]  /*2d400*/  STL.64 [R1+0x1638], R10 ;  /* 0x0016380a01007387 */ /* 0x0001e40000100a00 */
[----:B0-----:R-:W-:Y:S02]  /*2d410*/  IMAD.MOV.U32 R10, RZ, RZ, R14 ;  /* 0x000000ffff0a7224 */ /* 0x001fe400078e000e */
        /* <DEDUP_REMOVED lines=38> */
[----:B------:R-:W3:Y:S01]  /*2d680*/  LDL.LU.64 R16, [R1+0x56a0] ;  /* 0x0056a00001107983 */ /* 0x000ee20000300a00 */
[C---:B--2---:R-:W-:Y:S11]  /*2d690*/  HMMA.16816.F32 R12, R20.reuse, R18, R12 ;  /* 0x00000012140c723c */ /* 0x044ff6000000180c */
[----:B------:R-:W-:Y:S11]  /*2d6a0*/  @!UPT UIADD3 URZ, URZ, URZ, URZ ;  /* 0x0000003f3f3ff290 */ /* 0x000ff6000fffe03f */
[----:B------:R-:W-:Y:S01]  /*2d6b0*/  @!UPT UIADD3 URZ, URZ, URZ, URZ ;  /* 0x0000003f3f3ff290 */ /* 0x000fe2000fffe03f */
[----:B------:R-:W-:Y:S01]  /*2d6c0*/  STL.64 [R1+0x15d0], R12 ;  /* 0x0015d00c01007387 */ /* 0x000fe20000100a00 */
[----:B------:R0:W-:Y:S03]  /*2d6d0*/  STL.64 [R1+0x15d8], R14 ;  /* 0x0015d80e01007387 */ /* 0x0001e60000100a00 */
[----:B0-----:R-:W2:Y:S01]  /*2d6e0*/  LDL.LU.64 R14, [R1+0x5698] ;  /* 0x00569800010e7983 */ /* 0x001ea20000300a00 */
[----:B------:R-:W4:Y:S02]  /*2d6f0*/  LDL.LU.64 R12, [R1+0x5690] ;  /* 0x00569000010c7983 */ /* 0x000f240000300a00 */
[----:B------:R-:W-:Y:S02]  /*2d700*/  STL.64 [R1+0x5510], R18 ;  /* 0x0055101201007387 */ /* 0x000fe40000100a00 */
[----:B---3--:R0:W-:Y:S02]  /*2d710*/  STL.64 [R1+0x5508], R16 ;  /* 0x0055081001007387 */ /* 0x0081e40000100a00 */
[----:B0-----:R-:W2:Y:S01]  /*2d720*/  LDL.LU R16, [R1+0x1540] ;  /* 0x0015400001107983 */ /* 0x001ea20000300800 */
[----:B------:R-:W2:Y:S02]  /*2d730*/  LDL.LU R17, [R1+0x1544] ;  /* 0x0015440001117983 */ /* 0x000ea40000300800 */
[----:B------:R-:W2:Y:S02]  /*2d740*/  LDL.LU R18, [R1+0x1548] ;  /* 0x0015480001127983 */ /* 0x000ea40000300800 */
[----:B------:R-:W2:Y:S02]  /*2d750*/  LDL.LU R19, [R1+0x154c] ;  /* 0x00154c0001137983 */ /* 0x000ea40000300800 */
[----:B--2---:R-:W-:Y:S11]  /*2d760*/  HMMA.16816.F32 R16, R20, R14, R16 ;  /* 0x0000000e1410723c */ /* 0x004ff60000001810 */
[----:B------:R-:W-:Y:S11]  /*2d770*/  @!UPT UIADD3 URZ, URZ, URZ, URZ ;  /* 0x0000003f3f3ff290 */ /* 0x000ff6000fffe03f */
[----:B------:R-:W-:Y:S01]  /*2d780*/  @!UPT UIADD3 URZ, URZ, URZ, URZ ;  /* 0x0000003f3f3ff290 */ /* 0x000fe2000fffe03f */
[----:B------:R-:W-:Y:S01]  /*2d790*/  STL.64 [R1+0x15c0], R16 ;  /* 0x0015c01001007387 */ /* 0x000fe20000100a00 */
[----:B------:R0:W-:Y:S02]  /*2d7a0*/  STL.64 [R1+0x15c8], R18 ;  /* 0x0015c81201007387 */ /* 0x0001e40000100a00 */
[----:B0-----:R-:W-:Y:S02]  /*2d7b0*/  IMAD.MOV.U32 R18, RZ, RZ, R27 ;  /* 0x000000ffff127224 */ /* 0x001fe400078e001b */
[----:B------:R-:W-:Y:S01]  /*2d7c0*/  IMAD.MOV.U32 R19, RZ, RZ, R8 ;  /* 0x000000ffff137224 */ /* 0x000fe200078e0008 */
[----:B------:R-:W2:Y:S01]  /*2d7d0*/  LDL.LU R27, [R1+0x568c] ;  /* 0x00568c00011b7983 */ /* 0x000ea20000300800 */
[----:B------:R-:W3:Y:S03]  /*2d7e0*/  LDL.LU R8, [R1+0x5688] ;  /* 0x0056880001087983 */ /* 0x000ee60000300800 */
[----:B------:R-:W-:Y:S01]  /*2d7f0*/  STL.64 [R1+0x5528], R18 ;  /* 0x0055281201007387 */ /* 0x000fe20000100a00 */
[----:B------:R-:W-:Y:S02]  /*2d800*/  STL.64 [R1+0x5500], R14 ;  /* 0x0055000e01007387 */ /* 0x000fe40000100a00 */
[----:B----4-:R0:W-:Y:S02]  /*2d810*/  STL.64 [R1+0x54f8], R12 ;  /* 0x0054f80c01007387 */ /* 0x0101e40000100a00 */
[----:B0-----:R-:W4:Y:S01]  /*2d820*/  LDL.LU R12, [R1+0x1440] ;  /* 0x00144000010c7983 */ /* 0x001f220000300800 */
[----:B------:R-:W4:Y:S02]  /*2d830*/  LDL.LU R13, [R1+0x1444] ;  /* 0x00144400010d7983 */ /* 0x000f240000300800 */
[----:B------:R-:W2:Y:S02]  /*2d840*/  LDL.LU R14, [R1+0x1448] ;  /* 0x00144800010e7983 */ /* 0x000ea40000300800 */
[----:B------:R-:W2:Y:S02]  /*2d850*/  LDL.LU R15, [R1+0x144c] ;  /* 0x00144c00010f7983 */ /* 0x000ea40000300800 */
[----:B------:R-:W-:-:S02]  /*2d860*/  IMAD.MOV.U32 R18, RZ, RZ, R9 ;  /* 0x000000ffff127224 */ /* 0x000fc400078e0009 */
[----:B------:R-:W-:Y:S01]  /*2d870*/  IMAD.MOV.U32 R19, RZ, RZ, R0 ;  /* 0x000000ffff137224 */ /* 0x000fe200078e0000 */
[----:B------:R-:W3:Y:S01]  /*2d880*/  LDL.LU R9, [R1+0x5684] ;  /* 0x0056840001097983 */ /* 0x000ee20000300800 */
[----:B------:R-:W3:Y:S03]  /*2d890*/  LDL.LU R0, [R1+0x5680] ;  /* 0x0056800001007983 */ /* 0x000ee60000300800 */
[----:B------:R-:W-:Y:S04]  /*2d8a0*/  STL.64 [R1+0x5540], R18 ;  /* 0x0055401201007387 */ /* 0x000fe80000100a00 */
[----:B--2---:R-:W-:Y:S01]  /*2d8b0*/  STL.64 [R1+0x5520], R14 ;  /* 0x0055200e01007387 */ /* 0x004fe20000100a00 */
[----:B----4-:R0:W-:Y:S03]  /*2d8c0*/  STL.64 [R1+0x5518], R12 ;  /* 0x0055180c01007387 */ /* 0x0101e60000100a00 */
[----:B0-----:R-:W2:Y:S01]  /*2d8d0*/  LDL.LU R12, [R1+0x1450] ;  /* 0x00145000010c7983 */ /* 0x001ea20000300800 */
[----:B------:R-:W2:Y:S02]  /*2d8e0*/  LDL.LU R13, [R1+0x1454] ;  /* 0x00145400010d7983 */ /* 0x000ea40000300800 */
[----:B------:R-:W4:Y:S02]  /*2d8f0*/  LDL.LU R14, [R1+0x1458] ;  /* 0x00145800010e7983 */ /* 0x000f240000300800 */
[----:B------:R-:W4:Y:S02]  /*2d900*/  LDL.LU R15, [R1+0x145c] ;  /* 0x00145c00010f7983 */ /* 0x000f240000300800 */
[----:B------:R-:W-:-:S02]  /*2d910*/  IMAD.MOV.U32 R18, RZ, RZ, R2 ;  /* 0x000000ffff127224 */ /* 0x000fc400078e0002 */
[----:B------:R-:W-:Y:S01]  /*2d920*/  IMAD.MOV.U32 R19, RZ, RZ, R24 ;  /* 0x000000ffff137224 */ /* 0x000fe200078e0018 */
[----:B------:R-:W3:Y:S01]  /*2d930*/  LDL.LU R2, [R1+0x567c] ;  /* 0x00567c0001027983 */ /* 0x000ee20000300800 */
[----:B------:R-:W3:Y:S03]  /*2d940*/  LDL.LU R24, [R1+0x5678] ;  /* 0x0056780001187983 */ /* 0x000ee60000300800 */
[----:B------:R-:W-:Y:S04]  /*2d950*/  STL.64 [R1+0x5558], R18 ;  /* 0x0055581201007387 */ /* 0x000fe80000100a00 */
[----:B----4-:R-:W-:Y:S01]  /*2d960*/  STL.64 [R1+0x5538], R14 ;  /* 0x0055380e01007387 */ /* 0x010fe20000100a00 */
[----:B--2---:R0:W-:Y:S03]  /*2d970*/  STL.64 [R1+0x5530], R12 ;  /* 0x0055300c01007387 */ /* 0x0041e60000100a00 */
        /* <DEDUP_REMOVED lines=19> */
[----:B------:R0:W-:Y:S02]  /*2dab0*/  STL.64 [R1+0x5588], R18 ;  /* 0x0055881201007387 */ /* 0x0001e40000100a00 */
[----:B0-----:R-:W-:Y:S02]  /*2dac0*/  IMAD.MOV.U32 R18, RZ, RZ, R28 ;  /* 0x000000ffff127224 */ /* 0x001fe400078e001c */
[----:B------:R-:W-:-:S05]  /*2dad0*/  IMAD.MOV.U32 R19, RZ, RZ, R7 ;  /* 0x000000ffff137224 */ /* 0x000fca00078e0007 */
[----:B------:R-:W-:Y:S04]  /*2dae0*/  STL.64 [R1+0x55a0], R18 ;  /* 0x0055a01201007387 */ /* 0x000fe80000100a00 */
[----:B----4-:R-:W-:Y:S01]  /*2daf0*/  STL.64 [R1+0x5568], R14 ;  /* 0x0055680e01007387 */ /* 0x010fe20000100a00 */
[----:B--2---:R0:W-:Y:S03]  /*2db00*/  STL.64 [R1+0x5560], R12 ;  /* 0x0055600c01007387 */ /* 0x0041e60000100a00 */
[----:B0-----:R-:W2:Y:S01]  /*2db10*/  LDL.LU R12, [R1+0x1480] ;  /* 0x00148000010c7983 */ /* 0x001ea20000300800 */
[----:B------:R-:W2:Y:S02]  /*2db20*/  LDL.LU R13, [R1+0x1484] ;  /* 0x00148400010d7983 */ /* 0x000ea40000300800 */
[----:B------:R-:W-:-:S02]  /*2db30*/  IMAD.MOV.U32 R18, RZ, RZ, R6 ;  /* 0x000000ffff127224 */ /* 0x000fc400078e0006 */
[----:B------:R-:W-:Y:S02]  /*2db40*/  IMAD.MOV.U32 R19, RZ, RZ, R5 ;  /* 0x000000ffff137224 */ /* 0x000fe400078e0005 */
[----:B---3--:R-:W-:Y:S02]  /*2db50*/  IMAD.MOV.U32 R14, RZ, RZ, R11 ;  /* 0x000000ffff0e7224 */ /* 0x008fe400078e000b */
[----:B------:R-:W-:Y:S01]  /*2db60*/  IMAD.MOV.U32 R15, RZ, RZ, R10 ;  /* 0x000000ffff0f7224 */ /* 0x000fe200078e000a */
[----:B------:R-:W3:Y:S01]  /*2db70*/  LDL.LU R11, [R1+0x5664] ;  /* 0x00566400010b7983 */ /* 0x000ee20000300800 */
[----:B------:R-:W4:Y:S02]  /*2db80*/  LDL.LU R10, [R1+0x5660] ;  /* 0x00566000010a7983 */ /* 0x000f240000300800 */
[----:B------:R-:W-:Y:S01]  /*2db90*/  STL.64 [R1+0x55b8], R18 ;  /* 0x0055b81201007387 */ /* 0x000fe20000100a00 */
[----:B------:R-:W-:Y:S04]  /*2dba0*/  STL.64 [R1+0x5580], R14 ;  /* 0x0055800e01007387 */ /* 0x000fe80000100a00 */
[----:B--2---:R0:W-:Y:S04]  /*2dbb0*/  STL.64 [R1+0x5578], R12 ;  /* 0x0055780c01007387 */ /* 0x0041e80000100a00 */
[----:B0-----:R-:W2:Y:S01]  /*2dbc0*/  LDL.LU R12, [R1+0x1490] ;  /* 0x00149000010c7983 */ /* 0x001ea20000300800 */
[----:B------:R-:W2:Y:S02]  /*2dbd0*/  LDL.LU R13, [R1+0x1494] ;  /* 0x00149400010d7983 */ /* 0x000ea40000300800 */
[----:B------:R-:W2:Y:S02]  /*2dbe0*/  LDL.LU R14, [R1+0x1498] ;  /* 0x00149800010e7983 */ /* 0x000ea40000300800 */
[----:B------:R-:W2:Y:S02]  /*2dbf0*/  LDL.LU R15, [R1+0x149c] ;  /* 0x00149c00010f7983 */ /* 0x000ea40000300800 */
[----:B------:R-:W-:-:S02]  /*2dc00*/  IMAD.MOV.U32 R18, RZ, RZ, R4 ;  /* 0x000000ffff127224 */ /* 0x000fc400078e0004 */
[----:B------:R-:W-:-:S05]  /*2dc10*/  IMAD.MOV.U32 R19, RZ, RZ, R3 ;  /* 0x000000ffff137224 */ /* 0x000fca00078e0003 */
[----:B------:R-:W-:Y:S04]  /*2dc20*/  STL.64 [R1+0x55d0], R18 ;  /* 0x0055d01201007387 */ /* 0x000fe80000100a00 */
[----:B--2---:R-:W-:Y:S01]  /*2dc30*/  STL.64 [R1+0x5598], R14 ;  /* 0x0055980e01007387 */ /* 0x004fe20000100a00 */
[----:B------:R0:W-:Y:S03]  /*2dc40*/  STL.64 [R1+0x5590], R12 ;  /* 0x0055900c01007387 */ /* 0x0001e60000100a00 */
[----:B0-----:R-:W2:Y:S01]  /*2dc50*/  LDL.LU R12, [R1+0x14a0] ;  /* 0x0014a000010c7983 */ /* 0x001ea20000300800 */
[----:B------:R-:W2:Y:S02]  /*2dc60*/  LDL.LU R13, [R1+0x14a4] ;  /* 0x0014a400010d7983 */ /* 0x000ea40000300800 */
[----:B------:R-:W-:-:S02]  /*2dc70*/  IMAD.MOV.U32 R18, RZ, RZ, R27 ;  /* 0x000000ffff127224 */ /* 0x000fc400078e001b */
[----:B------:R-:W-:Y:S02]  /*2dc80*/  IMAD.MOV.U32 R19, RZ, RZ, R26 ;  /* 0x000000ffff137224 */ /* 0x000fe400078e001a */
[----:B----4-:R-:W-:Y:S02]  /*2dc90*/  IMAD.MOV.U32 R14, RZ, RZ, R10 ;  /* 0x000000ffff0e7224 */ /* 0x010fe400078e000a */
[----:B---3--:R-:W-:Y:S01]  /*2dca0*/  IMAD.MOV.U32 R15, RZ, RZ, R11 ;  /* 0x000000ffff0f7224 */ /* 0x008fe200078e000b */
[----:B------:R-:W3:Y:S01]  /*2dcb0*/  LDL.LU R10, [R1+0x565c] ;  /* 0x00565c00010a7983 */ /* 0x000ee20000300800 */
[----:B------:R-:W4:Y:S02]  /*2dcc0*/  LDL.LU R11, [R1+0x5658] ;  /* 0x00565800010b7983 */ /* 0x000f240000300800 */
[----:B------:R0:W-:Y:S01]  /*2dcd0*/  STL.64 [R1+0x55e8], R18 ;  /* 0x0055e81201007387 */ /* 0x0001e20000100a00 */
[----:B------:R-:W-:Y:S01]  /*2dce0*/  STL.64 [R1+0x55b0], R14 ;  /* 0x0055b00e01007387 */ /* 0x000fe20000100a00 */
[----:B0-----:R-:W-:-:S02]  /*2dcf0*/  IMAD.MOV.U32 R18, RZ, RZ, R9 ;  /* 0x000000ffff127224 */ /* 0x001fc400078e0009 */
[----:B------:R-:W-:Y:S01]  /*2dd00*/  IMAD.MOV.U32 R19, RZ, RZ, R8 ;  /* 0x000000ffff137224 */ /* 0x000fe200078e0008 */
[----:B--2---:R0:W-:Y:S04]  /*2dd10*/  STL.64 [R1+0x55a8], R12 ;  /* 0x0055a80c01007387 */ /* 0x0041e80000100a00 */
[----:B0-----:R-:W2:Y:S01]  /*2dd20*/  LDL.LU R12, [R1+0x14b0] ;  /* 0x0014b000010c7983 */ /* 0x001ea20000300800 */
[----:B------:R-:W2:Y:S02]  /*2dd30*/  LDL.LU R13, [R1+0x14b4] ;  /* 0x0014b400010d7983 */ /* 0x000ea40000300800 */
[----:B------:R-:W2:Y:S02]  /*2dd40*/  LDL.LU R14, [R1+0x14b8] ;  /* 0x0014b800010e7983 */ /* 0x000ea40000300800 */
[----:B------:R-:W2:Y:S01]  /*2dd50*/  LDL.LU R15, [R1+0x14bc] ;  /* 0x0014bc00010f7983 */ /* 0x000ea20000300800 */
[----:B------:R0:W-:Y:S01]  /*2dd60*/  STL.64 [R1+0x5600], R18 ;  /* 0x0056001201007387 */ /* 0x0001e20000100a00 */
[----:B------:R-:W2:Y:S02]  /*2dd70*/  LDL.LU R16, [R1+0x14f0] ;  /* 0x0014f00001107983 */ /* 0x000ea40000300800 */
[----:B------:R-:W2:Y:S01]  /*2dd80*/  LDL.LU R17, [R1+0x14f4] ;  /* 0x0014f40001117983 */ /* 0x000ea20000300800 */
[----:B0-----:R-:W2:Y:S01]  /*2dd90*/  LDL.LU R18, [R1+0x14f8] ;  /* 0x0014f80001127983 */ /* 0x001ea20000300800 */
[----:B------:R-:W2:Y:S02]  /*2dda0*/  LDL.LU R19, [R1+0x14fc] ;  /* 0x0014fc0001137983 */ /* 0x000ea40000300800 */
[----:B------:R-:W3:Y:S02]  /*2ddb0*/  LDL.LU R4, [R1+0x1530] ;  /* 0x0015300001047983 */ /* 0x000ee40000300800 */
[----:B------:R-:W3:Y:S01]  /*2ddc0*/  LDL.LU R5, [R1+0x1534] ;  /* 0x0015340001057983 */ /* 0x000ee20000300800 */
[----:B------:R-:W3:Y:S01]  /*2ddd0*/  LDL.LU R6, [R1+0x1538] ;  /* 0x0015380001067983 */ /* 0x000ee20000300800 */
[----:B------:R-:W3:Y:S03]  /*2dde0*/  LDL.LU R7, [R1+0x153c] ;  /* 0x00153c0001077983 */ /* 0x000ee60000300800 */
[----:B--2---:R0:W-:Y:S01]  /*2ddf0*/  STL.64 [R1+0x5610], R18 ;  /* 0x0056101201007387 */ /* 0x0041e20000100a00 */
[----:B------:R-:W-:Y:S02]  /*2de00*/  STL.64 [R1+0x5608], R16 ;  /* 0x0056081001007387 */ /* 0x000fe40000100a00 */
[----:B0-----:R-:W-:-:S02]  /*2de10*/  IMAD.MOV.U32 R19, RZ, RZ, R24 ;  /* 0x000000ffff137224 */ /* 0x001fc400078e0018 */
[----:B------:R-:W-:Y:S01]  /*2de20*/  IMAD.MOV.U32 R18, RZ, RZ, R25 ;  /* 0x000000ffff127224 */ /* 0x000fe200078e0019 */
[----:B------:R-:W2:Y:S01]  /*2de30*/  LDL.LU R24, [R1+0x1510] ;  /* 0x0015100001187983 */ /* 0x000ea20000300800 */
[----:B------:R-:W2:Y:S02]  /*2de40*/  LDL.LU R25, [R1+0x1514] ;  /* 0x0015140001197983 */ /* 0x000ea40000300800 */
[----:B------:R-:W2:Y:S02]  /*2de50*/  LDL.LU R26, [R1+0x1518] ;  /* 0x00151800011a7983 */ /* 0x000ea40000300800 */
[----:B------:R-:W2:Y:S01]  /*2de60*/  LDL.LU R27, [R1+0x151c] ;  /* 0x00151c00011b7983 */ /* 0x000ea20000300800 */
[----:B------:R-:W-:Y:S01]  /*2de70*/  STL.64 [R1+0x55c8], R14 ;  /* 0x0055c80e01007387 */ /* 0x000fe20000100a00 */
[----:B------:R0:W-:Y:S03]  /*2de80*/  STL.64 [R1+0x55c0], R12 ;  /* 0x0055c00c01007387 */ /* 0x0001e60000100a00 */
[----:B0-----:R-:W2:Y:S01]  /*2de90*/  LDL.LU R12, [R1+0x14c0] ;  /* 0x0014c000010c7983 */ /* 0x001ea20000300800 */
[----:B------:R-:W2:Y:S02]  /*2dea0*/  LDL.LU R13, [R1+0x14c4] ;  /* 0x0014c400010d7983 */ /* 0x000ea40000300800 */
[----:B----4-:R-:W-:-:S02]  /*2deb0*/  IMAD.MOV.U32 R14, RZ, RZ, R11 ;  /* 0x000000ffff0e7224 */ /* 0x010fc400078e000b */
[----:B---3--:R-:W-:Y:S01]  /*2dec0*/  IMAD.MOV.U32 R15, RZ, RZ, R10 ;  /* 0x000000ffff0f7224 */ /* 0x008fe200078e000a */
[----:B------:R-:W3:Y:S01]  /*2ded0*/  LDL.LU R11, [R1+0x5654] ;  /* 0x00565400010b7983 */ /* 0x000ee20000300800 */
[----:B------:R-:W4:Y:S03]  /*2dee0*/  LDL.LU R10, [R1+0x5650] ;  /* 0x00565000010a7983 */ /* 0x000f260000300800 */
[----:B------:R-:W-:Y:S04]  /*2def0*/  STL.64 [R1+0x55e0], R14 ;  /* 0x0055e00e01007387 */ /* 0x000fe80000100a00 */
[----:B--2---:R0:W-:Y:S04]  /*2df00*/  STL.64 [R1+0x55d8], R12 ;  /* 0x0055d80c01007387 */ /* 0x0041e80000100a00 */
[----:B0-----:R-:W2:Y:S01]  /*2df10*/  LDL.LU R12, [R1+0x14d0] ;  /* 0x0014d000010c7983 */ /* 0x001ea20000300800 */
[----:B------:R-:W2:Y:S02]  /*2df20*/  LDL.LU R13, [R1+0x14d4] ;  /* 0x0014d400010d7983 */ /* 0x000ea40000300800 */
[----:B------:R-:W2:Y:S02]  /*2df30*/  LDL.LU R14, [R1+0x14d8] ;  /* 0x0014d800010e7983 */ /* 0x000ea40000300800 */
[----:B------:R-:W2:Y:S02]  /*2df40*/  LDL.LU R15, [R1+0x14dc] ;  /* 0x0014dc00010f7983 */ /* 0x000ea40000300800 */
[----:B--2---:R4:W-:Y:S01]  /*2df50*/  STL.64 [R1+0x55f8], R14 ;  /* 0x0055f80e01007387 */ /* 0x0049e20000100a00 */
[----:B------:R0:W-:Y:S02]  /*2df60*/  STL.64 [R1+0x55f0], R12 ;  /* 0x0055f00c01007387 */ /* 0x0001e40000100a00 */
[----:B----4-:R-:W-:Y:S01]  /*2df70*/  IMAD.MOV.U32 R14, RZ, RZ, R10 ;  /* 0x000000ffff0e7224 */ /* 0x010fe200078e000a */
[----:B0-----:R-:W2:Y:S01]  /*2df80*/  LDL.LU R12, [R1+0x14e0] ;  /* 0x0014e000010c7983 */ /* 0x001ea20000300800 */
[----:B------:R-:W2:Y:S02]  /*2df90*/  LDL.LU R13, [R1+0x14e4] ;  /* 0x0014e400010d7983 */ /* 0x000ea40000300800 */
[----:B------:R-:W4:Y:S02]  /*2dfa0*/  LDL.LU R10, [R1+0x564c] ;  /* 0x00564c00010a7983 */ /* 0x000f240000300800 */
[----:B---3--:R-:W-:-:S02]  /*2dfb0*/  IMAD.MOV.U32 R15, RZ, RZ, R11 ;  /* 0x000000ffff0f7224 */ /* 0x008fc400078e000b */
[----:B------:R-:W4:Y:S03]  /*2dfc0*/  LDL.LU R11, [R1+0x5648] ;  /* 0x00564800010b7983 */ /* 0x000f260000300800 */
[----:B------:R-:W-:Y:S01]  /*2dfd0*/  STL.64 [R1+0x5620], R14 ;  /* 0x0056200e01007387 */ /* 0x000fe20000100a00 */
[C---:B----4-:R-:W-:Y:S01]  /*2dfe0*/  HMMA.16816.F32 R4, R20.reuse, R10, R4 ;  /* 0x0000000a1404723c */ /* 0x050fe20000001804 */
[----:B--2---:R0:W-:Y:S04]  /*2dff0*/  STL.64 [R1+0x5618], R12 ;  /* 0x0056180c01007387 */ /* 0x0041e80000100a00 */
[----:B0-----:R-:W2:Y:S01]  /*2e000*/  LDL.LU R12, [R1+0x1500] ;  /* 0x00150000010c7983 */ /* 0x001ea20000300800 */
[----:B------:R-:W2:Y:S02]  /*2e010*/  LDL.LU R13, [R1+0x1504] ;  /* 0x00150400010d7983 */ /* 0x000ea40000300800 */
[----:B------:R-:W2:Y:S02]  /*2e020*/  LDL.LU R14, [R1+0x1508] ;  /* 0x00150800010e7983 */ /* 0x000ea40000300800 */
[----:B------:R-:W2:Y:S11]  /*2e030*/  LDL.LU R15, [R1+0x150c] ;  /* 0x00150c00010f7983 */ /* 0x000eb60000300800 */
[----:B------:R-:W-:Y:S02]  /*2e040*/  @!UPT UIADD3 URZ, URZ, URZ, URZ ;  /* 0x0000003f3f3ff290 */ /* 0x000fe4000fffe03f */
[----:B------:R-:W-:Y:S01]  /*2e050*/  STL.64 [R1+0x15b0], R4 ;  /* 0x0015b00401007387 */ /* 0x000fe20000100a00 */
[----:B------:R0:W-:Y:S03]  /*2e060*/  STL.64 [R1+0x15b8], R6 ;  /* 0x0015b80601007387 */ /* 0x0001e60000100a00 */
[----:B0-----:R-:W3:Y:S01]  /*2e070*/  LDL.LU.64 R6, [R1+0x5640] ;  /* 0x0056400001067983 */ /* 0x001ee20000300a00 */
[----:B------:R-:W4:Y:S02]  /*2e080*/  LDL.LU.64 R4, [R1+0x5638] ;  /* 0x0056380001047983 */ /* 0x000f240000300a00 */
[----:B------:R0:W-:Y:S02]  /*2e090*/  STL.64 [R1+0x54f0], R10 ;  /* 0x0054f00a01007387 */ /* 0x0001e40000100a00 */
[----:B------:R-:W2:Y:S01]  /*2e0a0*/  LDL.LU R8, [R1+0x1430] ;  /* 0x0014300001087983 */ /* 0x000ea20000300800 */
[----:B------:R-:W2:Y:S04]  /*2e0b0*/  LDL.LU R9, [R1+0x1434] ;  /* 0x0014340001097983 */ /* 0x000ea80000300800 */
[----:B0-----:R-:W2:Y:S01]  /*2e0c0*/  LDL.LU R10, [R1+0x1438] ;  /* 0x00143800010a7983 */ /* 0x001ea20000300800 */
[----:B------:R-:W2:Y:S01]  /*2e0d0*/  LDL.LU R11, [R1+0x143c] ;  /* 0x00143c00010b7983 */ /* 0x000ea20000300800 */
[----:B---3--:R-:W-:Y:S02]  /*2e0e0*/  HMMA.16816.F32 R20, R20, R6, R24 ;  /* 0x000000061414723c */ /* 0x008fe40000001818 */
[----:B------:R-:W2:Y:S01]  /*2e0f0*/  LDL.LU.64 R26, [R1+0x5630] ;  /* 0x00563000011a7983 */ /* 0x000ea20000300a00 */
[----:B------:R-:W2:Y:S11]  /*2e100*/  LDL.LU.64 R24, [R1+0x5628] ;  /* 0x0056280001187983 */ /* 0x000eb60000300a00 */
[----:B------:R-:W-:Y:S09]  /*2e110*/  @!UPT UIADD3 URZ, URZ, URZ, URZ ;  /* 0x0000003f3f3ff290 */ /* 0x000ff2000fffe03f */
[----:B------:R-:W-:Y:S01]  /*2e120*/  STL.64 [R1+0xbc0], R20 ;  /* 0x000bc01401007387 */ /* 0x000fe20000100a00 */
[----:B------:R-:W-:Y:S02]  /*2e130*/  STL.64 [R1+0xbc8], R22 ;  /* 0x000bc81601007387 */ /* 0x000fe40000100a00 */
[----:B------:R-:W-:Y:S02]  /*2e140*/  STL.64 [R1+0x54e8], R6 ;  /* 0x0054e80601007387 */ /* 0x000fe40000100a00 */
[----:B----4-:R0:W-:Y:S02]  /*2e150*/  STL.64 [R1+0x54e0], R4 ;  /* 0x0054e00401007387 */ /* 0x0101e40000100a00 */
[----:B0-----:R-:W3:Y:S01]  /*2e160*/  LDL.LU R4, [R1+0x1420] ;  /* 0x0014200001047983 */ /* 0x001ee20000300800 */
[----:B------:R-:W3:Y:S02]  /*2e170*/  LDL.LU R5, [R1+0x1424] ;  /* 0x0014240001057983 */ /* 0x000ee40000300800 */
[----:B------:R-:W3:Y:S02]  /*2e180*/  LDL.LU R6, [R1+0x1428] ;  /* 0x0014280001067983 */ /* 0x000ee40000300800 */
[----:B------:R-:W3:Y:S01]  /*2e190*/  LDL.LU R7, [R1+0x142c] ;  /* 0x00142c0001077983 */ /* 0x000ee20000300800 */
[----:B--2---:R-:W-:Y:S01]  /*2e1a0*/  HMMA.16816.F32 R16, R24, R18, R12 ;  /* 0x000000121810723c */ /* 0x004fe2000000180c */
[----:B------:R-:W2:Y:S01]  /*2e1b0*/  LDL.LU.64 R14, [R1+0x5620] ;  /* 0x00562000010e7983 */ /* 0x000ea20000300a00 */
[----:B------:R-:W2:Y:S11]  /*2e1c0*/  LDL.LU.64 R12, [R1+0x5618] ;  /* 0x00561800010c7983 */ /* 0x000eb60000300a00 */
[----:B------:R-:W-:Y:S10]  /*2e1d0*/  @!UPT UIADD3 URZ, URZ, URZ, URZ ;  /* 0x0000003f3f3ff290 */ /* 0x000ff4000fffe03f */
[----:B------:R-:W-:Y:S01]  /*2e1e0*/  STL.64 [R1+0xbf0], R16 ;  /* 0x000bf01001007387 */ /* 0x000fe20000100a00 */
[----:B------:R0:W-:Y:S03]  /*2e1f0*/  STL.64 [R1+0xbf8], R18 ;  /* 0x000bf81201007387 */ /* 0x0001e60000100a00 */
[----:B0-----:R-:W4:Y:S01]  /*2e200*/  LDL.LU.64 R18, [R1+0x5610] ;  /* 0x0056100001127983 */ /* 0x001f220000300a00 */
[----:B------:R-:W4:Y:S02]  /*2e210*/  LDL.LU.64 R16, [R1+0x5608] ;  /* 0x0056080001107983 */ /* 0x000f240000300a00 */
[----:B------:R-:W-:Y:S02]  /*2e220*/  IMAD.MOV.U32 R22, RZ, RZ, R2 ;  /* 0x000000ffff167224 */ /* 0x000fe400078e0002 */
[----:B------:R-:W-:-:S07]  /*2e230*/  IMAD.MOV.U32 R23, RZ, RZ, R0 ;  /* 0x000000ffff177224 */ /* 0x000fce00078e0000 */
[C---:B----4-:R-:W-:Y:S01]  /*2e240*/  HMMA.16816.F32 R20, R24.reuse, R22, R16 ;  /* 0x000000161814723c */ /* 0x050fe20000001810 */
[----:B------:R-:W2:Y:S11]  /*2e250*/  LDL.LU.64 R18, [R1+0x5600] ;  /* 0x0056000001127983 */ /* 0x000eb60000300a00 */
[----:B------:R-:W-:Y:S11]  /*2e260*/  @!UPT UIADD3 URZ, URZ, URZ, URZ ;  /* 0x0000003f3f3ff290 */ /* 0x000ff6000fffe03f */
[----:B------:R0:W-:Y:S01]  /*2e270*/  STL.64 [R1+0xc00], R20 ;  /* 0x000c001401007387 */ /* 0x0001e20000100a00 */
[----:B------:R1:W-:Y:S03]  /*2e280*/  STL.64 [R1+0xc08], R22 ;  /* 0x000c081601007387 */ /* 0x0003e60000100a00 */
[----:B0-----:R-:W4:Y:S01]  /*2e290*/  LDL.LU R20, [R1+0x1400] ;  /* 0x0014000001147983 */ /* 0x001f220000300800 */
[----:B------:R-:W4:Y:S02]  /*2e2a0*/  LDL.LU R21, [R1+0x1404] ;  /* 0x0014040001157983 */ /* 0x000f240000300800 */
[----:B-1----:R-:W4:Y:S02]  /*2e2b0*/  LDL.LU R22, [R1+0x1408] ;  /* 0x0014080001167983 */ /* 0x002f240000300800 */
[----:B------:R-:W4:Y:S01]  /*2e2c0*/  LDL.LU R23, [R1+0x140c] ;  /* 0x00140c0001177983 */ /* 0x000f220000300800 */
[C---:B--2---:R-:W-:Y:S01]  /*2e2d0*/  HMMA.16816.F32 R16, R24.reuse, R18, R12 ;  /* 0x000000121810723c */ /* 0x044fe2000000180c */
[----:B------:R-:W2:Y:S01]  /*2e2e0*/  LDL.LU.64 R14, [R1+0x55f8] ;  /* 0x0055f800010e7983 */ /* 0x000ea20000300a00 */
[----:B------:R-:W2:Y:S11]  /*2e2f0*/  LDL.LU.64 R12, [R1+0x55f0] ;  /* 0x0055f000010c7983 */ /* 0x000eb60000300a00 */
[----:B------:R-:W-:Y:S10]  /*2e300*/  @!UPT UIADD3 URZ, URZ, URZ, URZ ;  /* 0x0000003f3f3ff290 */ /* 0x000ff4000fffe03f */
[----:B------:R-:W-:Y:S01]  /*2e310*/  STL.64 [R1+0xda0], R16 ;  /* 0x000da01001007387 */ /* 0x000fe20000100a00 */
        /* <DEDUP_REMOVED lines=73> */
[----:B------:R0:W-:Y:S02]  /*2e7b0*/  STL.64 [R1+0x5428], R18 ;  /* 0x0054281201007387 */ /* 0x0001e40000100a00 */
[----:B---3--:R-:W-:Y:S01]  /*2e7c0*/  STL.64 [R1+0x5420], R16 ;  /* 0x0054201001007387 */ /* 0x008fe20000100a00 */
[----:B0-----:R-:W3:Y:S01]  /*2e7d0*/  LDL.64 R18, [R1+0x98] ;  /* 0x0000980001127983 */ /* 0x001ee20000100a00 */
[C---:B--2---:R-:W-:Y:S03]  /*2e7e0*/  HMMA.16816.F32 R8, R24.reuse, R14, R8 ;  /* 0x0000000e1808723c */ /* 0x044fe60000001808 */
[----:B---3--:R0:W-:Y:S04]  /*2e7f0*/  STL.64 [R1+0x54d8], R18 ;  /* 0x0054d81201007387 */ /* 0x0081e80000100a00 */
[----:B0-----:R-:W2:Y:S11]  /*2e800*/  LDL.64 R18, [R1+0xb8] ;  /* 0x0000b80001127983 */ /* 0x001eb60000100a00 */
[----:B------:R-:W-:Y:S05]  /*2e810*/  @!UPT UIADD3 URZ, URZ, URZ, URZ ;  /* 0x0000003f3f3ff290 */ /* 0x000fea000fffe03f */
[----:B------:R-:W-:Y:S02]  /*2e820*/  STL.64 [R1+0xed0], R8 ;  /* 0x000ed00801007387 */ /* 0x000fe40000100a00 */
[----:B------:R0:W-:Y:S02]  /*2e830*/  STL.64 [R1+0xed8], R10 ;  /* 0x000ed80a01007387 */ /* 0x0001e40000100a00 */
[----:B0-----:R-:W3:Y:S01]  /*2e840*/  LDL.LU.64 R10, [R1+0x54f0] ;  /* 0x0054f000010a7983 */ /* 0x001ee20000300a00 */
[----:B------:R-:W-:Y:S02]  /*2e850*/  STL.64 [R1+0x5418], R14 ;  /* 0x0054180e01007387 */ /* 0x000fe40000100a00 */
[----:B----4-:R0:W-:Y:S02]  /*2e860*/  STL.64 [R1+0x5410], R12 ;  /* 0x0054100c01007387 */ /* 0x0101e40000100a00 */
[----:B0-----:R-:W4:Y:S01]  /*2e870*/  LDL.LU R12, [R1+0x13f0] ;  /* 0x0013f000010c7983 */ /* 0x001f220000300800 */
[----:B------:R-:W4:Y:S02]  /*2e880*/  LDL.LU R13, [R1+0x13f4] ;  /* 0x0013f400010d7983 */ /* 0x000f240000300800 */
[----:B------:R-:W4:Y:S02]  /*2e890*/  LDL.LU R14, [R1+0x13f8] ;  /* 0x0013f800010e7983 */ /* 0x000f240000300800 */
[----:B------:R-:W4:Y:S01]  /*2e8a0*/  LDL.LU R15, [R1+0x13fc] ;  /* 0x0013fc00010f7983 */ /* 0x000f220000300800 */
[C---:B---3--:R-:W-:Y:S11]  /*2e8b0*/  HMMA.16816.F32 R4, R24.reuse, R10, R4 ;  /* 0x0000000a1804723c */ /* 0x048ff60000001804 */
[----:B------:R-:W-:Y:S11]  /*2e8c0*/  @!UPT UIADD3 URZ, URZ, URZ, URZ ;  /* 0x0000003f3f3ff290 */ /* 0x000ff6000fffe03f */
[----:B------:R-:W-:Y:S01]  /*2e8d0*/  @!UPT UIADD3 URZ, URZ, URZ, URZ ;  /* 0x0000003f3f3ff290 */ /* 0x000fe2000fffe03f */
[----:B------:R-:W-:Y:S01]  /*2e8e0*/  STL.64 [R1+0xef0], R4 ;  /* 0x000ef00401007387 */ /* 0x000fe20000100a00 */
[----:B------:R0:W-:Y:S03]  /*2e8f0*/  STL.64 [R1+0xef8], R6 ;  /* 0x000ef80601007387 */ /* 0x0001e60000100a00 */
[----:B0-----:R-:W3:Y:S01]  /*2e900*/  LDL.LU.64 R6, [R1+0x54e8] ;  /* 0x0054e80001067983 */ /* 0x001ee20000300a00 */
[----:B------:R-:W4:Y:S02]  /*2e910*/  LDL.LU.64 R4, [R1+0x54e0] ;  /* 0x0054e00001047983 */ /* 0x000f240000300a00 */
[----:B------:R0:W-:Y:S02]  /*2e920*/  STL [R1+0x53ec], R10 ;  /* 0x0053ec0a01007387 */ /* 0x0001e40000100800 */
[----:B------:R1:W-:Y:S01]  /*2e930*/  STL [R1+0x53e8], R11 ;  /* 0x0053e80b01007387 */ /* 0x0003e20000100800 */
[----:B------:R-:W4:Y:S01]  /*2e940*/  LDL.LU R8, [R1+0x1520] ;  /* 0x0015200001087983 */ /* 0x000f220000300800 */
[----:B------:R-:W4:Y:S03]  /*2e950*/  LDL.LU R9, [R1+0x1524] ;  /* 0x0015240001097983 */ /* 0x000f260000300800 */
[----:B0-----:R-:W4:Y:S01]  /*2e960*/  LDL.LU R10, [R1+0x1528] ;  /* 0x00152800010a7983 */ /* 0x001f220000300800 */
[----:B-1----:R-:W4:Y:S02]  /*2e970*/  LDL.LU R11, [R1+0x152c] ;  /* 0x00152c00010b7983 */ /* 0x002f240000300800 */
[----:B--2---:R-:W-:Y:S01]  /*2e980*/  IMAD.MOV.U32 R3, RZ, RZ, R19 ;  /* 0x000000ffff037224 */ /* 0x004fe200078e0013 */
[----:B---3--:R-:W-:Y:S01]  /*2e990*/  HMMA.16816.F32 R20, R24, R6, R20 ;  /* 0x000000061814723c */ /* 0x008fe20000001814 */
[----:B------:R-:W0:Y:S04]  /*2e9a0*/  LDSM.16.MT88.4 R24, [R29+0x4180] ;  /* 0x004180001d18783b */ /* 0x000e280000004200 */
[----:B------:R1:W-:Y:S01]  /*2e9b0*/  STL.64 [R1+0x53e0], R6 ;  /* 0x0053e00601007387 */ /* 0x0003e20000100a00 */
[----:B----4-:R-:W-:Y:S11]  /*2e9c0*/  STL.64 [R1+0x53d8], R4 ;  /* 0x0053d80401007387 */ /* 0x010ff60000100a00 */
[----:B------:R-:W-:Y:S06]  /*2e9d0*/  @!UPT UIADD3 URZ, URZ, URZ, URZ ;  /* 0x0000003f3f3ff290 */ /* 0x000fec000fffe03f */
[----:B------:R-:W-:Y:S01]  /*2e9e0*/  STL.64 [R1+0xee0], R20 ;  /* 0x000ee01401007387 */ /* 0x000fe20000100a00 */
[----:B------:R-:W-:Y:S02]  /*2e9f0*/  STL.64 [R1+0xee8], R22 ;  /* 0x000ee81601007387 */ /* 0x000fe40000100a00 */
[----:B------:R-:W2:Y:S04]  /*2ea00*/  LDSM.16.MT88.4 R20, [R29+0x4100] ;  /* 0x004100001d14783b */ /* 0x000ea80000004200 */
[----:B-1----:R-:W3:Y:S01]  /*2ea10*/  LDL.64 R6, [R1+0xa8] ;  /* 0x0000a80001067983 */ /* 0x002ee20000100a00 */
[----:B------:R-:W-:Y:S04]  /*2ea20*/  STL [R1+0x53f0], R29 ;  /* 0x0053f01d01007387 */ /* 0x000fe80000100800 */
[----:B0-----:R-:W-:Y:S01]  /*2ea30*/  STL.64 [R1+0x53d0], R26 ;  /* 0x0053d01a01007387 */ /* 0x001fe20000100a00 */
[----:B------:R0:W-:Y:S03]  /*2ea40*/  STL.64 [R1+0x53c8], R24 ;  /* 0x0053c81801007387 */ /* 0x0001e60000100a00 */
[----:B0-----:R-:W3:Y:S01]  /*2ea50*/  LDL.LU R24, [R1+0x1410] ;  /* 0x0014100001187983 */ /* 0x001ee20000300800 */
[----:B------:R-:W3:Y:S02]  /*2ea60*/  LDL.LU R25, [R1+0x1414] ;  /* 0x0014140001197983 */ /* 0x000ee40000300800 */
[----:B------:R-:W3:Y:S02]  /*2ea70*/  LDL.LU R26, [R1+0x1418] ;  /* 0x00141800011a7983 */ /* 0x000ee40000300800 */
[----:B------:R-:W3:Y:S01]  /*2ea80*/  LDL.LU R27, [R1+0x141c] ;  /* 0x00141c00011b7983 */ /* 0x000ee20000300800 */
[C---:B--2---:R-:W-:Y:S11]  /*2ea90*/  HMMA.16816.F32 R8, R20.reuse, R18, R8 ;  /* 0x000000121408723c */ /* 0x044ff60000001808 */
[----:B------:R-:W-:Y:S11]  /*2eaa0*/  @!UPT UIADD3 URZ, URZ, URZ, URZ ;  /* 0x0000003f3f3ff290 */ /* 0x000ff6000fffe03f */
[----:B------:R-:W-:Y:S01]  /*2eab0*/  @!UPT UIADD3 URZ, URZ, URZ, URZ ;  /* 0x0000003f3f3ff290 */ /* 0x000fe2000fffe03f */
[----:B------:R0:W-:Y:S01]  /*2eac0*/  STL.64 [R1+0x1500], R8 ;  /* 0x0015000801007387 */ /* 0x0001e20000100a00 */
[----:B------:R-:W-:Y:S02]  /*2ead0*/  STL.64 [R1+0x1508], R10 ;  /* 0x0015080a01007387 */ /* 0x000fe40000100a00 */
[----:B0-----:R-:W-:Y:S02]  /*2eae0*/  IMAD.MOV.U32 R8, RZ, RZ, R18 ;  /* 0x000000ffff087224 */ /* 0x001fe400078e0012 */
[----:B------:R-:W2:Y:S01]  /*2eaf0*/  LDL.LU.64 R18, [R1+0x54d8] ;  /* 0x0054d80001127983 */ /* 0x000ea20000300a00 */
[----:B------:R-:W-:Y:S02]  /*2eb00*/  STL [R1+0x53f8], R3 ;  /* 0x0053f80301007387 */ /* 0x000fe40000100800 */
[----:B------:R3:W-:Y:S02]  /*2eb10*/  STL [R1+0x53f4], R8 ;  /* 0x0053f40801007387 */ /* 0x0007e40000100800 */
[----:B---3--:R-:W-:Y:S01]  /*2eb20*/  HMMA.16816.F32 R8, R20, R6, R24 ;  /* 0x000000061408723c */ /* 0x008fe20000001818 */
[----:B------:R-:W-:-:S02]  /*2eb30*/  IMAD.MOV.U32 R0, RZ, RZ, R7 ;  /* 0x000000ffff007224 */ /* 0x000fc400078e0007 */
[----:B------:R-:W-:Y:S11]  /*2eb40*/  IMAD.MOV.U32 R2, RZ, RZ, R6 ;  /* 0x000000ffff027224 */ /* 0x000ff600078e0006 */
[----:B------:R-:W-:Y:S09]  /*2eb50*/  @!UPT UIADD3 URZ, URZ, URZ, URZ ;  /* 0x0000003f3f3ff290 */ /* 0x000ff2000fffe03f */
[----:B------:R-:W-:Y:S01]  /*2eb60*/  STL.64 [R1+0x14f0], R8 ;  /* 0x0014f00801007387 */ /* 0x000fe20000100a00 */
[----:B------:R2:W-:Y:S02]  /*2eb70*/  STL.64 [R1+0x14f8], R10 ;  /* 0x0014f80a01007387 */ /* 0x0005e40000100a00 */
[C---:B--2---:R-:W-:Y:S01]  /*2eb80*/  HMMA.16816.F32 R8, R20.reuse, R18, R12 ;  /* 0x000000121408723c */ /* 0x044fe2000000180c */
[----:B------:R-:W-:Y:S01]  /*2eb90*/  STL [R1+0x5400], R0 ;  /* 0x0054000001007387 */ /* 0x000fe20000100800 */
[----:B------:R-:W-:Y:S02]  /*2eba0*/  STL [R1+0x53fc], R2 ;  /* 0x0053fc0201007387 */ /* 0x000fe40000100800 */
[----:B------:R-:W-:Y:S02]  /*2ebb0*/  IMAD.MOV.U32 R5, RZ, RZ, R18 ;  /* 0x000000ffff057224 */ /* 0x000fe400078e0012 */
[----:B------:R-:W-:Y:S11]  /*2ebc0*/  IMAD.MOV.U32 R4, RZ, RZ, R19 ;  /* 0x000000ffff047224 */ /* 0x000ff600078e0013 */
[----:B------:R-:W-:Y:S06]  /*2ebd0*/  @!UPT UIADD3 URZ, URZ, URZ, URZ ;  /* 0x0000003f3f3ff290 */ /* 0x000fec000fffe03f */
[----:B------:R-:W-:Y:S01]  /*2ebe0*/  STL.64 [R1+0x14e0], R8 ;  /* 0x0014e00801007387 */ /* 0x000fe20000100a00 */
[----:B------:R-:W-:Y:S02]  /*2ebf0*/  STL.64 [R1+0x14e8], R10 ;  /* 0x0014e80a01007387 */ /* 0x000fe40000100a00 */
[----:B------:R-:W2:Y:S02]  /*2ec00*/  LDL.64 R18, [R1+0x8] ;  /* 0x0000080001127983 */ /* 0x000ea40000100a00 */
[----:B--2---:R0:W-:Y:S01]  /*2ec10*/  STL.64 [R1+0x5440], R18 ;  /* 0x0054401201007387 */ /* 0x0041e20000100a00 */
[----:B------:R-:W2:Y:S02]  /*2ec20*/  LDL.LU R12, [R1+0x11a0] ;  /* 0x0011a000010c7983 */ /* 0x000ea40000300800 */
[----:B------:R-:W2:Y:S02]  /*2ec30*/  LDL.LU R13, [R1+0x11a4] ;  /* 0x0011a400010d7983 */ /* 0x000ea40000300800 */
[----:B------:R-:W3:Y:S01]  /*2ec40*/  LDL.LU R14, [R1+0x11a8] ;  /* 0x0011a800010e7983 */ /* 0x000ee20000300800 */
[----:B------:R-:W3:Y:S04]  /*2ec50*/  LDL.LU R15, [R1+0x11ac] ;  /* 0x0011ac00010f7983 */ /* 0x000ee80000300800 */
[----:B0-----:R-:W4:Y:S04]  /*2ec60*/  LDL.64 R18, [R1+0x18] ;  /* 0x0000180001127983 */ /* 0x001f280000100a00 */
[----:B----4-:R0:W-:Y:S04]  /*2ec70*/  STL.64 [R1+0x5458], R18 ;  /* 0x0054581201007387 */ /* 0x0101e80000100a00 */
[----:B0-----:R-:W4:Y:S04]  /*2ec80*/  LDL.64 R18, [R1+0x28] ;  /* 0x0000280001127983 */ /* 0x001f280000100a00 */
[----:B----4-:R-:W-:Y:S01]  /*2ec90*/  STL.64 [R1+0x5470], R18 ;  /* 0x0054701201007387 */ /* 0x010fe20000100a00 */
[----:B---3--:R-:W-:Y:S02]  /*2eca0*/  STL.64 [R1+0x5438], R14 ;  /* 0x0054380e01007387 */ /* 0x008fe40000100a00 */
[----:B--2---:R0:W-:Y:S02]  /*2ecb0*/  STL.64 [R1+0x5430], R12 ;  /* 0x0054300c01007387 */ /* 0x0041e40000100a00 */
[----:B0-----:R-:W2:Y:S01]  /*2ecc0*/  LDL.LU R12, [R1+0x1210] ;  /* 0x00121000010c7983 */ /* 0x001ea20000300800 */
[----:B------:R-:W2:Y:S02]  /*2ecd0*/  LDL.LU R13, [R1+0x1214] ;  /* 0x00121400010d7983 */ /* 0x000ea40000300800 */
[----:B------:R-:W3:Y:S02]  /*2ece0*/  LDL.LU R14, [R1+0x1218] ;  /* 0x00121800010e7983 */ /* 0x000ee40000300800 */
[----:B------:R-:W3:Y:S01]  /*2ecf0*/  LDL.LU R15, [R1+0x121c] ;  /* 0x00121c00010f7983 */ /* 0x000ee20000300800 */
[----:B------:R-:W4:Y:S04]  /*2ed00*/  LDL.64 R18, [R1+0x38] ;  /* 0x0000380001127983 */ /* 0x000f280000100a00 */
        /* <DEDUP_REMOVED lines=19> */
[----:B------:R-:W4:Y:S01]  /*2ee40*/  LDL.64 R18, [R1+0x88] ;  /* 0x0000880001127983 */ /* 0x000f220000100a00 */
[----:B------:R-:W4:Y:S02]  /*2ee50*/  LDL.LU R24, [R1+0x13a0] ;  /* 0x0013a00001187983 */ /* 0x000f240000300800 */
[----:B------:R-:W4:Y:S02]  /*2ee60*/  LDL.LU R25, [R1+0x13a4] ;  /* 0x0013a40001197983 */ /* 0x000f240000300800 */
[----:B------:R-:W4:Y:S01]  /*2ee70*/  LDL.LU R26, [R1+0x13a8] ;  /* 0x0013a800011a7983 */ /* 0x000f220000300800 */
[----:B------:R-:W4:Y:S01]  /*2ee80*/  LDL.LU R27, [R1+0x13ac] ;  /* 0x0013ac00011b7983 */ /* 0x000f220000300800 */
[----:B------:R-:W4:Y:S03]  /*2ee90*/  LDL.64 R10, [R1+0x78] ;  /* 0x00007800010a7983 */ /* 0x000f260000100a00 */
[----:B---3--:R-:W-:Y:S01]  /*2eea0*/  STL.64 [R1+0x5480], R14 ;  /* 0x0054800e01007387 */ /* 0x008fe20000100a00 */
[----:B--2---:R0:W-:Y:S03]  /*2eeb0*/  STL.64 [R1+0x5478], R12 ;  /* 0x0054780c01007387 */ /* 0x0041e60000100a00 */
        /* <DEDUP_REMOVED lines=24> */
[----:B0-----:R-:W4:Y:S01]  /*2f040*/  LDL.LU R4, [R1+0x13d0] ;  /* 0x0013d00001047983 */ /* 0x001f220000300800 */
[----:B-1----:R-:W4:Y:S02]  /*2f050*/  LDL.LU R5, [R1+0x13d4] ;  /* 0x0013d40001057983 */ /* 0x002f240000300800 */
[----:B------:R-:W4:Y:S02]  /*2f060*/  LDL.LU R6, [R1+0x13d8] ;  /* 0x0013d80001067983 */ /* 0x000f240000300800 */
[----:B------:R-:W4:Y:S02]  /*2f070*/  LDL.LU R7, [R1+0x13dc] ;  /* 0x0013dc0001077983 */ /* 0x000f240000300800 */
[C---:B----4-:R-:W-:Y:S11]  /*2f080*/  HMMA.16816.F32 R4, R20.reuse, R18, R4 ;  /* 0x000000121404723c */ /* 0x050ff60000001804 */
[----:B------:R-:W-:Y:S11]  /*2f090*/  @!UPT UIADD3 URZ, URZ, URZ, URZ ;  /* 0x0000003f3f3ff290 */ /* 0x000ff6000fffe03f */
[----:B------:R-:W-:Y:S01]  /*2f0a0*/  @!UPT UIADD3 URZ, URZ, URZ, URZ ;  /* 0x0000003f3f3ff290 */ /* 0x000fe2000fffe03f */
[----:B------:R-:W-:Y:S01]  /*2f0b0*/  STL.64 [R1+0x14d0], R4 ;  /* 0x0014d00401007387 */ /* 0x000fe20000100a00 */
[----:B------:R0:W-:Y:S02]  /*2f0c0*/  STL.64 [R1+0x14d8], R6 ;  /* 0x0014d80601007387 */ /* 0x0001e40000100a00 */
[----:B0-----:R-:W-:Y:S02]  /*2f0d0*/  IMAD.MOV.U32 R7, RZ, RZ, R18 ;  /* 0x000000ffff077224 */ /* 0x001fe400078e0012 */
[----:B------:R-:W-:Y:S02]  /*2f0e0*/  IMAD.MOV.U32 R6, RZ, RZ, R19 ;  /* 0x000000ffff067224 */ /* 0x000fe400078e0013 */
[----:B------:R-:W2:Y:S01]  /*2f0f0*/  LDL.LU.64 R18, [R1+0x54d0] ;  /* 0x0054d00001127983 */ /* 0x000ea20000300a00 */
[C---:B------:R-:W-:Y:S01]  /*2f100*/  HMMA.16816.F32 R24, R20.reuse, R10, R24 ;  /* 0x0000000a1418723c */ /* 0x040fe20000001818 */
[----:B------:R-:W-:Y:S11]  /*2f110*/  STL [R1+0x540c], R7 ;  /* 0x00540c0701007387 */ /* 0x000ff60000100800 */
[----:B------:R-:W-:Y:S11]  /*2f120*/  @!UPT UIADD3 URZ, URZ, URZ, URZ ;  /* 0x0000003f3f3ff290 */ /* 0x000ff6000fffe03f */
[----:B------:R-:W-:Y:S01]  /*2f130*/  STL.64 [R1+0x14c0], R24 ;  /* 0x0014c01801007387 */ /* 0x000fe20000100a00 */
[----:B------:R0:W-:Y:S01]  /*2f140*/  STL.64 [R1+0x14c8], R26 ;  /* 0x0014c81a01007387 */ /* 0x0001e20000100a00 */
[C---:B--2---:R-:W-:Y:S01]  /*2f150*/  HMMA.16816.F32 R12, R20.reuse, R18, R12 ;  /* 0x00000012140c723c */ /* 0x044fe2000000180c */
[----:B0-----:R-:W-:Y:S02]  /*2f160*/  IMAD.MOV.U32 R26, RZ, RZ, R18 ;  /* 0x000000ffff1a7224 */ /* 0x001fe400078e0012 */
        /* <DEDUP_REMOVED lines=16> */
[----:B------:R-:W-:Y:S02]  /*2f270*/  IMAD.MOV.U32 R24, RZ, RZ, R10 ;  /* 0x000000ffff187224 */ /* 0x000fe400078e000a */
[----:B------:R-:W-:Y:S01]  /*2f280*/  IMAD.MOV.U32 R9, RZ, RZ, R11 ;  /* 0x000000ffff097224 */ /* 0x000fe200078e000b */
        /* <DEDUP_REMOVED lines=142> */
[----:B------:R3:W-:Y:S02]  /*2fb70*/  STL.64 [R1+0x5388], R18 ;  /* 0x0053881201007387 */ /* 0x0007e40000100a00 */
[----:B---3--:R-:W-:Y:S02]  /*2fb80*/  IMAD.MOV.U32 R18, RZ, RZ, R5 ;  /* 0x000000ffff127224 */ /* 0x008fe400078e0005 */
[----:B------:R-:W-:Y:S01]  /*2fb90*/  IMAD.MOV.U32 R19, RZ, RZ, R4 ;  /* 0x000000ffff137224 */ /* 0x000fe200078e0004 */
[----:B----4-:R-:W-:Y:S01]  /*2fba0*/  STL.64 [R1+0x5350], R14 ;  /* 0x0053500e01007387 */ /* 0x010fe20000100a00 */
[----:B--2---:R0:W-:Y:S03]  /*2fbb0*/  STL.64 [R1+0x5348], R12 ;  /* 0x0053480c01007387 */ /* 0x0041e60000100a00 */
[----:B0-----:R-:W2:Y:S01]  /*2fbc0*/  LDL.LU R12, [R1+0x1000] ;  /* 0x00100000010c7983 */ /* 0x001ea20000300800 */
[----:B------:R-:W2:Y:S02]  /*2fbd0*/  LDL.LU R13, [R1+0x1004] ;  /* 0x00100400010d7983 */ /* 0x000ea40000300800 */
[----:B------:R-:W3:Y:S02]  /*2fbe0*/  LDL.LU R14, [R1+0x1008] ;  /* 0x00100800010e7983 */ /* 0x000ee40000300800 */
[----:B------:R-:W3:Y:S01]  /*2fbf0*/  LDL.LU R15, [R1+0x100c] ;  /* 0x00100c00010f7983 */ /* 0x000ee20000300800 */
[----:B------:R0:W-:Y:S01]  /*2fc00*/  STL.64 [R1+0x53a0], R18 ;  /* 0x0053a01201007387 */ /* 0x0001e20000100a00 */
[----:B------:R-:W4:Y:S02]  /*2fc10*/  LDL.LU R16, [R1+0x10a0] ;  /* 0x0010a00001107983 */ /* 0x000f240000300800 */
[----:B------:R-:W4:Y:S01]  /*2fc20*/  LDL.LU R17, [R1+0x10a4] ;  /* 0x0010a40001117983 */ /* 0x000f220000300800 */
[----:B0-----:R-:W2:Y:S01]  /*2fc30*/  LDL.LU R18, [R1+0x10a8] ;  /* 0x0010a80001127983 */ /* 0x001ea20000300800 */
[----:B------:R-:W2:Y:S02]  /*2fc40*/  LDL.LU R19, [R1+0x10ac] ;  /* 0x0010ac0001137983 */ /* 0x000ea40000300800 */
[----:B------:R-:W3:Y:S02]  /*2fc50*/  LDL.LU R4, [R1+0x1140] ;  /* 0x0011400001047983 */ /* 0x000ee40000300800 */
[----:B------:R-:W3:Y:S01]  /*2fc60*/  LDL.LU R5, [R1+0x1144] ;  /* 0x0011440001057983 */ /* 0x000ee20000300800 */
[----:B------:R-:W3:Y:S01]  /*2fc70*/  LDL.LU R6, [R1+0x1148] ;  /* 0x0011480001067983 */ /* 0x000ee20000300800 */
[----:B------:R-:W3:Y:S03]  /*2fc80*/  LDL.LU R7, [R1+0x114c] ;  /* 0x00114c0001077983 */ /* 0x000ee60000300800 */
[----:B--2---:R-:W-:Y:S01]  /*2fc90*/  STL.64 [R1+0x53b0], R18 ;  /* 0x0053b01201007387 */ /* 0x004fe20000100a00 */
[----:B----4-:R-:W-:Y:S02]  /*2fca0*/  STL.64 [R1+0x53a8], R16 ;  /* 0x0053a81001007387 */ /* 0x010fe40000100a00 */
[----:B------:R-:W2:Y:S02]  /*2fcb0*/  LDL.LU R24, [R1+0x1100] ;  /* 0x0011000001187983 */ /* 0x000ea40000300800 */
[----:B------:R-:W2:Y:S01]  /*2fcc0*/  LDL.LU R25, [R1+0x1104] ;  /* 0x0011040001197983 */ /* 0x000ea20000300800 */
[----:B------:R-:W2:Y:S01]  /*2fcd0*/  LDL.LU R26, [R1+0x1108] ;  /* 0x00110800011a7983 */ /* 0x000ea20000300800 */
[----:B------:R-:W2:Y:S02]  /*2fce0*/  LDL.LU R27, [R1+0x110c] ;  /* 0x00110c00011b7983 */ /* 0x000ea40000300800 */
[----:B---3--:R-:W-:Y:S02]  /*2fcf0*/  STL.64 [R1+0x5368], R14 ;  /* 0x0053680e01007387 */ /* 0x008fe40000100a00 */
[----:B------:R0:W-:Y:S02]  /*2fd00*/  STL.64 [R1+0x5360], R12 ;  /* 0x0053600c01007387 */ /* 0x0001e40000100a00 */
[----:B0-----:R-:W3:Y:S01]  /*2fd10*/  LDL.LU R12, [R1+0x1030] ;  /* 0x00103000010c7983 */ /* 0x001ee20000300800 */
[----:B------:R-:W3:Y:S02]  /*2fd20*/  LDL.LU R13, [R1+0x1034] ;  /* 0x00103400010d7983 */ /* 0x000ee40000300800 */
[----:B------:R-:W4:Y:S02]  /*2fd30*/  LDL.LU R14, [R1+0x1038] ;  /* 0x00103800010e7983 */ /* 0x000f240000300800 */
[----:B------:R-:W4:Y:S02]  /*2fd40*/  LDL.LU R15, [R1+0x103c] ;  /* 0x00103c00010f7983 */ /* 0x000f240000300800 */
[----:B----4-:R-:W-:Y:S01]  /*2fd50*/  STL.64 [R1+0x5380], R14 ;  /* 0x0053800e01007387 */ /* 0x010fe20000100a00 */
[----:B---3--:R0:W-:Y:S03]  /*2fd60*/  STL.64 [R1+0x5378], R12 ;  /* 0x0053780c01007387 */ /* 0x0081e60000100a00 */
[----:B0-----:R-:W3:Y:S01]  /*2fd70*/  LDL.LU R12, [R1+0x1060] ;  /* 0x00106000010c7983 */ /* 0x001ee20000300800 */
[----:B------:R-:W3:Y:S02]  /*2fd80*/  LDL.LU R13, [R1+0x1064] ;  /* 0x00106400010d7983 */ /* 0x000ee40000300800 */
[----:B------:R-:W4:Y:S02]  /*2fd90*/  LDL.LU R14, [R1+0x1068] ;  /* 0x00106800010e7983 */ /* 0x000f240000300800 */
[----:B------:R-:W4:Y:S01]  /*2fda0*/  LDL.LU R15, [R1+0x106c] ;  /* 0x00106c00010f7983 */ /* 0x000f220000300800 */
[----:B------:R-:W-:Y:S01]  /*2fdb0*/  HMMA.16816.F32 R4, R20, R10, R4 ;  /* 0x0000000a1404723c */ /* 0x000fe20000001804 */
[----:B----4-:R-:W-:Y:S01]  /*2fdc0*/  STL.64 [R1+0x5398], R14 ;  /* 0x0053980e01007387 */ /* 0x010fe20000100a00 */
[----:B---3--:R0:W-:Y:S03]  /*2fdd0*/  STL.64 [R1+0x5390], R12 ;  /* 0x0053900c01007387 */ /* 0x0081e60000100a00 */
        /* <DEDUP_REMOVED lines=8> */
[----:B------:R-:W3:Y:S02]  /*2fe60*/  LDL.LU R14, [R1+0x10d8] ;  /* 0x0010d800010e7983 */ /* 0x000ee40000300800 */
[----:B------:R-:W3:Y:S02]  /*2fe70*/  LDL.LU R15, [R1+0x10dc] ;  /* 0x0010dc00010f7983 */ /* 0x000ee40000300800 */
[----:B------:R-:W-:Y:S01]  /*2fe80*/  STL.64 [R1+0x1420], R4 ;  /* 0x0014200401007387 */ /* 0x000fe20000100a00 */
[----:B------:R0:W-:Y:S03]  /*2fe90*/  STL.64 [R1+0x1428], R6 ;  /* 0x0014280601007387 */ /* 0x0001e60000100a00 */
[----:B0-----:R-:W2:Y:S01]  /*2fea0*/  LDL.LU.64 R6, [R1+0x53e0] ;  /* 0x0053e00001067983 */ /* 0x001ea20000300a00 */
[----:B------:R-:W4:Y:S02]  /*2feb0*/  LDL.LU.64 R4, [R1+0x53d8] ;  /* 0x0053d80001047983 */ /* 0x000f240000300a00 */
[----:B------:R-:W-:-:S02]  /*2fec0*/  IMAD.MOV.U32 R18, RZ, RZ, R8 ;  /* 0x000000ffff127224 */ /* 0x000fc400078e0008 */
[----:B------:R0:W-:Y:S01]  /*2fed0*/  STL.64 [R1+0x5290], R10 ;  /* 0x0052900a01007387 */ /* 0x0001e20000100a00 */
[----:B------:R-:W3:Y:S01]  /*2fee0*/  LDL.LU R8, [R1+0xdd0] ;  /* 0x000dd00001087983 */ /* 0x000ee20000300800 */
[----:B------:R-:W3:Y:S03]  /*2fef0*/  LDL.LU R9, [R1+0xdd4] ;  /* 0x000dd40001097983 */ /* 0x000ee60000300800 */
[----:B0-----:R-:W3:Y:S01]  /*2ff00*/  LDL.LU R10, [R1+0xdd8] ;  /* 0x000dd800010a7983 */ /* 0x001ee20000300800 */
[----:B------:R-:W3:Y:S01]  /*2ff10*/  LDL.LU R11, [R1+0xddc] ;  /* 0x000ddc00010b7983 */ /* 0x000ee20000300800 */
[----:B--2---:R-:W-:Y:S02]  /*2ff20*/  HMMA.16816.F32 R20, R20, R6, R24 ;  /* 0x000000061414723c */ /* 0x004fe40000001818 */
[----:B------:R-:W3:Y:S01]  /*2ff30*/  LDL.LU.64 R26, [R1+0x53d0] ;  /* 0x0053d000011a7983 */ /* 0x000ee20000300a00 */
[----:B------:R-:W3:Y:S02]  /*2ff40*/  LDL.LU.64 R24, [R1+0x53c8] ;  /* 0x0053c80001187983 */ /* 0x000ee40000300a00 */
[----:B------:R-:W-:Y:S11]  /*2ff50*/  IMAD.MOV.U32 R19, RZ, RZ, R3 ;  /* 0x000000ffff137224 */ /* 0x000ff600078e0003 */
[----:B------:R-:W-:Y:S07]  /*2ff60*/  @!UPT UIADD3 URZ, URZ, URZ, URZ ;  /* 0x0000003f3f3ff290 */ /* 0x000fee000fffe03f */
[----:B------:R-:W-:Y:S01]  /*2ff70*/  STL.64 [R1+0x1220], R20 ;  /* 0x0012201401007387 */ /* 0x000fe20000100a00 */
[----:B------:R-:W-:Y:S02]  /*2ff80*/  STL.64 [R1+0x1228], R22 ;  /* 0x0012281601007387 */ /* 0x000fe40000100a00 */
[----:B------:R-:W-:Y:S02]  /*2ff90*/  STL.64 [R1+0x5288], R6 ;  /* 0x0052880601007387 */ /* 0x000fe40000100a00 */
[----:B----4-:R0:W-:Y:S02]  /*2ffa0*/  STL.64 [R1+0x5280], R4 ;  /* 0x0052800401007387 */ /* 0x0101e40000100a00 */
[----:B0-----:R-:W2:Y:S01]  /*2ffb0*/  LDL.LU R4, [R1+0xdc0] ;  /* 0x000dc00001047983 */ /* 0x001ea20000300800 */
[----:B------:R-:W2:Y:S02]  /*2ffc0*/  LDL.LU R5, [R1+0xdc4] ;  /* 0x000dc40001057983 */ /* 0x000ea40000300800 */
[----:B------:R-:W2:Y:S02]  /*2ffd0*/  LDL.LU R6, [R1+0xdc8] ;  /* 0x000dc80001067983 */ /* 0x000ea40000300800 */
[----:B------:R-:W2:Y:S01]  /*2ffe0*/  LDL.LU R7, [R1+0xdcc] ;  /* 0x000dcc0001077983 */ /* 0x000ea20000300800 */
[----:B---3--:R-:W-:Y:S01]  /*2fff0*/  HMMA.16816.F32 R16, R24, R18, R12 ;  /* 0x000000121810723c */ /* 0x008fe2000000180c */
[----:B------:R-:W3:Y:S01]  /*30000*/  LDL.LU.64 R14, [R1+0x53c0] ;  /* 0x0053c000010e7983 */ /* 0x000ee20000300a00 */
[----:B------:R-:W3:Y:S11]  /*30010*/  LDL.LU.64 R12, [R1+0x53b8] ;  /* 0x0053b800010c7983 */ /* 0x000ef60000300a00 */
        /* <DEDUP_REMOVED lines=8> */
[----:B------:R-:W3:Y:S11]  /*300a0*/  LDL.LU.64 R18, [R1+0x53a0] ;  /* 0x0053a00001127983 */ /* 0x000ef60000300a00 */
[----:B------:R-:W-:Y:S11]  /*300b0*/  @!UPT UIADD3 URZ, URZ, URZ, URZ ;  /* 0x0000003f3f3ff290 */ /* 0x000ff6000fffe03f */
[----:B------:R0:W-:Y:S01]  /*300c0*/  STL.64 [R1+0x1200], R20 ;  /* 0x0012001401007387 */ /* 0x0001e20000100a00 */
[----:B------:R1:W-:Y:S03]  /*300d0*/  STL.64 [R1+0x1208], R22 ;  /* 0x0012081601007387 */ /* 0x0003e60000100a00 */
[----:B0-----:R-:W4:Y:S01]  /*300e0*/  LDL.LU R20, [R1+0xd80] ;  /* 0x000d800001147983 */ /* 0x001f220000300800 */
[----:B------:R-:W4:Y:S02]  /*300f0*/  LDL.LU R21, [R1+0xd84] ;  /* 0x000d840001157983 */ /* 0x000f240000300800 */
[----:B-1----:R-:W4:Y:S02]  /*30100*/  LDL.LU R22, [R1+0xd88] ;  /* 0x000d880001167983 */ /* 0x002f240000300800 */
[----:B------:R-:W4:Y:S01]  /*30110*/  LDL.LU R23, [R1+0xd8c] ;  /* 0x000d8c0001177983 */ /* 0x000f220000300800 */
[C---:B---3--:R-:W-:Y:S01]  /*30120*/  HMMA.16816.F32 R16, R24.reuse, R18, R12 ;  /* 0x000000121810723c */ /* 0x048fe2000000180c */
[----:B------:R-:W3:Y:S01]  /*30130*/  LDL.LU.64 R14, [R1+0x5398] ;  /* 0x00539800010e7983 */ /* 0x000ee20000300a00 */
[----:B------:R-:W3:Y:S11]  /*30140*/  LDL.LU.64 R12, [R1+0x5390] ;  /* 0x00539000010c7983 */ /* 0x000ef60000300a00 */
[----:B------:R-:W-:Y:S10]  /*30150*/  @!UPT UIADD3 URZ, URZ, URZ, URZ ;  /* 0x0000003f3f3ff290 */ /* 0x000ff4000fffe03f */
[----:B------:R-:W-:Y:S01]  /*30160*/  STL.64 [R1+0x11f0], R16 ;  /* 0x0011f01001007387 */ /* 0x000fe20000100a00 */
[----:B------:R0:W-:Y:S03]  /*30170*/  STL.64 [R1+0x11f8], R18 ;  /* 0x0011f81201007387 */ /* 0x0001e60000100a00 */
[----:B0-----:R-:W3:Y:S02]  /*30180*/  LDL.LU.64 R18, [R1+0x5388] ;  /* 0x0053880001127983 */ /* 0x001ee40000300a00 */
[C---:B---3--:R-:W-:Y:S02]  /*30190*/  HMMA.16816.F32 R16, R24.reuse, R18, R12 ;  /* 0x000000121810723c */ /* 0x048fe4000000180c */
[----:B------:R-:W3:Y:S01]  /*301a0*/  LDL.LU.64 R14, [R1+0x5380] ;  /* 0x00538000010e7983 */ /* 0x000ee20000300a00 */
[----:B------:R-:W3:Y:S11]  /*301b0*/  LDL.LU.64 R12, [R1+0x5378] ;  /* 0x00537800010c7983 */ /* 0x000ef60000300a00 */
[----:B------:R-:W-:Y:S09]  /*301c0*/  @!UPT UIADD3 URZ, URZ, URZ, URZ ;  /* 0x0000003f3f3ff290 */ /* 0x000ff2000fffe03f */
        /* <DEDUP_REMOVED lines=58> */
[----:B0-----:R-:W3:Y:S01]  /*30570*/  LDL.LU.64 R18, [R1+0x52b0] ;  /* 0x0052b00001127983 */ /* 0x001ee20000300a00 */
[----:B------:R-:W2:Y:S01]  /*30580*/  LDL.LU.64 R16, [R1+0x52a8] ;  /* 0x0052a80001107983 */ /* 0x000ea20000300a00 */
[C---:B---3--:R-:W-:Y:S11]  /*30590*/  HMMA.16816.F32 R12, R24.reuse, R18, R12 ;  /* 0x00000012180c723c */ /* 0x048ff6000000180c */
[----:B------:R-:W-:Y:S11]  /*305a0*/  @!UPT UIADD3 URZ, URZ, URZ, URZ ;  /* 0x0000003f3f3ff290 */ /* 0x000ff6000fffe03f */
[----:B------:R-:W-:Y:S01]  /*305b0*/  @!UPT UIADD3 URZ, URZ, URZ, URZ ;  /* 0x0000003f3f3ff290 */ /* 0x000fe2000fffe03f */
[----:B------:R-:W-:Y:S01]  /*305c0*/  STL.64 [R1+0x1150], R12 ;  /* 0x0011500c01007387 */ /* 0x000fe20000100a00 */
[----:B------:R0:W-:Y:S03]  /*305d0*/  STL.64 [R1+0x1158], R14 ;  /* 0x0011580e01007387 */ /* 0x0001e60000100a00 */
[----:B0-----:R-:W3:Y:S01]  /*305e0*/  LDL.LU.64 R14, [R1+0x52a0] ;  /* 0x0052a000010e7983 */ /* 0x001ee20000300a00 */
[----:B------:R-:W4:Y:S02]  /*305f0*/  LDL.LU.64 R12, [R1+0x5298] ;  /* 0x00529800010c7983 */ /* 0x000f240000300a00 */
[----:B------:R0:W-:Y:S02]  /*30600*/  STL.64 [R1+0x51c8], R18 ;  /* 0x0051c81201007387 */ /* 0x0001e40000100a00 */
[----:B--2---:R-:W-:Y:S01]  /*30610*/  STL.64 [R1+0x51c0], R16 ;  /* 0x0051c01001007387 */ /* 0x004fe20000100a00 */
[----:B0-----:R-:W2:Y:S01]  /*30620*/  LDL.64 R18, [R1+0x98] ;  /* 0x0000980001127983 */ /* 0x001ea20000100a00 */
[C---:B---3--:R-:W-:Y:S03]  /*30630*/  HMMA.16816.F32 R8, R24.reuse, R14, R8 ;  /* 0x0000000e1808723c */ /* 0x048fe60000001808 */
[----:B--2---:R0:W-:Y:S04]  /*30640*/  STL.64 [R1+0x5278], R18 ;  /* 0x0052781201007387 */ /* 0x0041e80000100a00 */
        /* <DEDUP_REMOVED lines=502> */
[----:B------:R-:W2:Y:S02]  /*325b0*/  LDL.LU.64 R4, [R1+0x5020] ;  /* 0x0050200001047983 */ /* 0x000ea40000300a00 */
[----:B------:R0:W-:Y:S02]  /*325c0*/  STL [R1+0x4f2c], R10 ;  /* 0x004f2c0a01007387 */ /* 0x0001e40000100800 */
[----:B------:R1:W-:Y:S01]  /*325d0*/  STL [R1+0x4f28], R11 ;  /* 0x004f280b01007387 */ /* 0x0003e20000100800 */
[----:B------:R-:W4:Y:S01]  /*325e0*/  LDL.LU R8, [R1+0xb20] ;  /* 0x000b200001087983 */ /* 0x000f220000300800 */
[----:B------:R-:W4:Y:S03]  /*325f0*/  LDL.LU R9, [R1+0xb24] ;  /* 0x000b240001097983 */ /* 0x000f260000300800 */
[----:B0-----:R-:W4:Y:S01]  /*32600*/  LDL.LU R10, [R1+0xb28] ;  /* 0x000b2800010a7983 */ /* 0x001f220000300800 */
[----:B-1----:R-:W4:Y:S01]  /*32610*/  LDL.LU R11, [R1+0xb2c] ;  /* 0x000b2c00010b7983 */ /* 0x002f220000300800 */
[----:B---3--:R-:W-:Y:S02]  /*32620*/  HMMA.16816.F32 R20, R24, R6, R20 ;  /* 0x000000061814723c */ /* 0x008fe40000001814 */
[----:B------:R-:W0:Y:S04]  /*32630*/  LDSM.16.MT88.4 R24, [R29+0x4380] ;  /* 0x004380001d18783b */ /* 0x000e280000004200 */
[----:B------:R1:W-:Y:S01]  /*32640*/  STL.64 [R1+0x4f20], R6 ;  /* 0x004f200601007387 */ /* 0x0003e20000100a00 */
[----:B--2---:R-:W-:Y:S11]  /*32650*/  STL.64 [R1+0x4f18], R4 ;  /* 0x004f180401007387 */ /* 0x004ff60000100a00 */
[----:B------:R-:W-:Y:S05]  /*32660*/  @!UPT UIADD3 URZ, URZ, URZ, URZ ;  /* 0x0000003f3f3ff290 */ /* 0x000fea000fffe03f */
[----:B------:R-:W-:Y:S01]  /*32670*/  STL.64 [R1+0xd50], R20 ;  /* 0x000d501401007387 */ /* 0x000fe20000100a00 */
[----:B------:R-:W-:Y:S02]  /*32680*/  STL.64 [R1+0xd58], R22 ;  /* 0x000d581601007387 */ /* 0x000fe40000100a00 */
[----:B-1----:R-:W2:Y:S02]  /*32690*/  LDL.64 R6, [R1+0xa8] ;  /* 0x0000a80001067983 */ /* 0x002ea40000100a00 */
[----:B------:R-:W4:Y:S01]  /*326a0*/  LDSM.16.MT88.4 R20, [R29+0x4300] ;  /* 0x004300001d14783b */ /* 0x000f220000004200 */
[----:B0-----:R-:W-:Y:S03]  /*326b0*/  STL.64 [R1+0x4f10], R26 ;  /* 0x004f101a01007387 */ /* 0x001fe60000100a00 */
[----:B------:R0:W-:Y:S02]  /*326c0*/  STL.64 [R1+0x4f08], R24 ;  /* 0x004f081801007387 */ /* 0x0001e40000100a00 */
[----:B0-----:R-:W3:Y:S01]  /*326d0*/  LDL.LU R24, [R1+0xb00] ;  /* 0x000b000001187983 */ /* 0x001ee20000300800 */
[----:B------:R-:W3:Y:S02]  /*326e0*/  LDL.LU R25, [R1+0xb04] ;  /* 0x000b040001197983 */ /* 0x000ee40000300800 */
[----:B------:R-:W3:Y:S02]  /*326f0*/  LDL.LU R26, [R1+0xb08] ;  /* 0x000b0800011a7983 */ /* 0x000ee40000300800 */
[----:B------:R-:W3:Y:S01]  /*32700*/  LDL.LU R27, [R1+0xb0c] ;  /* 0x000b0c00011b7983 */ /* 0x000ee20000300800 */
[----:B----4-:R-:W-:Y:S01]  /*32710*/  HMMA.16816.F32 R8, R20, R18, R8 ;  /* 0x000000121408723c */ /* 0x010fe20000001808 */
[----:B------:R-:W-:Y:S11]  /*32720*/  STL [R1+0x45b8], R29 ;  /* 0x0045b81d01007387 */ /* 0x000ff60000100800 */
[----:B------:R-:W-:Y:S11]  /*32730*/  @!UPT UIADD3 URZ, URZ, URZ, URZ ;  /* 0x0000003f3f3ff290 */ /* 0x000ff6000fffe03f */
[----:B------:R0:W-:Y:S01]  /*32740*/  STL.64 [R1+0x1320], R8 ;  /* 0x0013200801007387 */ /* 0x0001e20000100a00 */
[----:B------:R-:W-:Y:S02]  /*32750*/  STL.64 [R1+0x1328], R10 ;  /* 0x0013280a01007387 */ /* 0x000fe40000100a00 */
[----:B0-----:R-:W-:Y:S02]  /*32760*/  IMAD.MOV.U32 R8, RZ, RZ, R19 ;  /* 0x000000ffff087224 */ /* 0x001fe400078e0013 */
[----:B------:R-:W-:Y:S02]  /*32770*/  IMAD.MOV.U32 R9, RZ, RZ, R18 ;  /* 0x000000ffff097224 */ /* 0x000fe400078e0012 */
[----:B------:R-:W4:Y:S01]  /*32780*/  LDL.LU.64 R18, [R1+0x5018] ;  /* 0x0050180001127983 */ /* 0x000f220000300a00 */
[----:B------:R-:W-:Y:S02]  /*32790*/  STL [R1+0x4f34], R8 ;  /* 0x004f340801007387 */ /* 0x000fe40000100800 */
[----:B------:R3:W-:Y:S02]  /*327a0*/  STL [R1+0x4f30], R9 ;  /* 0x004f300901007387 */ /* 0x0007e40000100800 */
[----:B--2---:R-:W-:-:S02]  /*327b0*/  IMAD.MOV.U32 R2, RZ, RZ, R7 ;  /* 0x000000ffff027224 */ /* 0x004fc400078e0007 */
[----:B------:R-:W-:Y:S01]  /*327c0*/  IMAD.MOV.U32 R3, RZ, RZ, R6 ;  /* 0x000000ffff037224 */ /* 0x000fe200078e0006 */
[C---:B---3--:R-:W-:Y:S11]  /*327d0*/  HMMA.16816.F32 R8, R20.reuse, R6, R24 ;  /* 0x000000061408723c */ /* 0x048ff60000001818 */
[----:B------:R-:W-:Y:S11]  /*327e0*/  @!UPT UIADD3 URZ, URZ, URZ, URZ ;  /* 0x0000003f3f3ff290 */ /* 0x000ff6000fffe03f */
[----:B------:R-:W-:Y:S01]  /*327f0*/  @!UPT UIADD3 URZ, URZ, URZ, URZ ;  /* 0x0000003f3f3ff290 */ /* 0x000fe2000fffe03f */
[----:B------:R-:W-:Y:S01]  /*32800*/  STL.64 [R1+0x1310], R8 ;  /* 0x0013100801007387 */ /* 0x000fe20000100a00 */
[----:B------:R4:W-:Y:S02]  /*32810*/  STL.64 [R1+0x1318], R10 ;  /* 0x0013180a01007387 */ /* 0x0009e40000100a00 */
[----:B------:R-:W-:Y:S02]  /*32820*/  STL [R1+0x4f3c], R2 ;  /* 0x004f3c0201007387 */ /* 0x000fe40000100800 */
[----:B------:R-:W-:Y:S01]  /*32830*/  STL [R1+0x4f38], R3 ;  /* 0x004f380301007387 */ /* 0x000fe20000100800 */
[----:B------:R-:W2:Y:S01]  /*32840*/  LDL R0, [R1+0x1620] ;  /* 0x0016200001007983 */ /* 0x000ea20000100800 */
[C---:B----4-:R-:W-:Y:S01]  /*32850*/  HMMA.16816.F32 R8, R20.reuse, R18, R12 ;  /* 0x000000121408723c */ /* 0x050fe2000000180c */
[----:B------:R-:W-:Y:S02]  /*32860*/  IMAD.MOV.U32 R5, RZ, RZ, R18 ;  /* 0x000000ffff057224 */ /* 0x000fe400078e0012 */
[----:B------:R-:W-:Y:S01]  /*32870*/  IMAD.MOV.U32 R4, RZ, RZ, R19 ;  /* 0x000000ffff047224 */ /* 0x000fe200078e0013 */
[----:B--2---:R-:W-:Y:S11]  /*32880*/  STL [R1+0x4f40], R0 ;  /* 0x004f400001007387 */ /* 0x004ff60000100800 */
[----:B------:R-:W-:Y:S08]  /*32890*/  @!UPT UIADD3 URZ, URZ, URZ, URZ ;  /* 0x0000003f3f3ff290 */ /* 0x000ff0000fffe03f */
[----:B------:R-:W-:Y:S02]  /*328a0*/  STL.64 [R1+0x1300], R8 ;  /* 0x0013000801007387 */ /* 0x000fe40000100a00 */
        /* <DEDUP_REMOVED lines=17> */
[----:B------:R-:W4:Y:S01]  /*329c0*/  LDL.LU R8, [R1+0xa80] ;  /* 0x000a800001087983 */ /* 0x000f220000300800 */
[----:B------:R-:W4:Y:S02]  /*329d0*/  LDL.LU R9, [R1+0xa84] ;  /* 0x000a840001097983 */ /* 0x000f240000300800 */
[----:B------:R-:W2:Y:S02]  /*329e0*/  LDL.LU R10, [R1+0xa88] ;  /* 0x000a8800010a7983 */ /* 0x000ea40000300800 */
[----:B------:R-:W2:Y:S02]  /*329f0*/  LDL.LU R11, [R1+0xa8c] ;  /* 0x000a8c00010b7983 */ /* 0x000ea40000300800 */
[----:B--2---:R0:W-:Y:S01]  /*32a00*/  STL.64 [R1+0x4fd8], R10 ;  /* 0x004fd80a01007387 */ /* 0x0041e20000100a00 */
[----:B----4-:R-:W-:Y:S03]  /*32a10*/  STL.64 [R1+0x4fd0], R8 ;  /* 0x004fd00801007387 */ /* 0x010fe60000100a00 */
[----:B0-----:R-:W2:Y:S04]  /*32a20*/  LDL.64 R10, [R1+0x58] ;  /* 0x00005800010a7983 */ /* 0x001ea80000100a00 */
[----:B--2---:R0:W-:Y:S04]  /*32a30*/  STL.64 [R1+0x4fe8], R10 ;  /* 0x004fe80a01007387 */ /* 0x0041e80000100a00 */
[----:B0-----:R-:W2:Y:S04]  /*32a40*/  LDL.64 R10, [R1+0x68] ;  /* 0x00006800010a7983 */ /* 0x001ea80000100a00 */
[----:B--2---:R-:W-:Y:S01]  /*32a50*/  STL.64 [R1+0x5000], R10 ;  /* 0x0050000a01007387 */ /* 0x004fe20000100a00 */
[----:B------:R-:W2:Y:S03]  /*32a60*/  LDL.64 R18, [R1+0x38] ;  /* 0x0000380001127983 */ /* 0x000ea60000100a00 */
[----:B--2---:R0:W-:Y:S04]  /*32a70*/  STL.64 [R1+0x4fc8], R18 ;  /* 0x004fc81201007387 */ /* 0x0041e80000100a00 */
[----:B0-----:R-:W2:Y:S04]  /*32a80*/  LDL.64 R18, [R1+0x48] ;  /* 0x0000480001127983 */ /* 0x001ea80000100a00 */
[----:B--2---:R0:W-:Y:S01]  /*32a90*/  STL.64 [R1+0x4fe0], R18 ;  /* 0x004fe01201007387 */ /* 0x0041e20000100a00 */
[----:B------:R-:W2:Y:S02]  /*32aa0*/  LDL.LU R16, [R1+0xa90] ;  /* 0x000a900001107983 */ /* 0x000ea40000300800 */
[----:B------:R-:W2:Y:S01]  /*32ab0*/  LDL.LU R17, [R1+0xa94] ;  /* 0x000a940001117983 */ /* 0x000ea20000300800 */
[----:B0-----:R-:W4:Y:S01]  /*32ac0*/  LDL.LU R18, [R1+0xa98] ;  /* 0x000a980001127983 */ /* 0x001f220000300800 */
[----:B------:R-:W4:Y:S02]  /*32ad0*/  LDL.LU R19, [R1+0xa9c] ;  /* 0x000a9c0001137983 */ /* 0x000f240000300800 */
[----:B------:R-:W2:Y:S02]  /*32ae0*/  LDL.LU R24, [R1+0xad0] ;  /* 0x000ad00001187983 */ /* 0x000ea40000300800 */
[----:B------:R-:W2:Y:S01]  /*32af0*/  LDL.LU R25, [R1+0xad4] ;  /* 0x000ad40001197983 */ /* 0x000ea20000300800 */
[----:B------:R-:W2:Y:S01]  /*32b00*/  LDL.LU R26, [R1+0xad8] ;  /* 0x000ad800011a7983 */ /* 0x000ea20000300800 */
[----:B------:R-:W2:Y:S03]  /*32b10*/  LDL.LU R27, [R1+0xadc] ;  /* 0x000adc00011b7983 */ /* 0x000ea60000300800 */
[----:B--2---:R0:W-:Y:S01]  /*32b20*/  STL.64 [R1+0x5010], R26 ;  /* 0x0050101a01007387 */ /* 0x0041e20000100a00 */
[----:B------:R-:W-:Y:S02]  /*32b30*/  STL.64 [R1+0x5008], R24 ;  /* 0x0050081801007387 */ /* 0x000fe40000100a00 */
[----:B------:R-:W2:Y:S01]  /*32b40*/  LDL.64 R10, [R1+0x78] ;  /* 0x00007800010a7983 */ /* 0x000ea20000100a00 */
[----:B0-----:R-:W2:Y:S01]  /*32b50*/  LDL.64 R26, [R1+0x88] ;  /* 0x00008800011a7983 */ /* 0x001ea20000100a00 */
[----:B----4-:R-:W-:Y:S02]  /*32b60*/  STL.64 [R1+0x4ff8], R18 ;  /* 0x004ff81201007387 */ /* 0x010fe40000100a00 */
[----:B------:R0:W-:Y:S02]  /*32b70*/  STL.64 [R1+0x4ff0], R16 ;  /* 0x004ff01001007387 */ /* 0x0001e40000100a00 */
[----:B0-----:R-:W4:Y:S01]  /*32b80*/  LDL.LU R16, [R1+0xaa0] ;  /* 0x000aa00001107983 */ /* 0x001f220000300800 */
[----:B------:R-:W4:Y:S02]  /*32b90*/  LDL.LU R17, [R1+0xaa4] ;  /* 0x000aa40001117983 */ /* 0x000f240000300800 */
[----:B------:R-:W4:Y:S02]  /*32ba0*/  LDL.LU R18, [R1+0xaa8] ;  /* 0x000aa80001127983 */ /* 0x000f240000300800 */
[----:B------:R-:W4:Y:S01]  /*32bb0*/  LDL.LU R19, [R1+0xaac] ;  /* 0x000aac0001137983 */ /* 0x000f220000300800 */
[----:B---3--:R-:W-:Y:S01]  /*32bc0*/  STL.64 [R1+0x4f90], R14 ;  /* 0x004f900e01007387 */ /* 0x008fe20000100a00 */
[----:B------:R0:W-:Y:S03]  /*32bd0*/  STL.64 [R1+0x4f88], R12 ;  /* 0x004f880c01007387 */ /* 0x0001e60000100a00 */
[----:B0-----:R-:W3:Y:S01]  /*32be0*/  LDL.LU R12, [R1+0xa40] ;  /* 0x000a4000010c7983 */ /* 0x001ee20000300800 */
[----:B------:R-:W3:Y:S02]  /*32bf0*/  LDL.LU R13, [R1+0xa44] ;  /* 0x000a4400010d7983 */ /* 0x000ee40000300800 */
[----:B------:R-:W2:Y:S02]  /*32c00*/  LDL.LU R14, [R1+0xa48] ;  /* 0x000a4800010e7983 */ /* 0x000ea40000300800 */
[----:B------:R-:W2:Y:S02]  /*32c10*/  LDL.LU R15, [R1+0xa4c] ;  /* 0x000a4c00010f7983 */ /* 0x000ea40000300800 */
[----:B--2---:R-:W-:Y:S01]  /*32c20*/  STL.64 [R1+0x4fa8], R14 ;  /* 0x004fa80e01007387 */ /* 0x004fe20000100a00 */
[----:B---3--:R0:W-:Y:S03]  /*32c30*/  STL.64 [R1+0x4fa0], R12 ;  /* 0x004fa00c01007387 */ /* 0x0081e60000100a00 */
        /* <DEDUP_REMOVED lines=15> */
[----:B------:R-:W3:Y:S02]  /*32d30*/  LDL.LU R7, [R1+0xaec] ;  /* 0x000aec0001077983 */ /* 0x000ee40000300800 */
        /* <DEDUP_REMOVED lines=9> */
[----:B------:R-:W-:Y:S01]  /*32dd0*/  STL [R1+0x4f4c], R7 ;  /* 0x004f4c0701007387 */ /* 0x000fe20000100800 */
[C---:B---3--:R-:W-:Y:S11]  /*32de0*/  HMMA.16816.F32 R24, R20.reuse, R10, R24 ;  /* 0x0000000a1418723c */ /* 0x048ff60000001818 */
[----:B------:R-:W-:Y:S11]  /*32df0*/  @!UPT UIADD3 URZ, URZ, URZ, URZ ;  /* 0x0000003f3f3ff290 */ /* 0x000ff6000fffe03f */
[----:B------:R-:W-:Y:S01]  /*32e00*/  @!UPT UIADD3 URZ, URZ, URZ, URZ ;  /* 0x0000003f3f3ff290 */ /* 0x000fe2000fffe03f */
[----:B------:R0:W-:Y:S01]  /*32e10*/  STL.64 [R1+0x12e0], R24 ;  /* 0x0012e01801007387 */ /* 0x0001e20000100a00 */
[----:B------:R1:W-:Y:S02]  /*32e20*/  STL.64 [R1+0x12e8], R26 ;  /* 0x0012e81a01007387 */ /* 0x0003e40000100a00 */
[----:B0-----:R-:W-:Y:S02]  /*32e30*/  IMAD.MOV.U32 R25, RZ, RZ, R10 ;  /* 0x000000ffff197224 */ /* 0x001fe400078e000a */
[----:B------:R-:W-:Y:S02]  /*32e40*/  IMAD.MOV.U32 R24, RZ, RZ, R11 ;  /* 0x000000ffff187224 */ /* 0x000fe400078e000b */
[----:B------:R-:W4:Y:S02]  /*32e50*/  LDL.LU.64 R10, [R1+0x5000] ;  /* 0x00500000010a7983 */ /* 0x000f240000300a00 */
[----:B----4-:R-:W-:Y:S01]  /*32e60*/  HMMA.16816.F32 R16, R20, R10, R16 ;  /* 0x0000000a1410723c */ /* 0x010fe20000001810 */
[----:B-1----:R-:W-:-:S02]  /*32e70*/  IMAD.MOV.U32 R27, RZ, RZ, R10 ;  /* 0x000000ffff1b7224 */ /* 0x002fc400078e000a */
[----:B------:R-:W-:Y:S11]  /*32e80*/  IMAD.MOV.U32 R26, RZ, RZ, R11 ;  /* 0x000000ffff1a7224 */ /* 0x000ff600078e000b */
[----:B------:R-:W-:Y:S09]  /*32e90*/  @!UPT UIADD3 URZ, URZ, URZ, URZ ;  /* 0x0000003f3f3ff290 */ /* 0x000ff2000fffe03f */
[----:B------:R-:W-:Y:S01]  /*32ea0*/  STL.64 [R1+0x12d0], R16 ;  /* 0x0012d01001007387 */ /* 0x000fe20000100a00 */
[----:B------:R0:W-:Y:S03]  /*32eb0*/  STL.64 [R1+0x12d8], R18 ;  /* 0x0012d81201007387 */ /* 0x0001e60000100a00 */
[----:B0-----:R-:W3:Y:S01]  /*32ec0*/  LDL.LU.64 R18, [R1+0x4ff8] ;  /* 0x004ff80001127983 */ /* 0x001ee20000300a00 */
[----:B------:R-:W3:Y:S02]  /*32ed0*/  LDL.LU.64 R16, [R1+0x4ff0] ;  /* 0x004ff00001107983 */ /* 0x000ee40000300a00 */
[----:B------:R-:W3:Y:S02]  /*32ee0*/  LDL.LU.64 R10, [R1+0x4fe8] ;  /* 0x004fe800010a7983 */ /* 0x000ee40000300a00 */
[----:B---3--:R-:W-:Y:S01]  /*32ef0*/  HMMA.16816.F32 R16, R20, R10, R16 ;  /* 0x0000000a1410723c */ /* 0x008fe20000001810 */
[----:B------:R-:W-:-:S02]  /*32f00*/  IMAD.MOV.U32 R29, RZ, RZ, R10 ;  /* 0x000000ffff1d7224 */ /* 0x000fc400078e000a */
[----:B------:R-:W-:Y:S11]  /*32f10*/  IMAD.MOV.U32 R28, RZ, RZ, R11 ;  /* 0x000000ffff1c7224 */ /* 0x000ff600078e000b */
[----:B------:R-:W-:Y:S09]  /*32f20*/  @!UPT UIADD3 URZ, URZ, URZ, URZ ;  /* 0x0000003f3f3ff290 */ /* 0x000ff2000fffe03f */
[----:B------:R-:W-:Y:S01]  /*32f30*/  STL.64 [R1+0x12c0], R16 ;  /* 0x0012c01001007387 */ /* 0x000fe20000100a00 */
[----:B------:R0:W-:Y:S03]  /*32f40*/  STL.64 [R1+0x12c8], R18 ;  /* 0x0012c81201007387 */ /* 0x0001e60000100a00 */
[----:B0-----:R-:W3:Y:S01]  /*32f50*/  LDL.LU.64 R18, [R1+0x4fe0] ;  /* 0x004fe00001127983 */ /* 0x001ee20000300a00 */
[----:B------:R-:W3:Y:S02]  /*32f60*/  LDL.LU.64 R10, [R1+0x4fd8] ;  /* 0x004fd800010a7983 */ /* 0x000ee40000300a00 */
        /* <DEDUP_REMOVED lines=196> */
[----:B------:R0:W-:Y:S02]  /*33bb0*/  STL.64 [R1+0x4dd0], R10 ;  /* 0x004dd00a01007387 */ /* 0x0001e40000100a00 */
[----:B------:R-:W-:Y:S01]  /*33bc0*/  IMAD.MOV.U32 R18, RZ, RZ, R9 ;  /* 0x000000ffff127224 */ /* 0x000fe200078e0009 */
[----:B------:R-:W3:Y:S01]  /*33bd0*/  LDL.LU R8, [R1+0x900] ;  /* 0x0009000001087983 */ /* 0x000ee20000300800 */
[----:B------:R-:W3:Y:S03]  /*33be0*/  LDL.LU R9, [R1+0x904] ;  /* 0x0009040001097983 */ /* 0x000ee60000300800 */
[----:B0-----:R-:W3:Y:S01]  /*33bf0*/  LDL.LU R10, [R1+0x908] ;  /* 0x00090800010a7983 */ /* 0x001ee20000300800 */
[----:B------:R-:W3:Y:S01]  /*33c00*/  LDL.LU R11, [R1+0x90c] ;  /* 0x00090c00010b7983 */ /* 0x000ee20000300800 */
[----:B--2---:R-:W-:Y:S02]  /*33c10*/  HMMA.16816.F32 R20, R20, R6, R24 ;  /* 0x000000061414723c */ /* 0x004fe40000001818 */
[----:B------:R-:W3:Y:S01]  /*33c20*/  LDL.LU.64 R26, [R1+0x4f10] ;  /* 0x004f1000011a7983 */ /* 0x000ee20000300a00 */
[----:B------:R-:W3:Y:S11]  /*33c30*/  LDL.LU.64 R24, [R1+0x4f08] ;  /* 0x004f080001187983 */ /* 0x000ef60000300a00 */
[----:B------:R-:W-:Y:S09]  /*33c40*/  @!UPT UIADD3 URZ, URZ, URZ, URZ ;  /* 0x0000003f3f3ff290 */ /* 0x000ff2000fffe03f */
        /* <DEDUP_REMOVED lines=141> */
[----:B------:R-:W4:Y:S04]  /*34520*/  LDSM.16.MT88.4 R20, [R0+0x4000] ;  /* 0x004000000014783b */ /* 0x000f280000004200 */
[----:B-1----:R-:W2:Y:S01]  /*34530*/  LDL.64 R6, [R1+0xa8] ;  /* 0x0000a80001067983 */ /* 0x002ea20000100a00 */
[----:B------:R-:W-:Y:S04]  /*34540*/  STL [R1+0x4cd0], R0 ;  /* 0x004cd00001007387 */ /* 0x000fe80000100800 */
[----:B0-----:R-:W-:Y:S01]  /*34550*/  STL.64 [R1+0x4cb0], R26 ;  /* 0x004cb01a01007387 */ /* 0x001fe20000100a00 */
[----:B------:R0:W-:Y:S03]  /*34560*/  STL.64 [R1+0x4ca8], R24 ;  /* 0x004ca81801007387 */ /* 0x0001e60000100a00 */
[----:B0-----:R-:W2:Y:S01]  /*34570*/  LDL.LU R24, [R1+0x8e0] ;  /* 0x0008e00001187983 */ /* 0x001ea20000300800 */
[----:B------:R-:W2:Y:S02]  /*34580*/  LDL.LU R25, [R1+0x8e4] ;  /* 0x0008e40001197983 */ /* 0x000ea40000300800 */
[----:B------:R-:W2:Y:S02]  /*34590*/  LDL.LU R26, [R1+0x8e8] ;  /* 0x0008e800011a7983 */ /* 0x000ea40000300800 */
[----:B------:R-:W2:Y:S01]  /*345a0*/  LDL.LU R27, [R1+0x8ec] ;  /* 0x0008ec00011b7983 */ /* 0x000ea20000300800 */
[C---:B----4-:R-:W-:Y:S11]  /*345b0*/  HMMA.16816.F32 R8, R20.reuse, R18, R8 ;  /* 0x000000121408723c */ /* 0x050ff60000001808 */
[----:B------:R-:W-:Y:S11]  /*345c0*/  @!UPT UIADD3 URZ, URZ, URZ, URZ ;  /* 0x0000003f3f3ff290 */ /* 0x000ff6000fffe03f */
[----:B------:R-:W-:Y:S01]  /*345d0*/  @!UPT UIADD3 URZ, URZ, URZ, URZ ;  /* 0x0000003f3f3ff290 */ /* 0x000fe2000fffe03f */
[----:B------:R0:W-:Y:S01]  /*345e0*/  STL.64 [R1+0x15a0], R8 ;  /* 0x0015a00801007387 */ /* 0x0001e20000100a00 */
[----:B------:R-:W-:Y:S02]  /*345f0*/  STL.64 [R1+0x15a8], R10 ;  /* 0x0015a80a01007387 */ /* 0x000fe40000100a00 */
[----:B0-----:R-:W-:Y:S02]  /*34600*/  IMAD.MOV.U32 R9, RZ, RZ, R18 ;  /* 0x000000ffff097224 */ /* 0x001fe400078e0012 */
[----:B------:R-:W-:Y:S02]  /*34610*/  IMAD.MOV.U32 R8, RZ, RZ, R19 ;  /* 0x000000ffff087224 */ /* 0x000fe400078e0013 */
[----:B------:R-:W3:Y:S03]  /*34620*/  LDL.LU.64 R18, [R1+0x4db8] ;  /* 0x004db80001127983 */ /* 0x000ee60000300a00 */
[----:B------:R-:W-:Y:S02]  /*34630*/  STL [R1+0x4cd8], R8 ;  /* 0x004cd80801007387 */ /* 0x000fe40000100800 */
[----:B------:R2:W-:Y:S02]  /*34640*/  STL [R1+0x4cd4], R9 ;  /* 0x004cd40901007387 */ /* 0x0005e40000100800 */
[----:B--2---:R-:W-:Y:S01]  /*34650*/  HMMA.16816.F32 R8, R20, R6, R24 ;  /* 0x000000061408723c */ /* 0x004fe20000001818 */
[----:B------:R-:W-:-:S02]  /*34660*/  IMAD.MOV.U32 R2, RZ, RZ, R7 ;  /* 0x000000ffff027224 */ /* 0x000fc400078e0007 */
[----:B------:R-:W-:Y:S11]  /*34670*/  IMAD.MOV.U32 R3, RZ, RZ, R6 ;  /* 0x000000ffff037224 */ /* 0x000ff600078e0006 */
[----:B------:R-:W-:Y:S09]  /*34680*/  @!UPT UIADD3 URZ, URZ, URZ, URZ ;  /* 0x0000003f3f3ff290 */ /* 0x000ff2000fffe03f */
[----:B------:R-:W-:Y:S01]  /*34690*/  STL.64 [R1+0x1590], R8 ;  /* 0x0015900801007387 */ /* 0x000fe20000100a00 */
[----:B------:R3:W-:Y:S02]  /*346a0*/  STL.64 [R1+0x1598], R10 ;  /* 0x0015980a01007387 */ /* 0x0007e40000100a00 */
[----:B------:R-:W-:Y:S01]  /*346b0*/  STL [R1+0x4ce0], R2 ;  /* 0x004ce00201007387 */ /* 0x000fe20000100800 */
[C---:B---3--:R-:W-:Y:S01]  /*346c0*/  HMMA.16816.F32 R8, R20.reuse, R18, R12 ;  /* 0x000000121408723c */ /* 0x048fe2000000180c */
[----:B------:R-:W-:Y:S01]  /*346d0*/  STL [R1+0x4cdc], R3 ;  /* 0x004cdc0301007387 */ /* 0x000fe20000100800 */
[----:B------:R-:W-:Y:S02]  /*346e0*/  IMAD.MOV.U32 R5, RZ, RZ, R18 ;  /* 0x000000ffff057224 */ /* 0x000fe400078e0012 */
[----:B------:R-:W-:Y:S11]  /*346f0*/  IMAD.MOV.U32 R4, RZ, RZ, R19 ;  /* 0x000000ffff047224 */ /* 0x000ff600078e0013 */
[----:B------:R-:W-:Y:S08]  /*34700*/  @!UPT UIADD3 URZ, URZ, URZ, URZ ;  /* 0x0000003f3f3ff290 */ /* 0x000ff0000fffe03f */
        /* <DEDUP_REMOVED lines=450> */
[----:B------:R0:W-:Y:S01]  /*36330*/  STL.64 [R1+0x4a50], R6 ;  /* 0x004a500601007387 */ /* 0x0001e20000100a00 */
[----:B--2---:R-:W-:Y:S03]  /*36340*/  STL.64 [R1+0x4a48], R4 ;  /* 0x004a480401007387 */ /* 0x004fe60000100a00 */
[----:B------:R-:W1:Y:S11]  /*36350*/  LDSM.16.MT88.4 R24, [R0+0x4180] ;  /* 0x004180000018783b */ /* 0x000e760000004200 */
[----:B------:R-:W-:Y:S06]  /*36360*/  @!UPT UIADD3 URZ, URZ, URZ, URZ ;  /* 0x0000003f3f3ff290 */ /* 0x000fec000fffe03f */
[----:B------:R-:W-:Y:S01]  /*36370*/  STL.64 [R1+0xcd0], R20 ;  /* 0x000cd01401007387 */ /* 0x000fe20000100a00 */
[----:B------:R-:W-:Y:S02]  /*36380*/  STL.64 [R1+0xcd8], R22 ;  /* 0x000cd81601007387 */ /* 0x000fe40000100a00 */
[----:B------:R-:W4:Y:S04]  /*36390*/  LDSM.16.MT88.4 R20, [R0+0x4100] ;  /* 0x004100000014783b */ /* 0x000f280000004200 */
[----:B0-----:R-:W2:Y:S01]  /*363a0*/  LDL.64 R6, [R1+0xa8] ;  /* 0x0000a80001067983 */ /* 0x001ea20000100a00 */
[----:B-1----:R0:W-:Y:S01]  /*363b0*/  STL [R1+0x4a70], R24 ;  /* 0x004a701801007387 */ /* 0x0021e20000100800 */
[----:B------:R1:W-:Y:S02]  /*363c0*/  STL [R1+0x4a6c], R25 ;  /* 0x004a6c1901007387 */ /* 0x0003e40000100800 */
[----:B------:R3:W-:Y:S02]  /*363d0*/  STL [R1+0x4a68], R26 ;  /* 0x004a681a01007387 */ /* 0x0007e40000100800 */
[----:B------:R3:W-:Y:S01]  /*363e0*/  STL [R1+0x4a64], R27 ;  /* 0x004a641b01007387 */ /* 0x0007e20000100800 */
[----:B0-----:R-:W2:Y:S01]  /*363f0*/  LDL.LU R24, [R1+0x6a0] ;  /* 0x0006a00001187983 */ /* 0x001ea20000300800 */
[----:B-1----:R-:W2:Y:S02]  /*36400*/  LDL.LU R25, [R1+0x6a4] ;  /* 0x0006a40001197983 */ /* 0x002ea40000300800 */
[----:B---3--:R-:W3:Y:S02]  /*36410*/  LDL.LU R26, [R1+0x6a8] ;  /* 0x0006a800011a7983 */ /* 0x008ee40000300800 */
        /* <DEDUP_REMOVED lines=8> */
[----:B------:R-:W4:Y:S03]  /*364a0*/  LDL.LU.64 R18, [R1+0x4b58] ;  /* 0x004b580001127983 */ /* 0x000f260000300a00 */
        /* <DEDUP_REMOVED lines=8> */
[----:B------:R-:W-:Y:S02]  /*36530*/  STL.64 [R1+0xcc8], R10 ;  /* 0x000cc80a01007387 */ /* 0x000fe40000100a00 */
[----:B------:R-:W-:Y:S01]  /*36540*/  STL [R1+0x4a80], R2 ;  /* 0x004a800201007387 */ /* 0x000fe20000100800 */
[C---:B----4-:R-:W-:Y:S01]  /*36550*/  HMMA.16816.F32 R4, R20.reuse, R18, R12 ;  /* 0x000000121404723c */ /* 0x050fe2000000180c */
        /* <DEDUP_REMOVED lines=35> */
[----:B------:R-:W2:Y:S01]  /*36790*/  LDL.LU R27, [R1+0x65c] ;  /* 0x00065c00011b7983 */ /* 0x000ea20000300800 */
[----:B------:R-:W2:Y:S01]  /*367a0*/  LDL.LU R8, [R1+0x660] ;  /* 0x0006600001087983 */ /* 0x000ea20000300800 */
[----:B------:R-:W2:Y:S02]  /*367b0*/  LDL.LU R9, [R1+0x664] ;  /* 0x0006640001097983 */ /* 0x000ea40000300800 */
[----:B------:R-:W2:Y:S02]  /*367c0*/  LDL.LU R10, [R1+0x668] ;  /* 0x00066800010a7983 */ /* 0x000ea40000300800 */
[----:B------:R-:W2:Y:S01]  /*367d0*/  LDL.LU R11, [R1+0x66c] ;  /* 0x00066c00010b7983 */ /* 0x000ea20000300800 */
[----:B------:R-:W3:Y:S01]  /*367e0*/  LDL.LU R4, [R1+0x680] ;  /* 0x0006800001047983 */ /* 0x000ee20000300800 */
[----:B------:R-:W3:Y:S02]  /*367f0*/  LDL.LU R5, [R1+0x684] ;  /* 0x0006840001057983 */ /* 0x000ee40000300800 */
[----:B------:R-:W3:Y:S02]  /*36800*/  LDL.LU R6, [R1+0x688] ;  /* 0x0006880001067983 */ /* 0x000ee40000300800 */
[----:B------:R-:W3:Y:S01]  /*36810*/  LDL.LU R7, [R1+0x68c] ;  /* 0x00068c0001077983 */ /* 0x000ee20000300800 */
[----:B--2---:R0:W-:Y:S01]  /*36820*/  STL.64 [R1+0x4b40], R10 ;  /* 0x004b400a01007387 */ /* 0x0041e20000100a00 */
[----:B------:R-:W-:Y:S03]  /*36830*/  STL.64 [R1+0x4b38], R8 ;  /* 0x004b380801007387 */ /* 0x000fe60000100a00 */
[----:B0-----:R-:W2:Y:S04]  /*36840*/  LDL.64 R10, [R1+0x78] ;  /* 0x00007800010a7983 */ /* 0x001ea80000100a00 */
[----:B--2---:R0:W-:Y:S04]  /*36850*/  STL.64 [R1+0x4b50], R10 ;  /* 0x004b500a01007387 */ /* 0x0041e80000100a00 */
[----:B0-----:R-:W2:Y:S01]  /*36860*/  LDL.64 R10, [R1+0x88] ;  /* 0x00008800010a7983 */ /* 0x001ea20000100a00 */
[----:B------:R0:W-:Y:S02]  /*36870*/  STL.64 [R1+0x4b30], R26 ;  /* 0x004b301a01007387 */ /* 0x0001e40000100a00 */
[----:B----4-:R1:W-:Y:S01]  /*36880*/  STL.64 [R1+0x4b28], R24 ;  /* 0x004b281801007387 */ /* 0x0103e20000100a00 */
[----:B0-----:R-:W4:Y:S04]  /*36890*/  LDL.64 R26, [R1+0x68] ;  /* 0x00006800011a7983 */ /* 0x001f280000100a00 */
[----:B----4-:R0:W-:Y:S01]  /*368a0*/  STL.64 [R1+0x4b48], R26 ;  /* 0x004b481a01007387 */ /* 0x0101e20000100a00 */
[----:B-1----:R-:W4:Y:S02]  /*368b0*/  LDL.LU R24, [R1+0x670] ;  /* 0x0006700001187983 */ /* 0x002f240000300800 */
[----:B------:R-:W4:Y:S01]  /*368c0*/  LDL.LU R25, [R1+0x674] ;  /* 0x0006740001197983 */ /* 0x000f220000300800 */
[----:B0-----:R-:W4:Y:S01]  /*368d0*/  LDL.LU R26, [R1+0x678] ;  /* 0x00067800011a7983 */ /* 0x001f220000300800 */
[----:B------:R-:W4:Y:S02]  /*368e0*/  LDL.LU R27, [R1+0x67c] ;  /* 0x00067c00011b7983 */ /* 0x000f240000300800 */
[----:B------:R-:W4:Y:S02]  /*368f0*/  LDL.64 R18, [R1+0x58] ;  /* 0x0000580001127983 */ /* 0x000f240000100a00 */
[----:B---3--:R-:W-:Y:S01]  /*36900*/  STL.64 [R1+0x4ae8], R14 ;  /* 0x004ae80e01007387 */ /* 0x008fe20000100a00 */
[----:B------:R0:W-:Y:S04]  /*36910*/  STL.64 [R1+0x4ae0], R12 ;  /* 0x004ae00c01007387 */ /* 0x0001e80000100a00 */
[----:B0-----:R-:W3:Y:S01]  /*36920*/  LDL.LU R12, [R1+0x620] ;  /* 0x00062000010c7983 */ /* 0x001ee20000300800 */
[----:B------:R-:W3:Y:S02]  /*36930*/  LDL.LU R13, [R1+0x624] ;  /* 0x00062400010d7983 */ /* 0x000ee40000300800 */
[----:B------:R-:W3:Y:S02]  /*36940*/  LDL.LU R14, [R1+0x628] ;  /* 0x00062800010e7983 */ /* 0x000ee40000300800 */
[----:B------:R-:W3:Y:S01]  /*36950*/  LDL.LU R15, [R1+0x62c] ;  /* 0x00062c00010f7983 */ /* 0x000ee20000300800 */
[----:B--2---:R-:W-:Y:S01]  /*36960*/  HMMA.16816.F32 R4, R20, R10, R4 ;  /* 0x0000000a1404723c */ /* 0x004fe20000001804 */
[----:B---3--:R-:W-:Y:S01]  /*36970*/  STL.64 [R1+0x4b00], R14 ;  /* 0x004b000e01007387 */ /* 0x008fe20000100a00 */
[----:B------:R0:W-:Y:S03]  /*36980*/  STL.64 [R1+0x4af8], R12 ;  /* 0x004af80c01007387 */ /* 0x0001e60000100a00 */
        /* <DEDUP_REMOVED lines=10> */
[----:B------:R-:W-:Y:S01]  /*36a30*/  STL [R1+0x4a88], R28 ;  /* 0x004a881c01007387 */ /* 0x000fe20000100800 */
[----:B------:R-:W-:Y:S02]  /*36a40*/  STL [R1+0x4a84], R29 ;  /* 0x004a841d01007387 */ /* 0x000fe40000100800 */
[----:B------:R0:W-:Y:S02]  /*36a50*/  STL.64 [R1+0xca0], R4 ;  /* 0x000ca00401007387 */ /* 0x0001e40000100a00 */
[----:B------:R1:W-:Y:S02]  /*36a60*/  STL.64 [R1+0xca8], R6 ;  /* 0x000ca80601007387 */ /* 0x0003e40000100a00 */
[----:B0-----:R-:W-:-:S02]  /*36a70*/  IMAD.MOV.U32 R5, RZ, RZ, R10 ;  /* 0x000000ffff057224 */ /* 0x001fc400078e000a */
[----:B------:R-:W-:Y:S02]  /*36a80*/  IMAD.MOV.U32 R4, RZ, RZ, R11 ;  /* 0x000000ffff047224 */ /* 0x000fe400078e000b */
[----:B------:R-:W4:Y:S01]  /*36a90*/  LDL.LU.64 R10, [R1+0x4b50] ;  /* 0x004b5000010a7983 */ /* 0x000f220000300a00 */
[----:B------:R-:W-:Y:S01]  /*36aa0*/  STL [R1+0x4a8c], R5 ;  /* 0x004a8c0501007387 */ /* 0x000fe20000100800 */
[C---:B----4-:R-:W-:Y:S01]  /*36ab0*/  HMMA.16816.F32 R24, R20.reuse, R10, R24 ;  /* 0x0000000a1418723c */ /* 0x050fe20000001818 */
[----:B-1----:R-:W-:Y:S02]  /*36ac0*/  IMAD.MOV.U32 R7, RZ, RZ, R10 ;  /* 0x000000ffff077224 */ /* 0x002fe400078e000a */
        /* <DEDUP_REMOVED lines=16> */
[----:B------:R-:W-:Y:S01]  /*36bd0*/  IMAD.MOV.U32 R0, RZ, RZ, R19 ;  /* 0x000000ffff007224 */ /* 0x000fe200078e0013 */
[C---:B---3--:R-:W-:Y:S11]  /*36be0*/  HMMA.16816.F32 R24, R20.reuse, R18, R24 ;  /* 0x000000121418723c */ /* 0x048ff60000001818 */
[----:B------:R-:W-:Y:S11]  /*36bf0*/  @!UPT UIADD3 URZ, URZ, URZ, URZ ;  /* 0x0000003f3f3ff290 */ /* 0x000ff6000fffe03f */
[----:B------:R-:W-:Y:S01]  /*36c00*/  @!UPT UIADD3 URZ, URZ, URZ, URZ ;  /* 0x0000003f3f3ff290 */ /* 0x000fe2000fffe03f */
[----:B------:R-:W-:Y:S01]  /*36c10*/  STL.64 [R1+0xc70], R24 ;  /* 0x000c701801007387 */ /* 0x000fe20000100a00 */
[----:B------:R0:W-:Y:S02]  /*36c20*/  STL.64 [R1+0xc78], R26 ;  /* 0x000c781a01007387 */ /* 0x0001e40000100a00 */
[----:B0-----:R-:W-:Y:S02]  /*36c30*/  IMAD.MOV.U32 R27, RZ, RZ, R18 ;  /* 0x000000ffff1b7224 */ /* 0x001fe400078e0012 */
        /* <DEDUP_REMOVED lines=146> */
[----:B------:R-:W-:Y:S02]  /*37560*/  IMAD.MOV.U32 R19, RZ, RZ, R4 ;  /* 0x000000ffff137224 */ /* 0x000fe400078e0004 */
[----:B------:R-:W3:Y:S01]  /*37570*/  LDL.LU R4, [R1+0x5d0] ;  /* 0x0005d00001047983 */ /* 0x000ee20000300800 */
[----:B------:R-:W3:Y:S02]  /*37580*/  LDL.LU R5, [R1+0x5d4] ;  /* 0x0005d40001057983 */ /* 0x000ee40000300800 */
[----:B------:R-:W3:Y:S02]  /*37590*/  LDL.LU R6, [R1+0x5d8] ;  /* 0x0005d80001067983 */ /* 0x000ee40000300800 */
[----:B------:R-:W3:Y:S01]  /*375a0*/  LDL.LU R7, [R1+0x5dc] ;  /* 0x0005dc0001077983 */ /* 0x000ee20000300800 */
[----:B------:R-:W-:Y:S04]  /*375b0*/  STL.64 [R1+0x4a18], R18 ;  /* 0x004a181201007387 */ /* 0x000fe80000100a00 */
[----:B----4-:R-:W-:Y:S01]  /*375c0*/  STL.64 [R1+0x49e0], R14 ;  /* 0x0049e00e01007387 */ /* 0x010fe20000100a00 */
[----:B--2---:R0:W-:Y:S03]  /*375d0*/  STL.64 [R1+0x49d8], R12 ;  /* 0x0049d80c01007387 */ /* 0x0041e60000100a00 */
[----:B0-----:R-:W2:Y:S01]  /*375e0*/  LDL.LU R12, [R1+0x380] ;  /* 0x00038000010c7983 */ /* 0x001ea20000300800 */
[----:B------:R-:W2:Y:S02]  /*375f0*/  LDL.LU R13, [R1+0x384] ;  /* 0x00038400010d7983 */ /* 0x000ea40000300800 */
[----:B------:R-:W4:Y:S02]  /*37600*/  LDL.LU R14, [R1+0x388] ;  /* 0x00038800010e7983 */ /* 0x000f240000300800 */
[----:B------:R-:W4:Y:S02]  /*37610*/  LDL.LU R15, [R1+0x38c] ;  /* 0x00038c00010f7983 */ /* 0x000f240000300800 */
[----:B---3--:R-:W-:-:S02]  /*37620*/  IMAD.MOV.U32 R18, RZ, RZ, R29 ;  /* 0x000000ffff127224 */ /* 0x008fc400078e001d */
[----:B------:R-:W-:-:S05]  /*37630*/  IMAD.MOV.U32 R19, RZ, RZ, R28 ;  /* 0x000000ffff137224 */ /* 0x000fca00078e001c */
[----:B------:R-:W-:Y:S04]  /*37640*/  STL.64 [R1+0x4a30], R18 ;  /* 0x004a301201007387 */ /* 0x000fe80000100a00 */
[----:B----4-:R-:W-:Y:S01]  /*37650*/  STL.64 [R1+0x49f8], R14 ;  /* 0x0049f80e01007387 */ /* 0x010fe20000100a00 */
        /* <DEDUP_REMOVED lines=11> */
[----:B------:R-:W-:Y:S01]  /*37710*/  HMMA.16816.F32 R4, R20, R10, R4 ;  /* 0x0000000a1404723c */ /* 0x000fe20000001804 */
[----:B---3--:R-:W-:Y:S01]  /*37720*/  STL.64 [R1+0x4a28], R14 ;  /* 0x004a280e01007387 */ /* 0x008fe20000100a00 */
[----:B--2---:R0:W-:Y:S03]  /*37730*/  STL.64 [R1+0x4a20], R12 ;  /* 0x004a200c01007387 */ /* 0x0041e60000100a00 */
[----:B0-----:R-:W2:Y:S01]  /*37740*/  LDL.LU R12, [R1+0x3b0] ;  /* 0x0003b000010c7983 */ /* 0x001ea20000300800 */
[----:B------:R-:W2:Y:S02]  /*37750*/  LDL.LU R13, [R1+0x3b4] ;  /* 0x0003b400010d7983 */ /* 0x000ea40000300800 */
[----:B------:R-:W3:Y:S02]  /*37760*/  LDL.LU R14, [R1+0x3b8] ;  /* 0x0003b800010e7983 */ /* 0x000ee40000300800 */
[----:B------:R-:W3:Y:S02]  /*37770*/  LDL.LU R15, [R1+0x3bc] ;  /* 0x0003bc00010f7983 */ /* 0x000ee40000300800 */
        /* <DEDUP_REMOVED lines=8> */
[----:B------:R-:W-:Y:S01]  /*37800*/  STL.64 [R1+0xbb0], R4 ;  /* 0x000bb00401007387 */ /* 0x000fe20000100a00 */
[----:B------:R0:W-:Y:S03]  /*37810*/  STL.64 [R1+0xbb8], R6 ;  /* 0x000bb80601007387 */ /* 0x0001e60000100a00 */
[----:B0-----:R-:W3:Y:S01]  /*37820*/  LDL.LU.64 R6, [R1+0x4a50] ;  /* 0x004a500001067983 */ /* 0x001ee20000300a00 */
[----:B------:R-:W4:Y:S02]  /*37830*/  LDL.LU.64 R4, [R1+0x4a48] ;  /* 0x004a480001047983 */ /* 0x000f240000300a00 */
[----:B------:R0:W-:Y:S02]  /*37840*/  STL.64 [R1+0x4920], R10 ;  /* 0x0049200a01007387 */ /* 0x0001e40000100a00 */
[----:B------:R-:W3:Y:S01]  /*37850*/  LDL.LU R8, [R1+0x3e0] ;  /* 0x0003e00001087983 */ /* 0x000ee20000300800 */
[----:B------:R-:W3:Y:S04]  /*37860*/  LDL.LU R9, [R1+0x3e4] ;  /* 0x0003e40001097983 */ /* 0x000ee80000300800 */
[----:B0-----:R-:W3:Y:S01]  /*37870*/  LDL.LU R10, [R1+0x3e8] ;  /* 0x0003e800010a7983 */ /* 0x001ee20000300800 */
[----:B------:R-:W3:Y:S01]  /*37880*/  LDL.LU R11, [R1+0x3ec] ;  /* 0x0003ec00010b7983 */ /* 0x000ee20000300800 */
[----:B--2---:R-:W-:Y:S08]  /*37890*/  HMMA.16816.F32 R16, R24, R18, R12 ;  /* 0x000000121810723c */ /* 0x004ff0000000180c */
[----:B---3--:R-:W-:Y:S11]  /*378a0*/  HMMA.16816.F32 R8, R20, R6, R8 ;  /* 0x000000061408723c */ /* 0x008ff60000001808 */
[----:B------:R-:W-:Y:S11]  /*378b0*/  @!UPT UIADD3 URZ, URZ, URZ, URZ ;  /* 0x0000003f3f3ff290 */ /* 0x000ff6000fffe03f */
[----:B------:R-:W-:Y:S01]  /*378c0*/  @!UPT UIADD3 URZ, URZ, URZ, URZ ;  /* 0x0000003f3f3ff290 */ /* 0x000fe2000fffe03f */
[----:B------:R0:W-:Y:S01]  /*378d0*/  STL.64 [R1+0xba0], R8 ;  /* 0x000ba00801007387 */ /* 0x0001e20000100a00 */
[----:B------:R1:W-:Y:S03]  /*378e0*/  STL.64 [R1+0xba8], R10 ;  /* 0x000ba80a01007387 */ /* 0x0003e60000100a00 */
[----:B0-----:R-:W2:Y:S01]  /*378f0*/  LDL.LU R8, [R1+0x300] ;  /* 0x0003000001087983 */ /* 0x001ea20000300800 */
[----:B------:R-:W2:Y:S02]  /*37900*/  LDL.LU R9, [R1+0x304] ;  /* 0x0003040001097983 */ /* 0x000ea40000300800 */
[----:B-1----:R-:W2:Y:S02]  /*37910*/  LDL.LU R10, [R1+0x308] ;  /* 0x00030800010a7983 */ /* 0x002ea40000300800 */
[----:B------:R-:W2:Y:S01]  /*37920*/  LDL.LU R11, [R1+0x30c] ;  /* 0x00030c00010b7983 */ /* 0x000ea20000300800 */
[----:B------:R-:W-:Y:S01]  /*37930*/  STL.64 [R1+0x4918], R6 ;  /* 0x0049180601007387 */ /* 0x000fe20000100a00 */
[----:B----4-:R0:W-:Y:S03]  /*37940*/  STL.64 [R1+0x4910], R4 ;  /* 0x0049100401007387 */ /* 0x0101e60000100a00 */
[----:B0-----:R-:W3:Y:S01]  /*37950*/  LDL.LU R4, [R1+0x3c0] ;  /* 0x0003c00001047983 */ /* 0x001ee20000300800 */
[----:B------:R-:W3:Y:S02]  /*37960*/  LDL.LU R5, [R1+0x3c4] ;  /* 0x0003c40001057983 */ /* 0x000ee40000300800 */
[----:B------:R-:W3:Y:S02]  /*37970*/  LDL.LU R6, [R1+0x3c8] ;  /* 0x0003c80001067983 */ /* 0x000ee40000300800 */
[----:B------:R-:W3:Y:S01]  /*37980*/  LDL.LU R7, [R1+0x3cc] ;  /* 0x0003cc0001077983 */ /* 0x000ee20000300800 */
[----:B------:R-:W4:Y:S01]  /*37990*/  LDL.LU.64 R14, [R1+0x4a40] ;  /* 0x004a4000010e7983 */ /* 0x000f220000300a00 */
[----:B------:R-:W4:Y:S02]  /*379a0*/  LDL.LU.64 R12, [R1+0x4a38] ;  /* 0x004a3800010c7983 */ /* 0x000f240000300a00 */
[----:B------:R-:W-:Y:S02]  /*379b0*/  STL.64 [R1+0xb90], R16 ;  /* 0x000b901001007387 */ /* 0x000fe40000100a00 */
[----:B------:R0:W-:Y:S02]  /*379c0*/  STL.64 [R1+0xb98], R18 ;  /* 0x000b981201007387 */ /* 0x0001e40000100a00 */
[----:B0-----:R-:W4:Y:S01]  /*379d0*/  LDL.LU.64 R18, [R1+0x4a30] ;  /* 0x004a300001127983 */ /* 0x001f220000300a00 */
[----:B------:R-:W-:-:S02]  /*379e0*/  IMAD.MOV.U32 R22, RZ, RZ, R3 ;  /* 0x000000ffff167224 */ /* 0x000fc400078e0003 */
[----:B------:R-:W-:-:S07]  /*379f0*/  IMAD.MOV.U32 R23, RZ, RZ, R2 ;  /* 0x000000ffff177224 */ /* 0x000fce00078e0002 */
[C---:B---3--:R-:W-:Y:S01]  /*37a00*/  HMMA.16816.F32 R20, R24.reuse, R22, R4 ;  /* 0x000000161814723c */ /* 0x048fe20000001804 */
[----:B------:R-:W3:Y:S07]  /*37a10*/  LDL.LU R4, [R1+0x2f0] ;  /* 0x0002f00001047983 */ /* 0x000eee0000300800 */
[C---:B----4-:R-:W-:Y:S11]  /*37a20*/  HMMA.16816.F32 R16, R24.reuse, R18, R12 ;  /* 0x000000121810723c */ /* 0x050ff6000000180c */
[----:B------:R-:W-:Y:S04]  /*37a30*/  @!UPT UIADD3 URZ, URZ, URZ, URZ ;  /* 0x0000003f3f3ff290 */ /* 0x000fe8000fffe03f */
[----:B------:R0:W-:Y:S01]  /*37a40*/  STL.64 [R1+0xb80], R20 ;  /* 0x000b801401007387 */ /* 0x0001e20000100a00 */
[----:B------:R1:W-:Y:S02]  /*37a50*/  STL.64 [R1+0xb88], R22 ;  /* 0x000b881601007387 */ /* 0x0003e40000100a00 */
[----:B------:R-:W3:Y:S02]  /*37a60*/  LDL.LU R5, [R1+0x2f4] ;  /* 0x0002f40001057983 */ /* 0x000ee40000300800 */
[----:B------:R-:W3:Y:S01]  /*37a70*/  LDL.LU R6, [R1+0x2f8] ;  /* 0x0002f80001067983 */ /* 0x000ee20000300800 */
[----:B------:R-:W3:Y:S04]  /*37a80*/  LDL.LU R7, [R1+0x2fc] ;  /* 0x0002fc0001077983 */ /* 0x000ee80000300800 */
[----:B0-----:R-:W4:Y:S01]  /*37a90*/  LDL.LU R20, [R1+0xe0] ;  /* 0x0000e00001147983 */ /* 0x001f220000300800 */
[----:B------:R-:W4:Y:S02]  /*37aa0*/  LDL.LU R21, [R1+0xe4] ;  /* 0x0000e40001157983 */ /* 0x000f240000300800 */
[----:B-1----:R-:W4:Y:S02]  /*37ab0*/  LDL.LU R22, [R1+0xe8] ;  /* 0x0000e80001167983 */ /* 0x002f240000300800 */
[----:B------:R-:W4:Y:S01]  /*37ac0*/  LDL.LU R23, [R1+0xec] ;  /* 0x0000ec0001177983 */ /* 0x000f220000300800 */
[----:B------:R-:W2:Y:S01]  /*37ad0*/  LDL.LU.64 R14, [R1+0x4a28] ;  /* 0x004a2800010e7983 */ /* 0x000ea20000300a00 */
[----:B------:R-:W2:Y:S02]  /*37ae0*/  LDL.LU.64 R12, [R1+0x4a20] ;  /* 0x004a2000010c7983 */ /* 0x000ea40000300a00 */
[----:B------:R-:W-:Y:S02]  /*37af0*/  STL.64 [R1+0xb70], R16 ;  /* 0x000b701001007387 */ /* 0x000fe40000100a00 */
[----:B------:R0:W-:Y:S02]  /*37b00*/  STL.64 [R1+0xb78], R18 ;  /* 0x000b781201007387 */ /* 0x0001e40000100a00 */
        /* <DEDUP_REMOVED lines=73> */
[----:B---3--:R1:W-:Y:S01]  /*37fa0*/  STL.64 [R1+0x4850], R16 ;  /* 0x0048501001007387 */ /* 0x0083e20000100a00 */
[----:B0-----:R-:W3:Y:S01]  /*37fb0*/  LDL.64 R18, [R1+0x98] ;  /* 0x0000980001127983 */ /* 0x001ee20000100a00 */
[C---:B--2---:R-:W-:Y:S03]  /*37fc0*/  HMMA.16816.F32 R8, R24.reuse, R14, R8 ;  /* 0x0000000e1808723c */ /* 0x044fe60000001808 */
[----:B---3--:R0:W-:Y:S01]  /*37fd0*/  STL.64 [R1+0x4908], R18 ;  /* 0x0049081201007387 */ /* 0x0081e20000100a00 */
[----:B-1----:R-:W2:Y:S02]  /*37fe0*/  LDL.LU R16, [R1+0x5c0] ;  /* 0x0005c00001107983 */ /* 0x002ea40000300800 */
[----:B------:R-:W2:Y:S01]  /*37ff0*/  LDL.LU R17, [R1+0x5c4] ;  /* 0x0005c40001117983 */ /* 0x000ea20000300800 */
[----:B0-----:R-:W2:Y:S01]  /*38000*/  LDL.LU R18, [R1+0x5c8] ;  /* 0x0005c80001127983 */ /* 0x001ea20000300800 */
[----:B------:R-:W2:Y:S11]  /*38010*/  LDL.LU R19, [R1+0x5cc] ;  /* 0x0005cc0001137983 */ /* 0x000eb60000300800 */
[----:B------:R-:W-:Y:S04]  /*38020*/  @!UPT UIADD3 URZ, URZ, URZ, URZ ;  /* 0x0000003f3f3ff290 */ /* 0x000fe8000fffe03f */
        /* <DEDUP_REMOVED lines=16> */
[----:B------:R-:W-:Y:S02]  /*38130*/  STL [R1+0x481c], R10 ;  /* 0x00481c0a01007387 */ /* 0x000fe40000100800 */
[----:B------:R0:W-:Y:S02]  /*38140*/  STL [R1+0x4818], R11 ;  /* 0x0048180b01007387 */ /* 0x0001e40000100800 */
[----:B0-----:R-:W4:Y:S01]  /*38150*/  LDL.64 R10, [R1+0xa8] ;  /* 0x0000a800010a7983 */ /* 0x001f220000100a00 */
[----:B---3--:R-:W-:Y:S03]  /*38160*/  HMMA.16816.F32 R20, R24, R6, R20 ;  /* 0x000000061814723c */ /* 0x008fe60000001814 */
[----:B------:R-:W0:Y:S04]  /*38170*/  LDSM.16.MT88.4 R24, [R0+0x4280] ;  /* 0x004280000018783b */ /* 0x000e280000004200 */
[----:B------:R-:W-:Y:S01]  /*38180*/  STL.64 [R1+0x4810], R6 ;  /* 0x0048100601007387 */ /* 0x000fe20000100a00 */
[----:B--2---:R1:W-:Y:S11]  /*38190*/  STL.64 [R1+0x4808], R4 ;  /* 0x0048080401007387 */ /* 0x0043f60000100a00 */
[----:B------:R-:W-:Y:S04]  /*381a0*/  @!UPT UIADD3 URZ, URZ, URZ, URZ ;  /* 0x0000003f3f3ff290 */ /* 0x000fe8000fffe03f */
[----:B------:R-:W-:Y:S01]  /*381b0*/  STL.64 [R1+0xa90], R20 ;  /* 0x000a901401007387 */ /* 0x000fe20000100a00 */
[----:B------:R-:W-:Y:S02]  /*381c0*/  STL.64 [R1+0xa98], R22 ;  /* 0x000a981601007387 */ /* 0x000fe40000100a00 */
[----:B-1----:R-:W4:Y:S02]  /*381d0*/  LDL.LU R4, [R1+0x5b0] ;  /* 0x0005b00001047983 */ /* 0x002f240000300800 */
[----:B------:R-:W4:Y:S01]  /*381e0*/  LDL.LU R5, [R1+0x5b4] ;  /* 0x0005b40001057983 */ /* 0x000f220000300800 */
[----:B------:R-:W4:Y:S01]  /*381f0*/  LDL.LU R6, [R1+0x5b8] ;  /* 0x0005b80001067983 */ /* 0x000f220000300800 */
[----:B------:R-:W4:Y:S02]  /*38200*/  LDL.LU R7, [R1+0x5bc] ;  /* 0x0005bc0001077983 */ /* 0x000f240000300800 */
[----:B------:R-:W-:Y:S01]  /*38210*/  STL [R1+0x4820], R0 ;  /* 0x0048200001007387 */ /* 0x000fe20000100800 */
[----:B------:R-:W1:Y:S04]  /*38220*/  LDSM.16.MT88.4 R20, [R0+0x4200] ;  /* 0x004200000014783b */ /* 0x000e680000004200 */
[----:B0-----:R0:W-:Y:S01]  /*38230*/  STL.64 [R1+0x4800], R26 ;  /* 0x0048001a01007387 */ /* 0x0011e20000100a00 */
[----:B------:R-:W-:Y:S03]  /*38240*/  STL.64 [R1+0x47f8], R24 ;  /* 0x0047f81801007387 */ /* 0x000fe60000100a00 */
[----:B0-----:R-:W1:Y:S02]  /*38250*/  LDL.64 R26, [R1+0xb8] ;  /* 0x0000b800011a7983 */ /* 0x001e640000100a00 */
[C---:B-1----:R-:W-:Y:S11]  /*38260*/  HMMA.16816.F32 R16, R20.reuse, R26, R16 ;  /* 0x0000001a1410723c */ /* 0x042ff60000001810 */
[----:B------:R-:W-:Y:S11]  /*38270*/  @!UPT UIADD3 URZ, URZ, URZ, URZ ;  /* 0x0000003f3f3ff290 */ /* 0x000ff6000fffe03f */
[----:B------:R-:W-:Y:S01]  /*38280*/  @!UPT UIADD3 URZ, URZ, URZ, URZ ;  /* 0x0000003f3f3ff290 */ /* 0x000fe2000fffe03f */
[----:B------:R-:W-:Y:S01]  /*38290*/  STL.64 [R1+0xaa0], R16 ;  /* 0x000aa01001007387 */ /* 0x000fe20000100a00 */
[----:B------:R0:W-:Y:S03]  /*382a0*/  STL.64 [R1+0xaa8], R18 ;  /* 0x000aa81201007387 */ /* 0x0001e60000100a00 */
[----:B0-----:R-:W2:Y:S01]  /*382b0*/  LDL.LU.64 R18, [R1+0x4908] ;  /* 0x0049080001127983 */ /* 0x001ea20000300a00 */
[----:B------:R-:W-:Y:S02]  /*382c0*/  IMAD.MOV.U32 R3, RZ, RZ, R26 ;  /* 0x000000ffff037224 */ /* 0x000fe400078e001a */
[----:B------:R-:W-:Y:S02]  /*382d0*/  IMAD.MOV.U32 R2, RZ, RZ, R27 ;  /* 0x000000ffff027224 */ /* 0x000fe400078e001b */
[----:B----4-:R-:W-:Y:S07]  /*382e0*/  HMMA.16816.F32 R24, R20, R10, R4 ;  /* 0x0000000a1418723c */ /* 0x010fee0000001804 */
[----:B------:R-:W-:-:S02]  /*382f0*/  IMAD.MOV.U32 R5, RZ, RZ, R10 ;  /* 0x000000ffff057224 */ /* 0x000fc400078e000a */
[----:B------:R-:W-:Y:S01]  /*38300*/  IMAD.MOV.U32 R4, RZ, RZ, R11 ;  /* 0x000000ffff047224 */ /* 0x000fe200078e000b */
[----:B------:R-:W-:Y:S01]  /*38310*/  STL [R1+0x4828], R2 ;  /* 0x0048280201007387 */ /* 0x000fe20000100800 */
[----:B------:R-:W-:Y:S11]  /*38320*/  STL [R1+0x4824], R3 ;  /* 0x0048240301007387 */ /* 0x000ff60000100800 */
[----:B------:R-:W-:Y:S01]  /*38330*/  @!UPT UIADD3 URZ, URZ, URZ, URZ ;  /* 0x0000003f3f3ff290 */ /* 0x000fe2000fffe03f */
[----:B------:R-:W-:Y:S01]  /*38340*/  STL.64 [R1+0xa80], R24 ;  /* 0x000a801801007387 */ /* 0x000fe20000100a00 */
[----:B------:R-:W-:Y:S02]  /*38350*/  STL.64 [R1+0xa88], R26 ;  /* 0x000a881a01007387 */ /* 0x000fe40000100a00 */
[----:B------:R-:W-:Y:S02]  /*38360*/  STL [R1+0x4830], R4 ;  /* 0x0048300401007387 */ /* 0x000fe40000100800 */
[----:B------:R-:W-:Y:S01]  /*38370*/  STL [R1+0x482c], R5 ;  /* 0x00482c0501007387 */ /* 0x000fe20000100800 */
[C---:B--2---:R-:W-:Y:S01]  /*38380*/  HMMA.16816.F32 R8, R20.reuse, R18, R12 ;  /* 0x000000121408723c */ /* 0x044fe2000000180c */
[----:B------:R-:W-:Y:S02]  /*38390*/  IMAD.MOV.U32 R7, RZ, RZ, R18 ;  /* 0x000000ffff077224 */ /* 0x000fe400078e0012 */
[----:B------:R-:W-:Y:S11]  /*383a0*/  IMAD.MOV.U32 R6, RZ, RZ, R19 ;  /* 0x000000ffff067224 */ /* 0x000ff600078e0013 */
[----:B------:R-:W-:Y:S09]  /*383b0*/  @!UPT UIADD3 URZ, URZ, URZ, URZ ;  /* 0x0000003f3f3ff290 */ /* 0x000ff2000fffe03f */
        /* <DEDUP_REMOVED lines=34> */
[----:B------:R-:W3:Y:S01]  /*385e0*/  LDL.LU R8, [R1+0x590] ;  /* 0x0005900001087983 */ /* 0x000ee20000300800 */
[----:B------:R-:W3:Y:S02]  /*385f0*/  LDL.LU R9, [R1+0x594] ;  /* 0x0005940001097983 */ /* 0x000ee40000300800 */
[----:B------:R-:W3:Y:S02]  /*38600*/  LDL.LU R10, [R1+0x598] ;  /* 0x00059800010a7983 */ /* 0x000ee40000300800 */
[----:B------:R-:W3:Y:S01]  /*38610*/  LDL.LU R11, [R1+0x59c] ;  /* 0x00059c00010b7983 */ /* 0x000ee20000300800 */
[----:B--2---:R0:W-:Y:S01]  /*38620*/  STL.64 [R1+0x4900], R26 ;  /* 0x0049001a01007387 */ /* 0x0041e20000100a00 */
[----:B----4-:R-:W-:Y:S02]  /*38630*/  STL.64 [R1+0x48f8], R24 ;  /* 0x0048f81801007387 */ /* 0x010fe40000100a00 */
[----:B------:R-:W2:Y:S01]  /*38640*/  LDL.64 R18, [R1+0x68] ;  /* 0x0000680001127983 */ /* 0x000ea20000100a00 */
[----:B0-----:R-:W4:Y:S04]  /*38650*/  LDL.64 R26, [R1+0x88] ;  /* 0x00008800011a7983 */ /* 0x001f280000100a00 */
[----:B--2---:R0:W-:Y:S04]  /*38660*/  STL.64 [R1+0x48f0], R18 ;  /* 0x0048f01201007387 */ /* 0x0041e80000100a00 */
[----:B0-----:R-:W2:Y:S01]  /*38670*/  LDL.64 R18, [R1+0x78] ;  /* 0x0000780001127983 */ /* 0x001ea20000100a00 */
[----:B---3--:R-:W-:Y:S02]  /*38680*/  STL.64 [R1+0x48a0], R14 ;  /* 0x0048a00e01007387 */ /* 0x008fe40000100a00 */
[----:B------:R0:W-:Y:S02]  /*38690*/  STL.64 [R1+0x4898], R12 ;  /* 0x0048980c01007387 */ /* 0x0001e40000100a00 */
        /* <DEDUP_REMOVED lines=9> */
[----:B------:R-:W3:Y:S01]  /*38730*/  LDL.LU R15, [R1+0x55c] ;  /* 0x00055c00010f7983 */ /* 0x000ee20000300800 */
[----:B----4-:R-:W-:Y:S01]  /*38740*/  HMMA.16816.F32 R8, R20, R26, R8 ;  /* 0x0000001a1408723c */ /* 0x010fe20000001808 */
        /* <DEDUP_REMOVED lines=13> */
[----:B------:R1:W-:Y:S02]  /*38820*/  STL [R1+0x4834], R7 ;  /* 0x0048340701007387 */ /* 0x0003e40000100800 */
[----:B------:R-:W3:Y:S02]  /*38830*/  LDL.LU R4, [R1+0x530] ;  /* 0x0005300001047983 */ /* 0x000ee40000300800 */
[----:B------:R-:W3:Y:S01]  /*38840*/  LDL.LU R5, [R1+0x534] ;  /* 0x0005340001057983 */ /* 0x000ee20000300800 */
[----:B0-----:R-:W3:Y:S01]  /*38850*/  LDL.LU R6, [R1+0x538] ;  /* 0x0005380001067983 */ /* 0x001ee20000300800 */
[----:B-1----:R-:W3:Y:S02]  /*38860*/  LDL.LU R7, [R1+0x53c] ;  /* 0x00053c0001077983 */ /* 0x002ee40000300800 */
[----:B------:R0:W-:Y:S02]  /*38870*/  STL.64 [R1+0xa60], R8 ;  /* 0x000a600801007387 */ /* 0x0001e40000100a00 */
[----:B------:R-:W-:Y:S02]  /*38880*/  STL.64 [R1+0xa68], R10 ;  /* 0x000a680a01007387 */ /* 0x000fe40000100a00 */
[----:B0-----:R-:W-:-:S02]  /*38890*/  IMAD.MOV.U32 R9, RZ, RZ, R26 ;  /* 0x000000ffff097224 */ /* 0x001fc400078e001a */
[----:B------:R-:W-:Y:S02]  /*388a0*/  IMAD.MOV.U32 R8, RZ, RZ, R27 ;  /* 0x000000ffff087224 */ /* 0x000fe400078e001b */
[----:B------:R-:W4:Y:S01]  /*388b0*/  LDL.LU.64 R26, [R1+0x4900] ;  /* 0x00490000011a7983 */ /* 0x000f220000300a00 */
[----:B------:R-:W4:Y:S02]  /*388c0*/  LDL.LU.64 R24, [R1+0x48f8] ;  /* 0x0048f80001187983 */ /* 0x000f240000300a00 */
[----:B------:R-:W-:Y:S01]  /*388d0*/  STL [R1+0x483c], R9 ;  /* 0x00483c0901007387 */ /* 0x000fe20000100800 */
[C---:B----4-:R-:W-:Y:S11]  /*388e0*/  HMMA.16816.F32 R24, R20.reuse, R18, R24 ;  /* 0x000000121418723c */ /* 0x050ff60000001818 */
[----:B------:R-:W-:Y:S11]  /*388f0*/  @!UPT UIADD3 URZ, URZ, URZ, URZ ;  /* 0x0000003f3f3ff290 */ /* 0x000ff6000fffe03f */
[----:B------:R-:W-:Y:S01]  /*38900*/  @!UPT UIADD3 URZ, URZ, URZ, URZ ;  /* 0x0000003f3f3ff290 */ /* 0x000fe2000fffe03f */
[----:B------:R0:W-:Y:S01]  /*38910*/  STL.64 [R1+0xa50], R24 ;  /* 0x000a501801007387 */ /* 0x0001e20000100a00 */
[----:B------:R1:W-:Y:S02]  /*38920*/  STL.64 [R1+0xa58], R26 ;  /* 0x000a581a01007387 */ /* 0x0003e40000100a00 */
[----:B0-----:R-:W-:Y:S02]  /*38930*/  IMAD.MOV.U32 R25, RZ, RZ, R18 ;  /* 0x000000ffff197224 */ /* 0x001fe400078e0012 */
[----:B------:R-:W-:Y:S02]  /*38940*/  IMAD.MOV.U32 R24, RZ, RZ, R19 ;  /* 0x000000ffff187224 */ /* 0x000fe400078e0013 */
[----:B------:R-:W2:Y:S02]  /*38950*/  LDL.LU.64 R18, [R1+0x48f0] ;  /* 0x0048f00001127983 */ /* 0x000ea40000300a00 */
[----:B--2---:R-:W-:Y:S01]  /*38960*/  HMMA.16816.F32 R12, R20, R18, R12 ;  /* 0x00000012140c723c */ /* 0x004fe2000000180c */
[----:B-1----:R-:W-:-:S02]  /*38970*/  IMAD.MOV.U32 R27, RZ, RZ, R18 ;  /* 0x000000ffff1b7224 */ /* 0x002fc400078e0012 */
        /* <DEDUP_REMOVED lines=34> */
[C---:B---3--:R-:W-:Y:S01]  /*38ba0*/  HMMA.16816.F32 R4, R20.reuse, R18, R4 ;  /* 0x000000121404723c */ /* 0x048fe20000001804 */
[----:B------:R-:W-:Y:S11]  /*38bb0*/  IMAD.MOV.U32 R2, RZ, RZ, R19 ;  /* 0x000000ffff027224 */ /* 0x000ff600078e0013 */
[----:B------:R-:W-:Y:S11]  /*38bc0*/  @!UPT UIADD3 URZ, URZ, URZ, URZ ;  /* 0x0000003f3f3ff290 */ /* 0x000ff6000fffe03f */
        /* <DEDUP_REMOVED lines=135> */
[----:B------:R-:W-:-:S02]  /*39440*/  IMAD.MOV.U32 R18, RZ, RZ, R5 ;  /* 0x000000ffff127224 */ /* 0x000fc400078e0005 */
[----:B------:R-:W-:Y:S02]  /*39450*/  IMAD.MOV.U32 R19, RZ, RZ, R4 ;  /* 0x000000ffff137224 */ /* 0x000fe400078e0004 */
[----:B------:R-:W4:Y:S01]  /*39460*/  LDL.LU R4, [R1+0x4e0] ;  /* 0x0004e00001047983 */ /* 0x000f220000300800 */
[----:B------:R-:W4:Y:S02]  /*39470*/  LDL.LU R5, [R1+0x4e4] ;  /* 0x0004e40001057983 */ /* 0x000f240000300800 */
[----:B------:R-:W4:Y:S02]  /*39480*/  LDL.LU R6, [R1+0x4e8] ;  /* 0x0004e80001067983 */ /* 0x000f240000300800 */
[----:B------:R-:W4:Y:S01]  /*39490*/  LDL.LU R7, [R1+0x4ec] ;  /* 0x0004ec0001077983 */ /* 0x000f220000300800 */
[----:B------:R-:W-:Y:S01]  /*394a0*/  STL.64 [R1+0x47e0], R18 ;  /* 0x0047e01201007387 */ /* 0x000fe20000100a00 */
[----:B------:R-:W4:Y:S02]  /*394b0*/  LDL.LU R24, [R1+0x2e0] ;  /* 0x0002e00001187983 */ /* 0x000f240000300800 */
[----:B------:R-:W4:Y:S02]  /*394c0*/  LDL.LU R25, [R1+0x2e4] ;  /* 0x0002e40001197983 */ /* 0x000f240000300800 */
[----:B------:R-:W4:Y:S01]  /*394d0*/  LDL.LU R26, [R1+0x2e8] ;  /* 0x0002e800011a7983 */ /* 0x000f220000300800 */
[----:B------:R-:W4:Y:S04]  /*394e0*/  LDL.LU R27, [R1+0x2ec] ;  /* 0x0002ec00011b7983 */ /* 0x000f280000300800 */
        /* <DEDUP_REMOVED lines=12> */
[C---:B----4-:R-:W-:Y:S01]  /*395b0*/  HMMA.16816.F32 R4, R20.reuse, R10, R4 ;  /* 0x0000000a1404723c */ /* 0x050fe20000001804 */
        /* <DEDUP_REMOVED lines=11> */
[----:B------:R-:W2:Y:S02]  /*39670*/  LDL.LU R15, [R1+0x2dc] ;  /* 0x0002dc00010f7983 */ /* 0x000ea40000300800 */
        /* <DEDUP_REMOVED lines=11> */
[----:B------:R-:W2:Y:S02]  /*39730*/  LDL.LU.64 R24, [R1+0x47f8] ;  /* 0x0047f80001187983 */ /* 0x000ea40000300a00 */
[----:B------:R-:W-:-:S02]  /*39740*/  IMAD.MOV.U32 R18, RZ, RZ, R3 ;  /* 0x000000ffff127224 */ /* 0x000fc400078e0003 */
[----:B------:R-:W-:Y:S01]  /*39750*/  IMAD.MOV.U32 R19, RZ, RZ, R2 ;  /* 0x000000ffff137224 */ /* 0x000fe200078e0002 */
[----:B------:R-:W-:Y:S01]  /*39760*/  STL.64 [R1+0x46b0], R6 ;  /* 0x0046b00601007387 */ /* 0x000fe20000100a00 */
[----:B----4-:R0:W-:Y:S11]  /*39770*/  STL.64 [R1+0x46a8], R4 ;  /* 0x0046a80401007387 */ /* 0x0101f60000100a00 */
[----:B------:R-:W-:Y:S03]  /*39780*/  @!UPT UIADD3 URZ, URZ, URZ, URZ ;  /* 0x0000003f3f3ff290 */ /* 0x000fe6000fffe03f */
[----:B------:R1:W-:Y:S01]  /*39790*/  STL.64 [R1+0x9a0], R20 ;  /* 0x0009a01401007387 */ /* 0x0003e20000100a00 */
[----:B------:R3:W-:Y:S02]  /*397a0*/  STL.64 [R1+0x9a8], R22 ;  /* 0x0009a81601007387 */ /* 0x0007e40000100a00 */
[----:B0-----:R-:W4:Y:S02]  /*397b0*/  LDL.LU R4, [R1+0x1f0] ;  /* 0x0001f00001047983 */ /* 0x001f240000300800 */
[----:B------:R-:W4:Y:S01]  /*397c0*/  LDL.LU R5, [R1+0x1f4] ;  /* 0x0001f40001057983 */ /* 0x000f220000300800 */
[----:B------:R-:W4:Y:S01]  /*397d0*/  LDL.LU R6, [R1+0x1f8] ;  /* 0x0001f80001067983 */ /* 0x000f220000300800 */
[----:B------:R-:W4:Y:S03]  /*397e0*/  LDL.LU R7, [R1+0x1fc] ;  /* 0x0001fc0001077983 */ /* 0x000f260000300800 */
[----:B-1----:R-:W4:Y:S01]  /*397f0*/  LDL.LU R20, [R1+0xd0] ;  /* 0x0000d00001147983 */ /* 0x002f220000300800 */
[----:B------:R-:W4:Y:S02]  /*39800*/  LDL.LU R21, [R1+0xd4] ;  /* 0x0000d40001157983 */ /* 0x000f240000300800 */
[----:B---3--:R-:W3:Y:S02]  /*39810*/  LDL.LU R22, [R1+0xd8] ;  /* 0x0000d80001167983 */ /* 0x008ee40000300800 */
[----:B------:R-:W3:Y:S01]  /*39820*/  LDL.LU R23, [R1+0xdc] ;  /* 0x0000dc0001177983 */ /* 0x000ee20000300800 */
        /* <DEDUP_REMOVED lines=94> */
[----:B0-----:R-:W3:Y:S01]  /*39e10*/  LDL.LU.64 R18, [R1+0x98] ;  /* 0x0000980001127983 */ /* 0x001ee20000300a00 */
[C---:B--2---:R-:W-:Y:S03]  /*39e20*/  HMMA.16816.F32 R8, R24.reuse, R14, R8 ;  /* 0x0000000e1808723c */ /* 0x044fe60000001808 */
[----:B---3--:R0:W-:Y:S04]  /*39e30*/  STL.64 [R1+0x46a0], R18 ;  /* 0x0046a01201007387 */ /* 0x0081e80000100a00 */
[----:B0-----:R-:W2:Y:S11]  /*39e40*/  LDL.LU.64 R18, [R1+0xb8] ;  /* 0x0000b80001127983 */ /* 0x001eb60000300a00 */
        /* <DEDUP_REMOVED lines=19> */
[----:B0-----:R-:W4:Y:S01]  /*39f80*/  LDL.LU.64 R10, [R1+0xa8] ;  /* 0x0000a800010a7983 */ /* 0x001f220000300a00 */
        /* <DEDUP_REMOVED lines=10> */
[----:B------:R-:W4:Y:S03]  /*3a030*/  LDL.LU R7, [R1+0x4cc] ;  /* 0x0004cc0001077983 */ /* 0x000f260000300800 */
[----:B------:R-:W1:Y:S04]  /*3a040*/  LDSM.16.MT88.4 R20, [R0+0x4300] ;  /* 0x004300000014783b */ /* 0x000e680000004200 */
[----:B0-----:R-:W-:Y:S01]  /*3a050*/  STL.64 [R1+0x4588], R26 ;  /* 0x0045881a01007387 */ /* 0x001fe20000100a00 */
[----:B------:R0:W-:Y:S03]  /*3a060*/  STL.64 [R1+0x4580], R24 ;  /* 0x0045801801007387 */ /* 0x0001e60000100a00 */
[----:B0-----:R-:W1:Y:S01]  /*3a070*/  LDL.LU R24, [R1+0x4d0] ;  /* 0x0004d00001187983 */ /* 0x001e620000300800 */
[----:B------:R-:W1:Y:S02]  /*3a080*/  LDL.LU R25, [R1+0x4d4] ;  /* 0x0004d40001197983 */ /* 0x000e640000300800 */
[----:B------:R-:W1:Y:S02]  /*3a090*/  LDL.LU R26, [R1+0x4d8] ;  /* 0x0004d800011a7983 */ /* 0x000e640000300800 */
[----:B------:R-:W1:Y:S02]  /*3a0a0*/  LDL.LU R27, [R1+0x4dc] ;  /* 0x0004dc00011b7983 */ /* 0x000e640000300800 */
[C---:B-1----:R-:W-:Y:S11]  /*3a0b0*/  HMMA.16816.F32 R24, R20.reuse, R18, R24 ;  /* 0x000000121418723c */ /* 0x042ff60000001818 */
[----:B------:R-:W-:Y:S11]  /*3a0c0*/  @!UPT UIADD3 URZ, URZ, URZ, URZ ;  /* 0x0000003f3f3ff290 */ /* 0x000ff6000fffe03f */
[----:B------:R-:W-:Y:S01]  /*3a0d0*/  @!UPT UIADD3 URZ, URZ, URZ, URZ ;  /* 0x0000003f3f3ff290 */ /* 0x000fe2000fffe03f */
[----:B------:R0:W-:Y:S01]  /*3a0e0*/  STL.64 [R1+0x8a0], R24 ;  /* 0x0008a01801007387 */ /* 0x0001e20000100a00 */
[----:B------:R-:W-:Y:S02]  /*3a0f0*/  STL.64 [R1+0x8a8], R26 ;  /* 0x0008a81a01007387 */ /* 0x000fe40000100a00 */
[----:B0-----:R-:W-:Y:S02]  /*3a100*/  IMAD.MOV.U32 R25, RZ, RZ, R18 ;  /* 0x000000ffff197224 */ /* 0x001fe400078e0012 */
[----:B------:R-:W-:Y:S02]  /*3a110*/  IMAD.MOV.U32 R24, RZ, RZ, R19 ;  /* 0x000000ffff187224 */ /* 0x000fe400078e0013 */
[----:B------:R-:W2:Y:S03]  /*3a120*/  LDL.LU.64 R18, [R1+0x46a0] ;  /* 0x0046a00001127983 */ /* 0x000ea60000300a00 */
[----:B------:R-:W-:Y:S02]  /*3a130*/  STL [R1+0x45c8], R24 ;  /* 0x0045c81801007387 */ /* 0x000fe40000100800 */
[----:B------:R4:W-:Y:S02]  /*3a140*/  STL [R1+0x45c4], R25 ;  /* 0x0045c41901007387 */ /* 0x0009e40000100800 */
[----:B----4-:R-:W-:Y:S07]  /*3a150*/  HMMA.16816.F32 R24, R20, R10, R4 ;  /* 0x0000000a1418723c */ /* 0x010fee0000001804 */
[----:B------:R-:W-:-:S02]  /*3a160*/  IMAD.MOV.U32 R5, RZ, RZ, R10 ;  /* 0x000000ffff057224 */ /* 0x000fc400078e000a */
[----:B------:R-:W-:Y:S11]  /*3a170*/  IMAD.MOV.U32 R4, RZ, RZ, R11 ;  /* 0x000000ffff047224 */ /* 0x000ff600078e000b */
[----:B------:R-:W-:Y:S03]  /*3a180*/  @!UPT UIADD3 URZ, URZ, URZ, URZ ;  /* 0x0000003f3f3ff290 */ /* 0x000fe6000fffe03f */
        /* <DEDUP_REMOVED lines=11> */
[----:B--2---:R0:W-:Y:S01]  /*3a240*/  STL.64 [R1+0x4610], R18 ;  /* 0x0046101201007387 */ /* 0x0041e20000100a00 */
[----:B------:R-:W2:Y:S02]  /*3a250*/  LDL.LU R12, [R1+0x410] ;  /* 0x00041000010c7983 */ /* 0x000ea40000300800 */
[----:B------:R-:W2:Y:S02]  /*3a260*/  LDL.LU R13, [R1+0x414] ;  /* 0x00041400010d7983 */ /* 0x000ea40000300800 */
[----:B------:R-:W3:Y:S01]  /*3a270*/  LDL.LU R14, [R1+0x418] ;  /* 0x00041800010e7983 */ /* 0x000ee20000300800 */
[----:B------:R-:W3:Y:S04]  /*3a280*/  LDL.LU R15, [R1+0x41c] ;  /* 0x00041c00010f7983 */ /* 0x000ee80000300800 */
[----:B0-----:R-:W4:Y:S04]  /*3a290*/  LDL.LU.64 R18, [R1+0x18] ;  /* 0x0000180001127983 */ /* 0x001f280000300a00 */
[----:B----4-:R0:W-:Y:S04]  /*3a2a0*/  STL.64 [R1+0x4628], R18 ;  /* 0x0046281201007387 */ /* 0x0101e80000100a00 */
[----:B0-----:R-:W4:Y:S04]  /*3a2b0*/  LDL.LU.64 R18, [R1+0x28] ;  /* 0x0000280001127983 */ /* 0x001f280000300a00 */
[----:B----4-:R0:W-:Y:S04]  /*3a2c0*/  STL.64 [R1+0x4630], R18 ;  /* 0x0046301201007387 */ /* 0x0101e80000100a00 */
[----:B0-----:R-:W4:Y:S04]  /*3a2d0*/  LDL.LU.64 R18, [R1+0x38] ;  /* 0x0000380001127983 */ /* 0x001f280000300a00 */
[----:B----4-:R-:W-:Y:S01]  /*3a2e0*/  STL.64 [R1+0x4648], R18 ;  /* 0x0046481201007387 */ /* 0x010fe20000100a00 */
[----:B---3--:R-:W-:Y:S02]  /*3a2f0*/  STL.64 [R1+0x4608], R14 ;  /* 0x0046080e01007387 */ /* 0x008fe40000100a00 */
[----:B--2---:R0:W-:Y:S02]  /*3a300*/  STL.64 [R1+0x4600], R12 ;  /* 0x0046000c01007387 */ /* 0x0041e40000100a00 */
[----:B0-----:R-:W2:Y:S01]  /*3a310*/  LDL.LU R12, [R1+0x420] ;  /* 0x00042000010c7983 */ /* 0x001ea20000300800 */
[----:B------:R-:W2:Y:S02]  /*3a320*/  LDL.LU R13, [R1+0x424] ;  /* 0x00042400010d7983 */ /* 0x000ea40000300800 */
[----:B------:R-:W3:Y:S02]  /*3a330*/  LDL.LU R14, [R1+0x428] ;  /* 0x00042800010e7983 */ /* 0x000ee40000300800 */
[----:B------:R-:W3:Y:S01]  /*3a340*/  LDL.LU R15, [R1+0x42c] ;  /* 0x00042c00010f7983 */ /* 0x000ee20000300800 */
[----:B------:R-:W4:Y:S04]  /*3a350*/  LDL.LU.64 R18, [R1+0x48] ;  /* 0x0000480001127983 */ /* 0x000f280000300a00 */
        /* <DEDUP_REMOVED lines=18> */
[----:B----4-:R-:W-:Y:S03]  /*3a480*/  STL.64 [R1+0x4680], R8 ;  /* 0x0046800801007387 */ /* 0x010fe60000100a00 */
[----:B0-----:R-:W2:Y:S04]  /*3a490*/  LDL.LU.64 R10, [R1+0x78] ;  /* 0x00007800010a7983 */ /* 0x001ea80000300a00 */
[----:B--2---:R0:W-:Y:S04]  /*3a4a0*/  STL.64 [R1+0x4698], R10 ;  /* 0x0046980a01007387 */ /* 0x0041e80000100a00 */
[----:B0-----:R-:W2:Y:S01]  /*3a4b0*/  LDL.LU.64 R10, [R1+0x88] ;  /* 0x00008800010a7983 */ /* 0x001ea20000300a00 */
[----:B------:R-:W4:Y:S03]  /*3a4c0*/  LDL.LU.64 R18, [R1+0x68] ;  /* 0x0000680001127983 */ /* 0x000f260000300a00 */
[----:B----4-:R0:W-:Y:S01]  /*3a4d0*/  STL.64 [R1+0x4690], R18 ;  /* 0x0046901201007387 */ /* 0x0101e20000100a00 */
[----:B------:R-:W4:Y:S02]  /*3a4e0*/  LDL.LU R16, [R1+0x490] ;  /* 0x0004900001107983 */ /* 0x000f240000300800 */
[----:B------:R-:W4:Y:S01]  /*3a4f0*/  LDL.LU R17, [R1+0x494] ;  /* 0x0004940001117983 */ /* 0x000f220000300800 */
[----:B0-----:R-:W4:Y:S01]  /*3a500*/  LDL.LU R18, [R1+0x498] ;  /* 0x0004980001127983 */ /* 0x001f220000300800 */
[----:B------:R-:W4:Y:S02]  /*3a510*/  LDL.LU R19, [R1+0x49c] ;  /* 0x00049c0001137983 */ /* 0x000f240000300800 */
[----:B---3--:R-:W-:Y:S02]  /*3a520*/  STL.64 [R1+0x4640], R14 ;  /* 0x0046400e01007387 */ /* 0x008fe40000100a00 */
[----:B------:R0:W-:Y:S02]  /*3a530*/  STL.64 [R1+0x4638], R12 ;  /* 0x0046380c01007387 */ /* 0x0001e40000100a00 */
        /* <DEDUP_REMOVED lines=23> */
[----:B------:R-:W-:Y:S02]  /*3a6b0*/  STL.64 [R1+0x860], R24 ;  /* 0x0008601801007387 */ /* 0x000fe40000100a00 */
[----:B------:R0:W-:Y:S02]  /*3a6c0*/  STL.64 [R1+0x868], R26 ;  /* 0x0008681a01007387 */ /* 0x0001e40000100a00 */
[----:B0-----:R-:W-:-:S02]  /*3a6d0*/  IMAD.MOV.U32 R27, RZ, RZ, R10 ;  /* 0x000000ffff1b7224 */ /* 0x001fc400078e000a */
[----:B------:R-:W-:Y:S02]  /*3a6e0*/  IMAD.MOV.U32 R26, RZ, RZ, R11 ;  /* 0x000000ffff1a7224 */ /* 0x000fe400078e000b */
[----:B------:R-:W4:Y:S01]  /*3a6f0*/  LDL.LU.64 R10, [R1+0x4698] ;  /* 0x00469800010a7983 */ /* 0x000f220000300a00 */
[----:B------:R-:W-:Y:S01]  /*3a700*/  STL [R1+0x45dc], R27 ;  /* 0x0045dc1b01007387 */ /* 0x000fe20000100800 */
[C---:B----4-:R-:W-:Y:S01]  /*3a710*/  HMMA.16816.F32 R16, R20.reuse, R10, R16 ;  /* 0x0000000a1410723c */ /* 0x050fe20000001810 */
[----:B------:R-:W-:Y:S02]  /*3a720*/  IMAD.MOV.U32 R2, RZ, RZ, R10 ;  /* 0x000000ffff027224 */ /* 0x000fe400078e000a */
[----:B------:R-:W-:Y:S11]  /*3a730*/  IMAD.MOV.U32 R28, RZ, RZ, R11 ;  /* 0x000000ffff1c7224 */ /* 0x000ff600078e000b */
[----:B------:R-:W-:Y:S09]  /*3a740*/  @!UPT UIADD3 URZ, URZ, URZ, URZ ;  /* 0x0000003f3f3ff290 */ /* 0x000ff2000fffe03f */
[----:B------:R-:W-:Y:S01]  /*3a750*/  STL.64 [R1+0x850], R16 ;  /* 0x0008501001007387 */ /* 0x000fe20000100a00 */
[----:B------:R0:W-:Y:S03]  /*3a760*/  STL.64 [R1+0x858], R18 ;  /* 0x0008581201007387 */ /* 0x0001e60000100a00 */
[----:B0-----:R-:W4:Y:S01]  /*3a770*/  LDL.LU.64 R18, [R1+0x4690] ;  /* 0x0046900001127983 */ /* 0x001f220000300a00 */
[----:B------:R-:W4:Y:S02]  /*3a780*/  LDL.LU.64 R10, [R1+0x4688] ;  /* 0x00468800010a7983 */ /* 0x000f240000300a00 */
[----:B------:R-:W4:Y:S02]  /*3a790*/  LDL.LU.64 R8, [R1+0x4680] ;  /* 0x0046800001087983 */ /* 0x000f240000300a00 */
[C---:B----4-:R-:W-:Y:S01]  /*3a7a0*/  HMMA.16816.F32 R8, R20.reuse, R18, R8 ;  /* 0x000000121408723c */ /* 0x050fe20000001808 */
[----:B------:R-:W-:Y:S11]  /*3a7b0*/  IMAD.MOV.U32 R0, RZ, RZ, R19 ;  /* 0x000000ffff007224 */ /* 0x000ff600078e0013 */
[----:B------:R-:W-:Y:S11]  /*3a7c0*/  @!UPT UIADD3 URZ, URZ, URZ, URZ ;  /* 0x0000003f3f3ff290 */ /* 0x000ff6000fffe03f */
[----:B------:R0:W-:Y:S01]  /*3a7d0*/  STL.64 [R1+0x840], R8 ;  /* 0x0008400801007387 */ /* 0x0001e20000100a00 */
[----:B------:R-:W-:Y:S02]  /*3a7e0*/  STL.64 [R1+0x848], R10 ;  /* 0x0008480a01007387 */ /* 0x000fe40000100a00 */
        /* <DEDUP_REMOVED lines=77> */
[----:B------:R0:W-:Y:S02]  /*3acc0*/  STL.64 [R1+0x4478], R18 ;  /* 0x0044781201007387 */ /* 0x0001e40000100a00 */
[----:B0-----:R-:W-:-:S02]  /*3acd0*/  IMAD.MOV.U32 R18, RZ, RZ, R7 ;  /* 0x000000ffff127224 */ /* 0x001fc400078e0007 */
[----:B------:R-:W-:Y:S01]  /*3ace0*/  IMAD.MOV.U32 R19, RZ, RZ, R4 ;  /* 0x000000ffff137224 */ /* 0x000fe200078e0004 */
[----:B------:R-:W2:Y:S01]  /*3acf0*/  LDL.LU R7, [R1+0x45d4] ;  /* 0x0045d40001077983 */ /* 0x000ea20000300800 */
[----:B------:R-:W2:Y:S03]  /*3ad00*/  LDL.LU R4, [R1+0x45d0] ;  /* 0x0045d00001047983 */ /* 0x000ea60000300800 */
        /* <DEDUP_REMOVED lines=77> */
[----:B---3--:R-:W-:-:S05]  /*3b1e0*/  IMAD.MOV.U32 R19, RZ, RZ, R6 ;  /* 0x000000ffff137224 */ /* 0x008fca00078e0006 */
        /* <DEDUP_REMOVED lines=8> */
[----:B------:R-:W-:-:S05]  /*3b270*/  IMAD.MOV.U32 R19, RZ, RZ, R4 ;  /* 0x000000ffff137224 */ /* 0x000fca00078e0004 */
[----:B------:R-:W-:Y:S04]  /*3b280*/  STL.64 [R1+0x4568], R18 ;  /* 0x0045681201007387 */ /* 0x000fe80000100a00 */
[----:B---3--:R-:W-:Y:S01]  /*3b290*/  STL.64 [R1+0x4518], R14 ;  /* 0x0045180e01007387 */ /* 0x008fe20000100a00 */
[----:B--2---:R0:W-:Y:S03]  /*3b2a0*/  STL.64 [R1+0x4510], R12 ;  /* 0x0045100c01007387 */ /* 0x0041e60000100a00 */
[----:B0-----:R-:W2:Y:S01]  /*3b2b0*/  LDL.LU R12, [R1+0x190] ;  /* 0x00019000010c7983 */ /* 0x001ea20000300800 */
[----:B------:R-:W2:Y:S02]  /*3b2c0*/  LDL.LU R13, [R1+0x194] ;  /* 0x00019400010d7983 */ /* 0x000ea40000300800 */
[----:B------:R-:W3:Y:S02]  /*3b2d0*/  LDL.LU R14, [R1+0x198] ;  /* 0x00019800010e7983 */ /* 0x000ee40000300800 */
[----:B------:R-:W3:Y:S01]  /*3b2e0*/  LDL.LU R15, [R1+0x19c] ;  /* 0x00019c00010f7983 */ /* 0x000ee20000300800 */
[----:B------:R-:W4:Y:S01]  /*3b2f0*/  LDL.LU R4, [R1+0x3f0] ;  /* 0x0003f00001047983 */ /* 0x000f220000300800 */
[----:B------:R-:W4:Y:S02]  /*3b300*/  LDL.LU R5, [R1+0x3f4] ;  /* 0x0003f40001057983 */ /* 0x000f240000300800 */
[----:B------:R-:W4:Y:S02]  /*3b310*/  LDL.LU R6, [R1+0x3f8] ;  /* 0x0003f80001067983 */ /* 0x000f240000300800 */
[----:B------:R-:W4:Y:S02]  /*3b320*/  LDL.LU R7, [R1+0x3fc] ;  /* 0x0003fc0001077983 */ /* 0x000f240000300800 */
[----:B------:R-:W-:-:S02]  /*3b330*/  IMAD.MOV.U32 R19, RZ, RZ, R24 ;  /* 0x000000ffff137224 */ /* 0x000fc400078e0018 */
[----:B------:R-:W-:Y:S01]  /*3b340*/  IMAD.MOV.U32 R18, RZ, RZ, R25 ;  /* 0x000000ffff127224 */ /* 0x000fe200078e0019 */
[----:B------:R-:W4:Y:S01]  /*3b350*/  LDL.LU R24, [R1+0x1e0] ;  /* 0x0001e00001187983 */ /* 0x000f220000300800 */
[----:B------:R-:W4:Y:S02]  /*3b360*/  LDL.LU R25, [R1+0x1e4] ;  /* 0x0001e40001197983 */ /* 0x000f240000300800 */
[----:B------:R-:W4:Y:S02]  /*3b370*/  LDL.LU R26, [R1+0x1e8] ;  /* 0x0001e800011a7983 */ /* 0x000f240000300800 */
[----:B------:R-:W4:Y:S01]  /*3b380*/  LDL.LU R27, [R1+0x1ec] ;  /* 0x0001ec00011b7983 */ /* 0x000f220000300800 */
        /* <DEDUP_REMOVED lines=29> */
[----:B------:R-:W-:Y:S02]  /*3b560*/  STL.64 [R1+0x4440], R10 ;  /* 0x0044400a01007387 */ /* 0x000fe40000100a00 */
[----:B------:R0:W-:Y:S02]  /*3b570*/  STL.64 [R1+0x4438], R8 ;  /* 0x0044380801007387 */ /* 0x0001e40000100a00 */
[----:B0-----:R-:W2:Y:S01]  /*3b580*/  LDL.LU R8, [R1+0x100] ;  /* 0x0001000001087983 */ /* 0x001ea20000300800 */
[----:B------:R-:W2:Y:S02]  /*3b590*/  LDL.LU R9, [R1+0x104] ;  /* 0x0001040001097983 */ /* 0x000ea40000300800 */
[----:B------:R-:W2:Y:S02]  /*3b5a0*/  LDL.LU R10, [R1+0x108] ;  /* 0x00010800010a7983 */ /* 0x000ea40000300800 */
[----:B------:R-:W2:Y:S01]  /*3b5b0*/  LDL.LU R11, [R1+0x10c] ;  /* 0x00010c00010b7983 */ /* 0x000ea20000300800 */
[----:B---3--:R-:W-:Y:S01]  /*3b5c0*/  HMMA.16816.F32 R20, R20, R6, R24 ;  /* 0x000000061414723c */ /* 0x008fe20000001818 */
[----:B------:R-:W2:Y:S01]  /*3b5d0*/  LDL.LU.64 R26, [R1+0x4588] ;  /* 0x00458800011a7983 */ /* 0x000ea20000300a00 */
[----:B------:R-:W2:Y:S11]  /*3b5e0*/  LDL.LU.64 R24, [R1+0x4580] ;  /* 0x0045800001187983 */ /* 0x000eb60000300a00 */
[----:B------:R-:W-:Y:S10]  /*3b5f0*/  @!UPT UIADD3 URZ, URZ, URZ, URZ ;  /* 0x0000003f3f3ff290 */ /* 0x000ff4000fffe03f */
[----:B------:R0:W-:Y:S01]  /*3b600*/  STL.64 [R1+0x7a0], R20 ;  /* 0x0007a01401007387 */ /* 0x0001e20000100a00 */
[----:B------:R-:W-:Y:S03]  /*3b610*/  STL.64 [R1+0x7a8], R22 ;  /* 0x0007a81601007387 */ /* 0x000fe60000100a00 */
[----:B0-----:R-:W3:Y:S01]  /*3b620*/  LDL.LU R20, [R1+0xc0] ;  /* 0x0000c00001147983 */ /* 0x001ee20000300800 */
[C---:B--2---:R-:W-:Y:S03]  /*3b630*/  HMMA.16816.F32 R16, R24.reuse, R18, R12 ;  /* 0x000000121810723c */ /* 0x044fe6000000180c */
[----:B------:R-:W2:Y:S01]  /*3b640*/  LDL.LU.64 R14, [R1+0x4578] ;  /* 0x00457800010e7983 */ /* 0x000ea20000300a00 */
[----:B------:R-:W2:Y:S11]  /*3b650*/  LDL.LU.64 R12, [R1+0x4570] ;  /* 0x00457000010c7983 */ /* 0x000eb60000300a00 */
[----:B------:R-:W-:Y:S08]  /*3b660*/  @!UPT UIADD3 URZ, URZ, URZ, URZ ;  /* 0x0000003f3f3ff290 */ /* 0x000ff0000fffe03f */
        /* <DEDUP_REMOVED lines=38> */
[----:B------:R-:W-:Y:S02]  /*3b8d0*/  IMAD.MOV.U32 R23, RZ, RZ, R0 ;  /* 0x000000ffff177224 */ /* 0x000fe400078e0000 */
[----:B------:R-:W3:Y:S01]  /*3b8e0*/  LDL R0, [R1+0x16c0] ;  /* 0x0016c00001007983 */ /* 0x000ee20000100800 */
        /* <DEDUP_REMOVED lines=43> */
[----:B------:R-:W-:Y:S02]  /*3bba0*/  IMAD.MOV.U32 R22, RZ, RZ, R2 ;  /* 0x000000ffff167224 */ /* 0x000fe400078e0002 */
[----:B------:R-:W3:Y:S01]  /*3bbb0*/  LDL.LU.64 R16, [R1+0x4458] ;  /* 0x0044580001107983 */ /* 0x000ee20000300a00 */
[C---:B--2---:R-:W-:Y:S11]  /*3bbc0*/  HMMA.16816.F32 R12, R24.reuse, R18, R12 ;  /* 0x00000012180c723c */ /* 0x044ff6000000180c */
[----:B------:R-:W-:Y:S11]  /*3bbd0*/  @!UPT UIADD3 URZ, URZ, URZ, URZ ;  /* 0x0000003f3f3ff290 */ /* 0x000ff6000fffe03f */
[----:B------:R-:W-:Y:S01]  /*3bbe0*/  @!UPT UIADD3 URZ, URZ, URZ, URZ ;  /* 0x0000003f3f3ff290 */ /* 0x000fe2000fffe03f */
[----:B------:R0:W-:Y:S01]  /*3bbf0*/  STL.64 [R1+0x670], R12 ;  /* 0x0006700c01007387 */ /* 0x0001e20000100a00 */
[----:B------:R-:W-:Y:S02]  /*3bc00*/  IMAD.MOV.U32 R28, RZ, RZ, R14 ;  /* 0x000000ffff1c7224 */ /* 0x000fe400078e000e */
[----:B------:R-:W-:Y:S02]  /*3bc10*/  IMAD.MOV.U32 R2, RZ, RZ, R15 ;  /* 0x000000ffff027224 */ /* 0x000fe400078e000f */
[----:B------:R-:W2:Y:S04]  /*3bc20*/  LDL.LU.64 R14, [R1+0x4450] ;  /* 0x00445000010e7983 */ /* 0x000ea80000300a00 */
[----:B0-----:R-:W3:Y:S01]  /*3bc30*/  LDL.LU.64 R12, [R1+0x4448] ;  /* 0x00444800010c7983 */ /* 0x001ee20000300a00 */
[----:B------:R-:W3:Y:S02]  /*3bc40*/  LDL.LU R18, [R1+0xf8] ;  /* 0x0000f80001127983 */ /* 0x000ee40000300800 */
[----:B------:R-:W3:Y:S02]  /*3bc50*/  LDL.LU R19, [R1+0xfc] ;  /* 0x0000fc0001137983 */ /* 0x000ee40000300800 */
[----:B------:R-:W-:Y:S01]  /*3bc60*/  STL [R1+0x3374], R2 ;  /* 0x0033740201007387 */ /* 0x000fe20000100800 */
[----:B------:R-:W-:Y:S01]  /*3bc70*/  STL [R1+0x3370], R28 ;  /* 0x0033701c01007387 */ /* 0x000fe20000100800 */
[C---:B--2---:R-:W-:Y:S11]  /*3bc80*/  HMMA.16816.F32 R8, R24.reuse, R14, R8 ;  /* 0x0000000e1808723c */ /* 0x044ff60000001808 */
[----:B------:R-:W-:Y:S11]  /*3bc90*/  @!UPT UIADD3 URZ, URZ, URZ, URZ ;  /* 0x0000003f3f3ff290 */ /* 0x000ff6000fffe03f */
[----:B------:R-:W-:Y:S01]  /*3bca0*/  @!UPT UIADD3 URZ, URZ, URZ, URZ ;  /* 0x0000003f3f3ff290 */ /* 0x000fe2000fffe03f */
[----:B------:R-:W-:Y:S01]  /*3bcb0*/  STL.64 [R1+0x660], R8 ;  /* 0x0006600801007387 */ /* 0x000fe20000100a00 */
[----:B------:R0:W-:Y:S03]  /*3bcc0*/  STL.64 [R1+0x668], R10 ;  /* 0x0006680a01007387 */ /* 0x0001e60000100a00 */
[----:B0-----:R-:W3:Y:S01]  /*3bcd0*/  LDL.LU.64 R10, [R1+0x4440] ;  /* 0x00444000010a7983 */ /* 0x001ee20000300a00 */
[----:B------:R-:W2:Y:S01]  /*3bce0*/  LDL.LU.64 R8, [R1+0x4438] ;  /* 0x0044380001087983 */ /* 0x000ea20000300a00 */
[C---:B---3--:R-:W-:Y:S08]  /*3bcf0*/  HMMA.16816.F32 R16, R24.reuse, R10, R16 ;  /* 0x0000000a1810723c */ /* 0x048ff00000001810 */
[----:B------:R-:W-:Y:S01]  /*3bd00*/  HMMA.16816.F32 R24, R24, R6, R20 ;  /* 0x000000061818723c */ /* 0x000fe20000001814 */
[----:B------:R-:W-:Y:S11]  /*3bd10*/  LDSM.16.MT88.4 R20, [R29+0x8000] ;  /* 0x008000001d14783b */ /* 0x000ff60000004200 */
[----:B------:R-:W-:Y:S03]  /*3bd20*/  @!UPT UIADD3 URZ, URZ, URZ, URZ ;  /* 0x0000003f3f3ff290 */ /* 0x000fe6000fffe03f */
[----:B------:R-:W-:Y:S01]  /*3bd30*/  STL.64 [R1+0x630], R16 ;  /* 0x0006301001007387 */ /* 0x000fe20000100a00 */
[----:B------:R-:W-:Y:S02]  /*3bd40*/  STL.64 [R1+0x638], R18 ;  /* 0x0006381201007387 */ /* 0x000fe40000100a00 */
[----:B------:R-:W0:Y:S05]  /*3bd50*/  LDSM.16.M88.4 R16, [R0+0x10000] ;  /* 0x010000000010783b */ /* 0x000e2a0000000200 */
[----:B------:R-:W-:Y:S01]  /*3bd60*/  STL.64 [R1+0xe0], R24 ;  /* 0x0000e01801007387 */ /* 0x000fe20000100a00 */
[----:B------:R-:W-:Y:S02]  /*3bd70*/  STL.64 [R1+0xe8], R26 ;  /* 0x0000e81a01007387 */ /* 0x000fe40000100a00 */
[----:B------:R-:W1:Y:S02]  /*3bd80*/  LDSM.16.M88.4 R24, [R0+0x11000] ;  /* 0x011000000018783b */ /* 0x000e640000000200 */
[----:B0-----:R-:W-:Y:S02]  /*3bd90*/  STL.64 [R1+0xb0], R16 ;  /* 0x0000b01001007387 */ /* 0x001fe40000100a00 */
[----:B------:R-:W-:Y:S02]  /*3bda0*/  STL.64 [R1+0xb8], R18 ;  /* 0x0000b81201007387 */ /* 0x000fe40000100a00 */
[----:B------:R-:W0:Y:S04]  /*3bdb0*/  LDSM.16.M88.4 R16, [R0+0x12000] ;  /* 0x012000000010783b */ /* 0x000e280000000200 */
[----:B-1----:R-:W-:Y:S01]  /*3bdc0*/  STL.64 [R1+0xa0], R24 ;  /* 0x0000a01801007387 */ /* 0x002fe20000100a00 */
        /* <DEDUP_REMOVED lines=15> */
[----:B------:R-:W-:-:S02]  /*3bec0*/  IMAD.MOV.U32 R28, RZ, RZ, R16 ;  /* 0x000000ffff1c7224 */ /* 0x000fc400078e0010 */
[----:B------:R-:W-:Y:S02]  /*3bed0*/  STL.64 [R1+0x58], R18 ;  /* 0x0000581201007387 */ /* 0x000fe40000100a00 */
[----:B------:R-:W-:Y:S02]  /*3bee0*/  IMAD.MOV.U32 R2, RZ, RZ, R17 ;  /* 0x000000ffff027224 */ /* 0x000fe400078e0011 */
[----:B------:R-:W0:Y:S04]  /*3bef0*/  LDSM.16.M88.4 R16, [R0+0x18000] ;  /* 0x018000000010783b */ /* 0x000e280000000200 */
[----:B------:R3:W-:Y:S01]  /*3bf00*/  STL [R1+0x4404], R2 ;  /* 0x0044040201007387 */ /* 0x0007e20000100800 */
[----:B------:R0:W-:Y:S02]  /*3bf10*/  STL [R1+0x4400], R28 ;  /* 0x0044001c01007387 */ /* 0x0001e40000100800 */
[----:B-1----:R-:W-:Y:S02]  /*3bf20*/  STL.64 [R1+0x40], R24 ;  /* 0x0000401801007387 */ /* 0x002fe40000100a00 */
[----:B------:R-:W-:Y:S02]  /*3bf30*/  STL.64 [R1+0x48], R26 ;  /* 0x0000481a01007387 */ /* 0x000fe40000100a00 */
[----:B------:R-:W1:Y:S04]  /*3bf40*/  LDSM.16.M88.4 R24, [R0+0x19000] ;  /* 0x019000000018783b */ /* 0x000e680000000200 */
[----:B0-----:R-:W-:Y:S01]  /*3bf50*/  STL.64 [R1+0x30], R16 ;  /* 0x0000301001007387 */ /* 0x001fe20000100a00 */
[----:B---3--:R-:W-:-:S02]  /*3bf60*/  IMAD.MOV.U32 R2, RZ, RZ, R16 ;  /* 0x000000ffff027224 */ /* 0x008fc400078e0010 */
[----:B------:R-:W-:Y:S02]  /*3bf70*/  STL.64 [R1+0x38], R18 ;  /* 0x0000381201007387 */ /* 0x000fe40000100a00 */
[----:B------:R-:W-:Y:S02]  /*3bf80*/  IMAD.MOV.U32 R28, RZ, RZ, R17 ;  /* 0x000000ffff1c7224 */ /* 0x000fe400078e0011 */
[----:B------:R-:W0:Y:S04]  /*3bf90*/  LDSM.16.M88.4 R16, [R0+0x1a000] ;  /* 0x01a000000010783b */ /* 0x000e280000000200 */
[----:B-1----:R-:W-:Y:S01]  /*3bfa0*/  STL.64 [R1+0x20], R24 ;  /* 0x0000201801007387 */ /* 0x002fe20000100a00 */
[----:B------:R-:W-:Y:S02]  /*3bfb0*/  STL.64 [R1+0x28], R26 ;  /* 0x0000281a01007387 */ /* 0x000fe40000100a00 */
[----:B------:R-:W-:Y:S01]  /*3bfc0*/  LDSM.16.M88.4 R24, [R0+0x1b000] ;  /* 0x01b000000018783b */ /* 0x000fe20000000200 */
[----:B0-----:R-:W-:Y:S03]  /*3bfd0*/  STL.64 [R1+0x10], R16 ;  /* 0x0000101001007387 */ /* 0x001fe60000100a00 */
[----:B------:R-:W-:Y:S02]  /*3bfe0*/  STL.64 [R1+0x18], R18 ;  /* 0x0000181201007387 */ /* 0x000fe40000100a00 */
[----:B------:R-:W0:Y:S02]  /*3bff0*/  LDSM.16.M88.4 R16, [R0+0x1c000] ;  /* 0x01c000000010783b */ /* 0x000e240000000200 */
[----:B0-----:R-:W-:Y:S02]  /*3c000*/  STL [R1+0x31a4], R18 ;  /* 0x0031a41201007387 */ /* 0x001fe40000100800 */
[----:B------:R-:W-:Y:S02]  /*3c010*/  STL.64 [R1], R24 ;  /* 0x0000001801007387 */ /* 0x000fe40000100a00 */
[----:B------:R-:W-:Y:S02]  /*3c020*/  STL.64 [R1+0x8], R26 ;  /* 0x0000081a01007387 */ /* 0x000fe40000100a00 */
[----:B------:R-:W-:Y:S01]  /*3c030*/  STL [R1+0x31a0], R19 ;  /* 0x0031a01301007387 */ /* 0x000fe20000100800 */
[----:B------:R0:W-:Y:S04]  /*3c040*/  STL.64 [R1+0x4368], R16 ;  /* 0x0043681001007387 */ /* 0x0001e80000100a00 */
[----:B------:R-:W-:Y:S04]  /*3c050*/  LDSM.16.MT88.4 R24, [R29+0x8080] ;  /* 0x008080001d18783b */ /* 0x000fe80000004200 */
[----:B0-----:R-:W3:Y:S01]  /*3c060*/  LDL.64 R16, [R1+0x80] ;  /* 0x0000800001107983 */ /* 0x001ee20000100a00 */
[----:B------:R-:W-:-:S02]  /*3c070*/  IMAD.MOV.U32 R18, RZ, RZ, R13 ;  /* 0x000000ffff127224 */ /* 0x000fc400078e000d */
[----:B------:R-:W-:Y:S02]  /*3c080*/  IMAD.MOV.U32 R19, RZ, RZ, R12 ;  /* 0x000000ffff137224 */ /* 0x000fe400078e000c */
[----:B------:R-:W0:Y:S04]  /*3c090*/  LDSM.16.M88.4 R12, [R0+0x1d000] ;  /* 0x01d00000000c783b */ /* 0x000e280000000200 */
[----:B---3--:R1:W-:Y:S04]  /*3c0a0*/  STL.64 [R1+0x4408], R16 ;  /* 0x0044081001007387 */ /* 0x0083e80000100a00 */
[----:B-1----:R-:W3:Y:S04]  /*3c0b0*/  LDL.64 R16, [R1+0xa0] ;  /* 0x0000a00001107983 */ /* 0x002ee80000100a00 */
[----:B---3--:R1:W-:Y:S04]  /*3c0c0*/  STL.64 [R1+0x4420], R16 ;  /* 0x0044201001007387 */ /* 0x0083e80000100a00 */
[----:B-1----:R-:W3:Y:S01]  /*3c0d0*/  LDL.LU R16, [R1+0x16a0] ;  /* 0x0016a00001107983 */ /* 0x002ee20000300800 */
[----:B------:R-:W3:Y:S02]  /*3c0e0*/  LDL.LU R17, [R1+0x16a4] ;  /* 0x0016a40001117983 */ /* 0x000ee40000300800 */
[----:B0-----:R0:W-:Y:S02]  /*3c0f0*/  STL [R1+0x4344], R12 ;  /* 0x0043440c01007387 */ /* 0x0011e40000100800 */
[----:B------:R1:W-:Y:S01]  /*3c100*/  STL [R1+0x4340], R13 ;  /* 0x0043400d01007387 */ /* 0x0003e20000100800 */
[----:B------:R2:W-:Y:S01]  /*3c110*/  STL [R1+0x339c], R14 ;  /* 0x00339c0e01007387 */ /* 0x0005e20000100800 */
[----:B------:R4:W-:Y:S03]  /*3c120*/  STL [R1+0x3398], R15 ;  /* 0x0033980f01007387 */ /* 0x0009e60000100800 */
[----:B0-----:R-:W3:Y:S01]  /*3c130*/  LDL.LU R12, [R1+0x1680] ;  /* 0x00168000010c7983 */ /* 0x001ee20000300800 */
[----:B-1----:R-:W3:Y:S02]  /*3c140*/  LDL.LU R13, [R1+0x1684] ;  /* 0x00168400010d7983 */ /* 0x002ee40000300800 */
[----:B--2---:R-:W2:Y:S02]  /*3c150*/  LDL.LU R14, [R1+0x1688] ;  /* 0x00168800010e7983 */ /* 0x004ea40000300800 */
[----:B----4-:R-:W2:Y:S02]  /*3c160*/  LDL.LU R15, [R1+0x168c] ;  /* 0x00168c00010f7983 */ /* 0x010ea40000300800 */
[----:B--2---:R-:W-:Y:S01]  /*3c170*/  STL.64 [R1+0x4418], R14 ;  /* 0x0044180e01007387 */ /* 0x004fe20000100a00 */
[----:B---3--:R0:W-:Y:S03]  /*3c180*/  STL.64 [R1+0x4410], R12 ;  /* 0x0044100c01007387 */ /* 0x0081e60000100a00 */
[----:B0-----:R-:W2:Y:S01]  /*3c190*/  LDL.LU R12, [R1+0x1690] ;  /* 0x00169000010c7983 */ /* 0x001ea20000300800 */
[----:B------:R-:W2:Y:S02]  /*3c1a0*/  LDL.LU R13, [R1+0x1694] ;  /* 0x00169400010d7983 */ /* 0x000ea40000300800 */
[----:B------:R-:W-:-:S02]  /*3c1b0*/  IMAD.MOV.U32 R14, RZ, RZ, R9 ;  /* 0x000000ffff0e7224 */ /* 0x000fc400078e0009 */
[----:B------:R-:W-:Y:S02]  /*3c1c0*/  IMAD.MOV.U32 R15, RZ, RZ, R8 ;  /* 0x000000ffff0f7224 */ /* 0x000fe400078e0008 */
[----:B------:R-:W0:Y:S04]  /*3c1d0*/  LDSM.16.M88.4 R8, [R0+0x1e000] ;  /* 0x01e000000008783b */ /* 0x000e280000000200 */
[----:B------:R-:W-:Y:S04]  /*3c1e0*/  STL.64 [R1+0x4430], R14 ;  /* 0x0044300e01007387 */ /* 0x000fe80000100a00 */
[----:B--2---:R1:W-:Y:S04]  /*3c1f0*/  STL.64 [R1+0x4428], R12 ;  /* 0x0044280c01007387 */ /* 0x0043e80000100a00 */
[----:B-1----:R-:W2:Y:S01]  /*3c200*/  LDL.64 R12, [R1+0xb0] ;  /* 0x0000b000010c7983 */ /* 0x002ea20000100a00 */
[----:B0-----:R-:W-:Y:S02]  /*3c210*/  STL [R1+0x433c], R8 ;  /* 0x00433c0801007387 */ /* 0x001fe40000100800 */
[----:B------:R0:W-:Y:S02]  /*3c220*/  STL [R1+0x4338], R9 ;  /* 0x0043380901007387 */ /* 0x0001e40000100800 */
[----:B------:R1:W-:Y:S02]  /*3c230*/  STL [R1+0x30ec], R10 ;  /* 0x0030ec0a01007387 */ /* 0x0003e40000100800 */
[----:B0-----:R-:W-:-:S02]  /*3c240*/  IMAD.MOV.U32 R9, RZ, RZ, R5 ;  /* 0x000000ffff097224 */ /* 0x001fc400078e0005 */
[----:B-1----:R-:W-:Y:S02]  /*3c250*/  IMAD.MOV.U32 R10, RZ, RZ, R4 ;  /* 0x000000ffff0a7224 */ /* 0x002fe400078e0004 */
[----:B------:R-:W0:Y:S04]  /*3c260*/  LDSM.16.M88.4 R4, [R0+0x1f000] ;  /* 0x01f000000004783b */ /* 0x000e280000000200 */
[----:B------:R-:W-:Y:S01]  /*3c270*/  STL [R1+0x30e8], R11 ;  /* 0x0030e80b01007387 */ /* 0x000fe20000100800 */
[----:B------:R-:W3:Y:S03]  /*3c280*/  LDL.LU R8, [R1+0x1670] ;  /* 0x0016700001087983 */ /* 0x000ee60000300800 */
[----:B0-----:R-:W-:Y:S01]  /*3c290*/  STL.64 [R1+0x4330], R6 ;  /* 0x0043300601007387 */ /* 0x001fe20000100a00 */
[----:B------:R-:W-:Y:S02]  /*3c2a0*/  STL.64 [R1+0x4328], R4 ;  /* 0x0043280401007387 */ /* 0x000fe40000100a00 */
[----:B------:R-:W-:Y:S02]  /*3c2b0*/  STL.64 [R1+0x4320], R26 ;  /* 0x0043201a01007387 */ /* 0x000fe40000100a00 */
[----:B------:R0:W-:Y:S02]  /*3c2c0*/  STL.64 [R1+0x4318], R24 ;  /* 0x0043181801007387 */ /* 0x0001e40000100a00 */
[----:B0-----:R-:W4:Y:S01]  /*3c2d0*/  LDL.64 R24, [R1+0x90] ;  /* 0x0000900001187983 */ /* 0x001f220000100a00 */
[----:B------:R-:W-:Y:S02]  /*3c2e0*/  STL [R1+0x42b0], R29 ;  /* 0x0042b01d01007387 */ /* 0x000fe40000100800 */
[----:B------:R-:W3:Y:S01]  /*3c2f0*/  LDL.LU.64 R14, [R1+0x4430] ;  /* 0x00443000010e7983 */ /* 0x000ee20000300a00 */
[----:B--2---:R-:W-:Y:S01]  /*3c300*/  HMMA.16816.F32 R16, R20, R12, R16 ;  /* 0x0000000c1410723c */ /* 0x004fe20000001810 */
[----:B------:R-:W-:-:S02]  /*3c310*/  IMAD.MOV.U32 R5, RZ, RZ, R12 ;  /* 0x000000ffff057224 */ /* 0x000fc400078e000c */
[----:B------:R-:W-:Y:S02]  /*3c320*/  IMAD.MOV.U32 R4, RZ, RZ, R13 ;  /* 0x000000ffff047224 */ /* 0x000fe400078e000d */
[----:B------:R-:W3:Y:S11]  /*3c330*/  LDL.LU.64 R12, [R1+0x4428] ;  /* 0x00442800010c7983 */ /* 0x000ef60000300a00 */
[----:B------:R-:W-:Y:S07]  /*3c340*/  @!UPT UIADD3 URZ, URZ, URZ, URZ ;  /* 0x0000003f3f3ff290 */ /* 0x000fee000fffe03f */
[----:B------:R0:W-:Y:S04]  /*3c350*/  STL.64 [R1+0x620], R16 ;  /* 0x0006201001007387 */ /* 0x0001e80000100a00 */
[----:B0-----:R-:W3:Y:S01]  /*3c360*/  LDL.LU.64 R16, [R1+0x4420] ;  /* 0x0044200001107983 */ /* 0x001ee20000300a00 */
[----:B------:R-:W-:Y:S02]  /*3c370*/  IMAD.MOV.U32 R11, RZ, RZ, R3 ;  /* 0x000000ffff0b7224 */ /* 0x000fe400078e0003 */
[----:B------:R-:W-:Y:S02]  /*3c380*/  IMAD.MOV.U32 R0, RZ, RZ, R19 ;  /* 0x000000ffff007224 */ /* 0x000fe400078e0013 */
[----:B------:R-:W-:-:S03]  /*3c390*/  IMAD.MOV.U32 R3, RZ, RZ, R18 ;  /* 0x000000ffff037224 */ /* 0x000fc600078e0012 */
[----:B------:R-:W-:Y:S02]  /*3c3a0*/  STL [R1+0x321c], R0 ;  /* 0x00321c0001007387 */ /* 0x000fe40000100800 */
[----:B------:R-:W-:Y:S01]  /*3c3b0*/  STL [R1+0x3218], R3 ;  /* 0x0032180301007387 */ /* 0x000fe20000100800 */
[C---:B---3--:R-:W-:Y:S11]  /*3c3c0*/  HMMA.16816.F32 R12, R20.reuse, R16, R12 ;  /* 0x00000010140c723c */ /* 0x048ff6000000180c */
[----:B------:R-:W-:Y:S11]  /*3c3d0*/  @!UPT UIADD3 URZ, URZ, URZ, URZ ;  /* 0x0000003f3f3ff290 */ /* 0x000ff6000fffe03f */
[----:B------:R-:W-:Y:S01]  /*3c3e0*/  @!UPT UIADD3 URZ, URZ, URZ, URZ ;  /* 0x0000003f3f3ff290 */ /* 0x000fe2000fffe03f */
[----:B------:R-:W-:Y:S01]  /*3c3f0*/  STL.64 [R1+0x610], R12 ;  /* 0x0006100c01007387 */ /* 0x000fe20000100a00 */
[----:B------:R0:W-:Y:S03]  /*3c400*/  STL.64 [R1+0x618], R14 ;  /* 0x0006180e01007387 */ /* 0x0001e60000100a00 */
[----:B0-----:R-:W4:Y:S01]  /*3c410*/  LDL.LU.64 R14, [R1+0x4418] ;  /* 0x00441800010e7983 */ /* 0x001f220000300a00 */
[----:B------:R-:W4:Y:S02]  /*3c420*/  LDL.LU.64 R12, [R1+0x4410] ;  /* 0x00441000010c7983 */ /* 0x000f240000300a00 */
[----:B------:R-:W-:Y:S02]  /*3c430*/  IMAD.MOV.U32 R7, RZ, RZ, R16 ;  /* 0x000000ffff077224 */ /* 0x000fe400078e0010 */
[----:B------:R-:W-:Y:S02]  /*3c440*/  IMAD.MOV.U32 R6, RZ, RZ, R17 ;  /* 0x000000ffff067224 */ /* 0x000fe400078e0011 */
[----:B------:R-:W2:Y:S03]  /*3c450*/  LDL.LU.64 R16, [R1+0x4408] ;  /* 0x0044080001107983 */ /* 0x000ea60000300a00 */
[----:B------:R-:W-:Y:S02]  /*3c460*/  STL.64 [R1+0x4350], R6 ;  /* 0x0043500601007387 */ /* 0x000fe40000100a00 */
[----:B------:R4:W-:Y:S02]  /*3c470*/  STL.64 [R1+0x4348], R4 ;  /* 0x0043480401007387 */ /* 0x0009e40000100a00 */
[C---:B----4-:R-:W-:Y:S11]  /*3c480*/  HMMA.16816.F32 R4, R20.reuse, R24, R12 ;  /* 0x000000181404723c */ /* 0x050ff6000000180c */
[----:B------:R-:W-:Y:S11]  /*3c490*/  @!UPT UIADD3 URZ, URZ, URZ, URZ ;  /* 0x0000003f3f3ff290 */ /* 0x000ff6000fffe03f */
[----:B------:R-:W-:Y:S01]  /*3c4a0*/  @!UPT UIADD3 URZ, URZ, URZ, URZ ;  /* 0x0000003f3f3ff290 */ /* 0x000fe2000fffe03f */
[----:B------:R-:W-:Y:S01]  /*3c4b0*/  STL.64 [R1+0x600], R4 ;  /* 0x0006000401007387 */ /* 0x000fe20000100a00 */
[----:B------:R2:W-:Y:S02]  /*3c4c0*/  STL.64 [R1+0x608], R6 ;  /* 0x0006080601007387 */ /* 0x0005e40000100a00 */
[----:B--2---:R-:W-:Y:S01]  /*3c4d0*/  HMMA.16816.F32 R4, R20, R16, R8 ;  /* 0x000000101404723c */ /* 0x004fe20000001808 */
[----:B------:R-:W-:Y:S02]  /*3c4e0*/  IMAD.MOV.U32 R15, RZ, RZ, R24 ;  /* 0x000000ffff0f7224 */ /* 0x000fe400078e0018 */
[----:B------:R-:W-:-:S04]  /*3c4f0*/  IMAD.MOV.U32 R14, RZ, RZ, R25 ;  /* 0x000000ffff0e7224 */ /* 0x000fc800078e0019 */
[----:B------:R-:W-:Y:S02]  /*3c500*/  IMAD.MOV.U32 R8, RZ, RZ, R16 ;  /* 0x000000ffff087224 */ /* 0x000fe400078e0010 */
[----:B------:R-:W-:Y:S01]  /*3c510*/  IMAD.MOV.U32 R9, RZ, RZ, R17 ;  /* 0x000000ffff097224 */ /* 0x000fe200078e0011 */
[----:B------:R-:W-:Y:S11]  /*3c520*/  STL.64 [R1+0x43f0], R14 ;  /* 0x0043f00e01007387 */ /* 0x000ff60000100a00 */
[----:B------:R-:W-:Y:S02]  /*3c530*/  @!UPT UIADD3 URZ, URZ, URZ, URZ ;  /* 0x0000003f3f3ff290 */ /* 0x000fe4000fffe03f */
[----:B------:R-:W-:Y:S01]  /*3c540*/  STL.64 [R1+0x5f0], R4 ;  /* 0x0005f00401007387 */ /* 0x000fe20000100a00 */
[----:B------:R-:W-:Y:S02]  /*3c550*/  STL.64 [R1+0x43f8], R8 ;  /* 0x0043f80801007387 */ /* 0x000fe40000100a00 */
[----:B------:R-:W2:Y:S02]  /*3c560*/  LDL.64 R16, [R1] ;  /* 0x0000000001107983 */ /* 0x000ea40000100a00 */
[----:B--2---:R0:W-:Y:S04]  /*3c570*/  STL.64 [R1+0x4370], R16 ;  /* 0x0043701001007387 */ /* 0x0041e80000100a00 */
[----:B0-----:R-:W2:Y:S01]  /*3c580*/  LDL.64 R16, [R1+0x10] ;  /* 0x0000100001107983 */ /* 0x001ea20000100a00 */
[----:B------:R-:W-:-:S02]  /*3c590*/  IMAD.MOV.U32 R0, RZ, RZ, R6 ;  /* 0x000000ffff007224 */ /* 0x000fc400078e0006 */
[----:B------:R-:W-:Y:S01]  /*3c5a0*/  IMAD.MOV.U32 R3, RZ, RZ, R7 ;  /* 0x000000ffff037224 */ /* 0x000fe200078e0007 */
[----:B--2---:R0:W-:Y:S01]  /*3c5b0*/  STL.64 [R1+0x4388], R16 ;  /* 0x0043881001007387 */ /* 0x0041e20000100a00 */
[----:B------:R-:W2:Y:S02]  /*3c5c0*/  LDL.LU R4, [R1+0x15d0] ;  /* 0x0015d00001047983 */ /* 0x000ea40000300800 */
[----:B------:R-:W2:Y:S02]  /*3c5d0*/  LDL.LU R5, [R1+0x15d4] ;  /* 0x0015d40001057983 */ /* 0x000ea40000300800 */
[----:B------:R-:W3:Y:S01]  /*3c5e0*/  LDL.LU R6, [R1+0x15d8] ;  /* 0x0015d80001067983 */ /* 0x000ee20000300800 */
[----:B------:R-:W3:Y:S04]  /*3c5f0*/  LDL.LU R7, [R1+0x15dc] ;  /* 0x0015dc0001077983 */ /* 0x000ee80000300800 */
[----:B0-----:R-:W4:Y:S04]  /*3c600*/  LDL.64 R16, [R1+0x20] ;  /* 0x0000200001107983 */ /* 0x001f280000100a00 */
[----:B----4-:R0:W-:Y:S01]  /*3c610*/  STL.64 [R1+0x43a0], R16 ;  /* 0x0043a01001007387 */ /* 0x0101e20000100a00 */
[----:B---3--:R-:W-:Y:S02]  /*3c620*/  STL.64 [R1+0x4360], R6 ;  /* 0x0043600601007387 */ /* 0x008fe40000100a00 */
[----:B--2---:R1:W-:Y:S02]  /*3c630*/  STL.64 [R1+0x4358], R4 ;  /* 0x0043580401007387 */ /* 0x0043e40000100a00 */
[----:B0-----:R-:W-:-:S02]  /*3c640*/  IMAD.MOV.U32 R16, RZ, RZ, R2 ;  /* 0x000000ffff107224 */ /* 0x001fc400078e0002 */
[----:B------:R-:W-:Y:S01]  /*3c650*/  IMAD.MOV.U32 R17, RZ, RZ, R28 ;  /* 0x000000ffff117224 */ /* 0x000fe200078e001c */
[----:B-1----:R-:W2:Y:S01]  /*3c660*/  LDL.LU R4, [R1+0x15e0] ;  /* 0x0015e00001047983 */ /* 0x002ea20000300800 */
[----:B------:R-:W2:Y:S02]  /*3c670*/  LDL.LU R5, [R1+0x15e4] ;  /* 0x0015e40001057983 */ /* 0x000ea40000300800 */
[----:B------:R-:W3:Y:S02]  /*3c680*/  LDL.LU R6, [R1+0x15e8] ;  /* 0x0015e80001067983 */ /* 0x000ee40000300800 */
[----:B------:R-:W3:Y:S01]  /*3c690*/  LDL.LU R7, [R1+0x15ec] ;  /* 0x0015ec0001077983 */ /* 0x000ee20000300800 */
[----:B------:R-:W4:Y:S01]  /*3c6a0*/  LDL.LU R2, [R1+0x4404] ;  /* 0x0044040001027983 */ /* 0x000f220000300800 */
[----:B------:R-:W2:Y:S02]  /*3c6b0*/  LDL.LU R28, [R1+0x4400] ;  /* 0x00440000011c7983 */ /* 0x000ea40000300800 */
[----:B------:R0:W-:Y:S02]  /*3c6c0*/  STL.64 [R1+0x43b8], R16 ;  /* 0x0043b81001007387 */ /* 0x0001e40000100a00 */
[----:B0-----:R-:W2:Y:S04]  /*3c6d0*/  LDL R16, [R1+0x40] ;  /* 0x0000400001107983 */ /* 0x001ea80000100800 */
[----:B------:R-:W2:Y:S04]  /*3c6e0*/  LDL R17, [R1+0x44] ;  /* 0x0000440001117983 */ /* 0x000ea80000100800 */
[----:B--2---:R-:W-:Y:S01]  /*3c6f0*/  STL.64 [R1+0x43d0], R16 ;  /* 0x0043d01001007387 */ /* 0x004fe20000100a00 */
[----:B---3--:R-:W-:Y:S02]  /*3c700*/  STL.64 [R1+0x4380], R6 ;  /* 0x0043800601007387 */ /* 0x008fe40000100a00 */
[----:B------:R0:W-:Y:S02]  /*3c710*/  STL.64 [R1+0x4378], R4 ;  /* 0x0043780401007387 */ /* 0x0001e40000100a00 */
[----:B0-----:R-:W2:Y:S01]  /*3c720*/  LDL.LU R4, [R1+0x15f0] ;  /* 0x0015f00001047983 */ /* 0x001ea20000300800 */
[----:B------:R-:W2:Y:S02]  /*3c730*/  LDL.LU R5, [R1+0x15f4] ;  /* 0x0015f40001057983 */ /* 0x000ea40000300800 */
[----:B------:R-:W3:Y:S02]  /*3c740*/  LDL.LU R6, [R1+0x15f8] ;  /* 0x0015f80001067983 */ /* 0x000ee40000300800 */
[----:B------:R-:W3:Y:S01]  /*3c750*/  LDL.LU R7, [R1+0x15fc] ;  /* 0x0015fc0001077983 */ /* 0x000ee20000300800 */
[----:B------:R-:W2:Y:S01]  /*3c760*/  LDL.LU R8, [R1+0x1660] ;  /* 0x0016600001087983 */ /* 0x000ea20000300800 */
[----:B------:R-:W2:Y:S02]  /*3c770*/  LDL.LU R9, [R1+0x1664] ;  /* 0x0016640001097983 */ /* 0x000ea40000300800 */
[----:B------:R-:W2:Y:S02]  /*3c780*/  LDL.LU R10, [R1+0x1668] ;  /* 0x00166800010a7983 */ /* 0x000ea40000300800 */
[----:B------:R-:W2:Y:S02]  /*3c790*/  LDL.LU R11, [R1+0x166c] ;  /* 0x00166c00010b7983 */ /* 0x000ea40000300800 */
[----:B------:R-:W-:-:S02]  /*3c7a0*/  IMAD.MOV.U32 R16, RZ, RZ, R28 ;  /* 0x000000ffff107224 */ /* 0x000fc400078e001c */
[----:B----4-:R-:W-:Y:S01]  /*3c7b0*/  IMAD.MOV.U32 R17, RZ, RZ, R2 ;  /* 0x000000ffff117224 */ /* 0x010fe200078e0002 */
[----:B------:R-:W4:Y:S01]  /*3c7c0*/  LDL.64 R12, [R1+0x70] ;  /* 0x00007000010c7983 */ /* 0x000f220000100a00 */
[----:B------:R-:W4:Y:S02]  /*3c7d0*/  LDL.LU R24, [R1+0x1650] ;  /* 0x0016500001187983 */ /* 0x000f240000300800 */
[----:B------:R-:W4:Y:S02]  /*3c7e0*/  LDL.LU R25, [R1+0x1654] ;  /* 0x0016540001197983 */ /* 0x000f240000300800 */
[----:B------:R-:W4:Y:S01]  /*3c7f0*/  LDL.LU R26, [R1+0x1658] ;  /* 0x00165800011a7983 */ /* 0x000f220000300800 */
[----:B------:R-:W4:Y:S01]  /*3c800*/  LDL.LU R27, [R1+0x165c] ;  /* 0x00165c00011b7983 */ /* 0x000f220000300800 */
[----:B------:R0:W-:Y:S03]  /*3c810*/  STL.64 [R1+0x43e8], R16 ;  /* 0x0043e81001007387 */ /* 0x0001e60000100a00 */
[----:B0-----:R-:W4:Y:S04]  /*3c820*/  LDL.64 R16, [R1+0x60] ;  /* 0x0000600001107983 */ /* 0x001f280000100a00 */
        /* <DEDUP_REMOVED lines=29> */
[----:B------:R1:W-:Y:S01]  /*3ca00*/  STL.64 [R1+0x5e8], R10 ;  /* 0x0005e80a01007387 */ /* 0x0003e20000100a00 */
[----:B0-----:R-:W3:Y:S01]  /*3ca10*/  LDL.LU.64 R8, [R1+0x43f8] ;  /* 0x0043f80001087983 */ /* 0x001ee20000300a00 */
[----:B-1----:R-:W-:-:S02]  /*3ca20*/  IMAD.MOV.U32 R11, RZ, RZ, R12 ;  /* 0x000000ffff0b7224 */ /* 0x002fc400078e000c */
[----:B------:R-:W-:Y:S02]  /*3ca30*/  IMAD.MOV.U32 R10, RZ, RZ, R13 ;  /* 0x000000ffff0a7224 */ /* 0x000fe400078e000d */
[----:B------:R-:W4:Y:S02]  /*3ca40*/  LDL.LU.64 R14, [R1+0x43f0] ;  /* 0x0043f000010e7983 */ /* 0x000f240000300a00 */
[----:B------:R-:W-:Y:S02]  /*3ca50*/  IMAD.MOV.U32 R12, RZ, RZ, R16 ;  /* 0x000000ffff0c7224 */ /* 0x000fe400078e0010 */
[----:B------:R-:W-:Y:S02]  /*3ca60*/  IMAD.MOV.U32 R13, RZ, RZ, R17 ;  /* 0x000000ffff0d7224 */ /* 0x000fe400078e0011 */
[----:B------:R-:W2:Y:S01]  /*3ca70*/  LDL.LU.64 R16, [R1+0x43e8] ;  /* 0x0043e80001107983 */ /* 0x000ea20000300a00 */
[----:B------:R0:W-:Y:S02]  /*3ca80*/  STL.64 [R1+0x5d0], R24 ;  /* 0x0005d01801007387 */ /* 0x0001e40000100a00 */
[----:B------:R-:W-:-:S02]  /*3ca90*/  IMAD.MOV.U32 R0, RZ, RZ, R27 ;  /* 0x000000ffff007224 */ /* 0x000fc400078e001b */
[----:B------:R-:W-:Y:S01]  /*3caa0*/  IMAD.MOV.U32 R3, RZ, RZ, R26 ;  /* 0x000000ffff037224 */ /* 0x000fe200078e001a */
[----:B0-----:R-:W3:Y:S01]  /*3cab0*/  LDL.LU R24, [R1+0x15c0] ;  /* 0x0015c00001187983 */ /* 0x001ee20000300800 */
[----:B------:R-:W3:Y:S02]  /*3cac0*/  LDL.LU R25, [R1+0x15c4] ;  /* 0x0015c40001197983 */ /* 0x000ee40000300800 */
[----:B------:R-:W3:Y:S02]  /*3cad0*/  LDL.LU R26, [R1+0x15c8] ;  /* 0x0015c800011a7983 */ /* 0x000ee40000300800 */
[----:B------:R-:W3:Y:S01]  /*3cae0*/  LDL.LU R27, [R1+0x15cc] ;  /* 0x0015cc00011b7983 */ /* 0x000ee20000300800 */
        /* <DEDUP_REMOVED lines=21> */
[----:B------:R-:W-:Y:S03]  /*3cc40*/  STL.64 [R1+0x5a8], R18 ;  /* 0x0005a81201007387 */ /* 0x000fe60000100a00 */
[----:B0-----:R-:W2:Y:S02]  /*3cc50*/  LDL.LU.64 R16, [R1+0x43a0] ;  /* 0x0043a00001107983 */ /* 0x001ea40000300a00 */
        /* <DEDUP_REMOVED lines=9> */
[----:B------:R-:W-:Y:S01]  /*3ccf0*/  STL [R1+0x42b4], R2 ;  /* 0x0042b40201007387 */ /* 0x000fe20000100800 */
        /* <DEDUP_REMOVED lines=11> */
[----:B------:R-:W-:Y:S02]  /*3cdb0*/  IMAD.MOV.U32 R29, RZ, RZ, R17 ;  /* 0x000000ffff1d7224 */ /* 0x000fe400078e0011 */
[----:B------:R-:W2:Y:S11]  /*3cdc0*/  LDL.LU.64 R16, [R1+0x4368] ;  /* 0x0043680001107983 */ /* 0x000eb60000300a00 */
[----:B------:R-:W-:Y:S07]  /*3cdd0*/  @!UPT UIADD3 URZ, URZ, URZ, URZ ;  /* 0x0000003f3f3ff290 */ /* 0x000fee000fffe03f */
[----:B------:R0:W-:Y:S01]  /*3cde0*/  STL.64 [R1+0x570], R4 ;  /* 0x0005700401007387 */ /* 0x0001e20000100a00 */
[----:B------:R-:W-:Y:S02]  /*3cdf0*/  IMAD.MOV.U32 R18, RZ, RZ, R6 ;  /* 0x000000ffff127224 */ /* 0x000fe400078e0006 */
[----:B------:R-:W-:Y:S02]  /*3ce00*/  IMAD.MOV.U32 R19, RZ, RZ, R7 ;  /* 0x000000ffff137224 */ /* 0x000fe400078e0007 */
[----:B------:R-:W2:Y:S04]  /*3ce10*/  LDL.LU.64 R6, [R1+0x4360] ;  /* 0x0043600001067983 */ /* 0x000ea80000300a00 */
[----:B0-----:R-:W2:Y:S02]  /*3ce20*/  LDL.LU.64 R4, [R1+0x4358] ;  /* 0x0043580001047983 */ /* 0x001ea40000300a00 */
        /* <DEDUP_REMOVED lines=14> */
[----:B---3--:R-:W-:Y:S02]  /*3cf10*/  IMAD.MOV.U32 R16, RZ, RZ, R8 ;  /* 0x000000ffff107224 */ /* 0x008fe400078e0008 */
[----:B------:R-:W-:Y:S01]  /*3cf20*/  IMAD.MOV.U32 R17, RZ, RZ, R9 ;  /* 0x000000ffff117224 */ /* 0x000fe200078e0009 */
[----:B------:R-:W3:Y:S01]  /*3cf30*/  LDL.LU R8, [R1+0x433c] ;  /* 0x00433c0001087983 */ /* 0x000ee20000300800 */
[----:B------:R-:W3:Y:S03]  /*3cf40*/  LDL.LU R9, [R1+0x4338] ;  /* 0x0043380001097983 */ /* 0x000ee60000300800 */
[----:B------:R4:W-:Y:S02]  /*3cf50*/  STL.64 [R1+0x42d0], R16 ;  /* 0x0042d01001007387 */ /* 0x0009e40000100a00 */
[----:B----4-:R-:W-:-:S02]  /*3cf60*/  IMAD.MOV.U32 R16, RZ, RZ, R15 ;  /* 0x000000ffff107224 */ /* 0x010fc400078e000f */
[----:B------:R-:W-:-:S05]  /*3cf70*/  IMAD.MOV.U32 R17, RZ, RZ, R14 ;  /* 0x000000ffff117224 */ /* 0x000fca00078e000e */
[----:B------:R2:W-:Y:S02]  /*3cf80*/  STL.64 [R1+0x42e8], R16 ;  /* 0x0042e81001007387 */ /* 0x0005e40000100a00 */
[----:B--2---:R-:W-:Y:S02]  /*3cf90*/  IMAD.MOV.U32 R16, RZ, RZ, R7 ;  /* 0x000000ffff107224 */ /* 0x004fe400078e0007 */
[----:B------:R-:W-:Y:S01]  /*3cfa0*/  IMAD.MOV.U32 R17, RZ, RZ, R6 ;  /* 0x000000ffff117224 */ /* 0x000fe200078e0006 */
[----:B------:R-:W-:Y:S04]  /*3cfb0*/  HMMA.16816.F32 R24, R20, R12, R24 ;  /* 0x0000000c1418723c */ /* 0x000fe80000001818 */
[----:B------:R0:W-:Y:S02]  /*3cfc0*/  STL.64 [R1+0x4300], R16 ;  /* 0x0043001001007387 */ /* 0x0001e40000100a00 */
[----:B0-----:R-:W-:-:S02]  /*3cfd0*/  IMAD.MOV.U32 R17, RZ, RZ, R4 ;  /* 0x000000ffff117224 */ /* 0x001fc400078e0004 */
[----:B------:R-:W-:Y:S11]  /*3cfe0*/  IMAD.MOV.U32 R16, RZ, RZ, R5 ;  /* 0x000000ffff107224 */ /* 0x000ff600078e0005 */
[----:B------:R-:W-:Y:S04]  /*3cff0*/  @!UPT UIADD3 URZ, URZ, URZ, URZ ;  /* 0x0000003f3f3ff290 */ /* 0x000fe8000fffe03f */
[----:B------:R0:W-:Y:S01]  /*3d000*/  STL.64 [R1+0x550], R24 ;  /* 0x0005501801007387 */ /* 0x0001e20000100a00 */
[----:B------:R1:W-:Y:S02]  /*3d010*/  STL.64 [R1+0x558], R26 ;  /* 0x0005581a01007387 */ /* 0x0003e40000100a00 */
[----:B------:R-:W3:Y:S02]  /*3d020*/  LDL.LU R4, [R1+0x15b0] ;  /* 0x0015b00001047983 */ /* 0x000ee40000300800 */
[----:B------:R-:W3:Y:S01]  /*3d030*/  LDL.LU R5, [R1+0x15b4] ;  /* 0x0015b40001057983 */ /* 0x000ee20000300800 */
[----:B------:R-:W3:Y:S01]  /*3d040*/  LDL.LU R6, [R1+0x15b8] ;  /* 0x0015b80001067983 */ /* 0x000ee20000300800 */
[----:B------:R-:W3:Y:S03]  /*3d050*/  LDL.LU R7, [R1+0x15bc] ;  /* 0x0015bc0001077983 */ /* 0x000ee60000300800 */
[----:B0-----:R-:W2:Y:S01]  /*3d060*/  LDL.LU R24, [R1+0xbc0] ;  /* 0x000bc00001187983 */ /* 0x001ea20000300800 */
[----:B------:R-:W2:Y:S02]  /*3d070*/  LDL.LU R25, [R1+0xbc4] ;  /* 0x000bc40001197983 */ /* 0x000ea40000300800 */
[----:B-1----:R-:W2:Y:S02]  /*3d080*/  LDL.LU R26, [R1+0xbc8] ;  /* 0x000bc800011a7983 */ /* 0x002ea40000300800 */
[----:B------:R-:W2:Y:S01]  /*3d090*/  LDL.LU R27, [R1+0xbcc] ;  /* 0x000bcc00011b7983 */ /* 0x000ea20000300800 */
[----:B------:R0:W-:Y:S04]  /*3d0a0*/  STL.64 [R1+0x4230], R12 ;  /* 0x0042300c01007387 */ /* 0x0001e80000100a00 */
[----:B0-----:R-:W4:Y:S01]  /*3d0b0*/  LDL.LU R12, [R1+0xe00] ;  /* 0x000e0000010c7983 */ /* 0x001f220000300800 */
[----:B------:R-:W4:Y:S02]  /*3d0c0*/  LDL.LU R13, [R1+0xe04] ;  /* 0x000e0400010d7983 */ /* 0x000f240000300800 */
[----:B------:R-:W2:Y:S02]  /*3d0d0*/  LDL.LU R14, [R1+0xe08] ;  /* 0x000e0800010e7983 */ /* 0x000ea40000300800 */
[----:B------:R-:W2:Y:S02]  /*3d0e0*/  LDL.LU R15, [R1+0xe0c] ;  /* 0x000e0c00010f7983 */ /* 0x000ea40000300800 */
[----:B--2---:R-:W-:Y:S01]  /*3d0f0*/  STL.64 [R1+0x42c8], R14 ;  /* 0x0042c80e01007387 */ /* 0x004fe20000100a00 */
[----:B----4-:R0:W-:Y:S03]  /*3d100*/  STL.64 [R1+0x42c0], R12 ;  /* 0x0042c00c01007387 */ /* 0x0101e60000100a00 */
[----:B0-----:R-:W2:Y:S01]  /*3d110*/  LDL.LU R12, [R1+0xdb0] ;  /* 0x000db000010c7983 */ /* 0x001ea20000300800 */
[----:B------:R-:W2:Y:S02]  /*3d120*/  LDL.LU R13, [R1+0xdb4] ;  /* 0x000db400010d7983 */ /* 0x000ea40000300800 */
[----:B------:R-:W4:Y:S02]  /*3d130*/  LDL.LU R14, [R1+0xdb8] ;  /* 0x000db800010e7983 */ /* 0x000f240000300800 */
[----:B------:R-:W4:Y:S02]  /*3d140*/  LDL.LU R15, [R1+0xdbc] ;  /* 0x000dbc00010f7983 */ /* 0x000f240000300800 */
[----:B----4-:R-:W-:Y:S01]  /*3d150*/  STL.64 [R1+0x42e0], R14 ;  /* 0x0042e00e01007387 */ /* 0x010fe20000100a00 */
[----:B--2---:R0:W-:Y:S03]  /*3d160*/  STL.64 [R1+0x42d8], R12 ;  /* 0x0042d80c01007387 */ /* 0x0041e60000100a00 */
[----:B0-----:R-:W2:Y:S01]  /*3d170*/  LDL.LU R12, [R1+0xda0] ;  /* 0x000da000010c7983 */ /* 0x001ea20000300800 */
[----:B------:R-:W2:Y:S02]  /*3d180*/  LDL.LU R13, [R1+0xda4] ;  /* 0x000da400010d7983 */ /* 0x000ea40000300800 */
[----:B------:R-:W4:Y:S02]  /*3d190*/  LDL.LU R14, [R1+0xda8] ;  /* 0x000da800010e7983 */ /* 0x000f240000300800 */
[----:B------:R-:W4:Y:S01]  /*3d1a0*/  LDL.LU R15, [R1+0xdac] ;  /* 0x000dac00010f7983 */ /* 0x000f220000300800 */
[C---:B---3--:R-:W-:Y:S01]  /*3d1b0*/  HMMA.16816.F32 R4, R20.reuse, R8, R4 ;  /* 0x000000081404723c */ /* 0x048fe20000001804 */
        /* <DEDUP_REMOVED lines=16> */
[----:B----4-:R-:W-:Y:S01]  /*3d2c0*/  HMMA.16816.F32 R20, R20, R4, R24 ;  /* 0x000000041414723c */ /* 0x010fe20000001818 */
[----:B------:R-:W2:Y:S01]  /*3d2d0*/  LDL.LU.64 R26, [R1+0x4320] ;  /* 0x00432000011a7983 */ /* 0x000ea20000300a00 */
[----:B------:R-:W2:Y:S11]  /*3d2e0*/  LDL.LU.64 R24, [R1+0x4318] ;  /* 0x0043180001187983 */ /* 0x000eb60000300a00 */
[----:B------:R-:W-:Y:S10]  /*3d2f0*/  @!UPT UIADD3 URZ, URZ, URZ, URZ ;  /* 0x0000003f3f3ff290 */ /* 0x000ff4000fffe03f */
[----:B------:R-:W-:Y:S01]  /*3d300*/  STL.64 [R1+0x350], R20 ;  /* 0x0003501401007387 */ /* 0x000fe20000100a00 */
[----:B------:R-:W-:Y:S02]  /*3d310*/  STL.64 [R1+0x358], R22 ;  /* 0x0003581601007387 */ /* 0x000fe40000100a00 */
[----:B---3--:R-:W-:Y:S02]  /*3d320*/  STL.64 [R1+0x4218], R6 ;  /* 0x0042180601007387 */ /* 0x008fe40000100a00 */
[----:B------:R0:W-:Y:S02]  /*3d330*/  STL.64 [R1+0x4210], R4 ;  /* 0x0042100401007387 */ /* 0x0001e40000100a00 */
[----:B0-----:R-:W3:Y:S01]  /*3d340*/  LDL.LU R4, [R1+0xde0] ;  /* 0x000de00001047983 */ /* 0x001ee20000300800 */
[----:B------:R-:W3:Y:S02]  /*3d350*/  LDL.LU R5, [R1+0xde4] ;  /* 0x000de40001057983 */ /* 0x000ee40000300800 */
[----:B------:R-:W3:Y:S02]  /*3d360*/  LDL.LU R6, [R1+0xde8] ;  /* 0x000de80001067983 */ /* 0x000ee40000300800 */
[----:B------:R-:W3:Y:S01]  /*3d370*/  LDL.LU R7, [R1+0xdec] ;  /* 0x000dec0001077983 */ /* 0x000ee20000300800 */
[C---:B--2---:R-:W-:Y:S01]  /*3d380*/  HMMA.16816.F32 R16, R24.reuse, R16, R12 ;  /* 0x000000101810723c */ /* 0x044fe2000000180c */
[----:B------:R-:W2:Y:S01]  /*3d390*/  LDL.LU.64 R14, [R1+0x4310] ;  /* 0x00431000010e7983 */ /* 0x000ea20000300a00 */
[----:B------:R-:W2:Y:S11]  /*3d3a0*/  LDL.LU.64 R12, [R1+0x4308] ;  /* 0x00430800010c7983 */ /* 0x000eb60000300a00 */
[----:B------:R-:W-:Y:S10]  /*3d3b0*/  @!UPT UIADD3 URZ, URZ, URZ, URZ ;  /* 0x0000003f3f3ff290 */ /* 0x000ff4000fffe03f */
[----:B------:R0:W-:Y:S01]  /*3d3c0*/  STL.64 [R1+0x340], R16 ;  /* 0x0003401001007387 */ /* 0x0001e20000100a00 */
[----:B------:R2:W-:Y:S03]  /*3d3d0*/  STL.64 [R1+0x348], R18 ;  /* 0x0003481201007387 */ /* 0x0005e60000100a00 */
[----:B0-----:R-:W2:Y:S02]  /*3d3e0*/  LDL.LU.64 R16, [R1+0x4300] ;  /* 0x0043000001107983 */ /* 0x001ea40000300a00 */
[----:B--2---:R-:W-:Y:S02]  /*3d3f0*/  HMMA.16816.F32 R16, R24, R16, R12 ;  /* 0x000000101810723c */ /* 0x004fe4000000180c */
[----:B------:R-:W2:Y:S01]  /*3d400*/  LDL.LU.64 R14, [R1+0x42f8] ;  /* 0x0042f800010e7983 */ /* 0x000ea20000300a00 */
[----:B------:R-:W2:Y:S11]  /*3d410*/  LDL.LU.64 R12, [R1+0x42f0] ;  /* 0x0042f000010c7983 */ /* 0x000eb60000300a00 */
[----:B------:R-:W-:Y:S09]  /*3d420*/  @!UPT UIADD3 URZ, URZ, URZ, URZ ;  /* 0x0000003f3f3ff290 */ /* 0x000ff2000fffe03f */
[----:B------:R0:W-:Y:S04]  /*3d430*/  STL.64 [R1+0x330], R16 ;  /* 0x0003301001007387 */ /* 0x0001e80000100a00 */
[----:B0-----:R-:W2:Y:S01]  /*3d440*/  LDL.LU.64 R16, [R1+0x42e8] ;  /* 0x0042e80001107983 */ /* 0x001ea20000300a00 */
[----:B------:R-:W-:Y:S02]  /*3d450*/  IMAD.MOV.U32 R20, RZ, RZ, R11 ;  /* 0x000000ffff147224 */ /* 0x000fe400078e000b */
[----:B------:R-:W-:Y:S02]  /*3d460*/  IMAD.MOV.U32 R21, RZ, RZ, R10 ;  /* 0x000000ffff157224 */ /* 0x000fe400078e000a */
[----:B------:R-:W-:Y:S02]  /*3d470*/  IMAD.MOV.U32 R10, RZ, RZ, R18 ;  /* 0x000000ffff0a7224 */ /* 0x000fe400078e0012 */
        /* <DEDUP_REMOVED lines=16> */
[----:B0-----:R-:W2:Y:S01]  /*3d580*/  LDL.LU.64 R16, [R1+0x42b8] ;  /* 0x0042b80001107983 */ /* 0x001ea20000300a00 */
[----:B---3--:R-:W-:Y:S11]  /*3d590*/  HMMA.16816.F32 R4, R24, R20, R4 ;  /* 0x000000141804723c */ /* 0x008ff60000001804 */
[----:B------:R-:W-:Y:S11]  /*3d5a0*/  @!UPT UIADD3 URZ, URZ, URZ, URZ ;  /* 0x0000003f3f3ff290 */ /* 0x000ff6000fffe03f */
[----:B------:R-:W-:Y:S01]  /*3d5b0*/  @!UPT UIADD3 URZ, URZ, URZ, URZ ;  /* 0x0000003f3f3ff290 */ /* 0x000fe2000fffe03f */
[----:B------:R2:W-:Y:S01]  /*3d5c0*/  STL.64 [R1+0x300], R4 ;  /* 0x0003000401007387 */ /* 0x0005e20000100a00 */
[----:B------:R-:W-:Y:S02]  /*3d5d0*/  IMAD.MOV.U32 R11, RZ, RZ, R6 ;  /* 0x000000ffff0b7224 */ /* 0x000fe400078e0006 */
[----:B------:R-:W-:-:S05]  /*3d5e0*/  IMAD.MOV.U32 R10, RZ, RZ, R7 ;  /* 0x000000ffff0a7224 */ /* 0x000fca00078e0007 */
[----:B------:R-:W-:Y:S01]  /*3d5f0*/  STL [R1+0x30fc], R10 ;  /* 0x0030fc0a01007387 */ /* 0x000fe20000100800 */
[----:B------:R-:W-:Y:S02]  /*3d600*/  STL [R1+0x30f8], R11 ;  /* 0x0030f80b01007387 */ /* 0x000fe40000100800 */
[----:B------:R-:W-:Y:S01]  /*3d610*/  STL.64 [R1+0x42a8], R8 ;  /* 0x0042a80801007387 */ /* 0x000fe20000100a00 */
[----:B--2---:R-:W-:Y:S01]  /*3d620*/  HMMA.16816.F32 R4, R24, R16, R12 ;  /* 0x000000101804723c */ /* 0x004fe2000000180c */
[----:B------:R-:W2:Y:S11]  /*3d630*/  LDL.LU R12, [R1+0xec0] ;  /* 0x000ec000010c7983 */ /* 0x000eb60000300800 */
[----:B------:R-:W-:Y:S11]  /*3d640*/  @!UPT UIADD3 URZ, URZ, URZ, URZ ;  /* 0x0000003f3f3ff290 */ /* 0x000ff6000fffe03f */
[----:B------:R0:W-:Y:S01]  /*3d650*/  STL.64 [R1+0x2f0], R4 ;  /* 0x0002f00401007387 */ /* 0x0001e20000100a00 */
[----:B------:R1:W-:Y:S02]  /*3d660*/  STL.64 [R1+0x2f8], R6 ;  /* 0x0002f80601007387 */ /* 0x0003e40000100a00 */
[----:B------:R-:W2:Y:S02]  /*3d670*/  LDL.LU R13, [R1+0xec4] ;  /* 0x000ec400010d7983 */ /* 0x000ea40000300800 */
[----:B------:R-:W3:Y:S01]  /*3d680*/  LDL.LU R14, [R1+0xec8] ;  /* 0x000ec800010e7983 */ /* 0x000ee20000300800 */
[----:B------:R-:W3:Y:S01]  /*3d690*/  LDL.LU R15, [R1+0xecc] ;  /* 0x000ecc00010f7983 */ /* 0x000ee20000300800 */
[----:B------:R-:W4:Y:S02]  /*3d6a0*/  LDL R20, [R1+0x30] ;  /* 0x0000300001147983 */ /* 0x000f240000100800 */
[----:B------:R-:W4:Y:S02]  /*3d6b0*/  LDL R21, [R1+0x34] ;  /* 0x0000340001157983 */ /* 0x000f240000100800 */
[----:B----4-:R4:W-:Y:S01]  /*3d6c0*/  STL.64 [R1+0x4288], R20 ;  /* 0x0042881401007387 */ /* 0x0109e20000100a00 */
[----:B0-----:R-:W2:Y:S02]  /*3d6d0*/  LDL.LU R4, [R1+0xe60] ;  /* 0x000e600001047983 */ /* 0x001ea40000300800 */
[----:B------:R-:W2:Y:S02]  /*3d6e0*/  LDL.LU R5, [R1+0xe64] ;  /* 0x000e640001057983 */ /* 0x000ea40000300800 */
[----:B-1----:R-:W2:Y:S01]  /*3d6f0*/  LDL.LU R6, [R1+0xe68] ;  /* 0x000e680001067983 */ /* 0x002ea20000300800 */
[----:B------:R-:W2:Y:S04]  /*3d700*/  LDL.LU R7, [R1+0xe6c] ;  /* 0x000e6c0001077983 */ /* 0x000ea80000300800 */
[----:B--2---:R-:W-:Y:S01]  /*3d710*/  STL.64 [R1+0x4298], R6 ;  /* 0x0042980601007387 */ /* 0x004fe20000100a00 */
[----:B------:R-:W-:Y:S02]  /*3d720*/  STL.64 [R1+0x4290], R4 ;  /* 0x0042900401007387 */ /* 0x000fe40000100a00 */
[----:B----4-:R-:W2:Y:S02]  /*3d730*/  LDL R20, [R1+0x40] ;  /* 0x0000400001147983 */ /* 0x010ea40000100800 */
[----:B------:R-:W2:Y:S02]  /*3d740*/  LDL R21, [R1+0x44] ;  /* 0x0000440001157983 */ /* 0x000ea40000100800 */
[----:B------:R-:W-:-:S02]  /*3d750*/  IMAD.MOV.U32 R16, RZ, RZ, R2 ;  /* 0x000000ffff107224 */ /* 0x000fc400078e0002 */
[----:B------:R-:W-:Y:S01]  /*3d760*/  IMAD.MOV.U32 R17, RZ, RZ, R29 ;  /* 0x000000ffff117224 */ /* 0x000fe200078e001d */
[----:B--2---:R0:W-:Y:S04]  /*3d770*/  STL.64 [R1+0x42a0], R20 ;  /* 0x0042a01401007387 */ /* 0x0041e80000100a00 */
[----:B0-----:R-:W2:Y:S04]  /*3d780*/  LDL R20, [R1+0x50] ;  /* 0x0000500001147983 */ /* 0x001ea80000100800 */
[----:B------:R-:W2:Y:S01]  /*3d790*/  LDL R21, [R1+0x54] ;  /* 0x0000540001157983 */ /* 0x000ea20000100800 */
[----:B------:R-:W2:Y:S02]  /*3d7a0*/  LDL.LU R8, [R1+0xe20] ;  /* 0x000e200001087983 */ /* 0x000ea40000300800 */
[----:B------:R-:W2:Y:S02]  /*3d7b0*/  LDL.LU R9, [R1+0xe24] ;  /* 0x000e240001097983 */ /* 0x000ea40000300800 */
[----:B------:R-:W2:Y:S01]  /*3d7c0*/  LDL.LU R10, [R1+0xe28] ;  /* 0x000e2800010a7983 */ /* 0x000ea20000300800 */
[----:B------:R-:W2:Y:S01]  /*3d7d0*/  LDL.LU R11, [R1+0xe2c] ;  /* 0x000e2c00010b7983 */ /* 0x000ea20000300800 */
[----:B------:R-:W4:Y:S02]  /*3d7e0*/  LDL.LU R4, [R1+0xe30] ;  /* 0x000e300001047983 */ /* 0x000f240000300800 */
[----:B------:R-:W4:Y:S02]  /*3d7f0*/  LDL.LU R5, [R1+0xe34] ;  /* 0x000e340001057983 */ /* 0x000f240000300800 */
[----:B------:R-:W4:Y:S01]  /*3d800*/  LDL.LU R6, [R1+0xe38] ;  /* 0x000e380001067983 */ /* 0x000f220000300800 */
[----:B------:R-:W4:Y:S01]  /*3d810*/  LDL.LU R7, [R1+0xe3c] ;  /* 0x000e3c0001077983 */ /* 0x000f220000300800 */
[----:B---3--:R-:W-:Y:S02]  /*3d820*/  STL.64 [R1+0x4250], R14 ;  /* 0x0042500e01007387 */ /* 0x008fe40000100a00 */
[----:B------:R-:W-:Y:S02]  /*3d830*/  STL.64 [R1+0x4248], R12 ;  /* 0x0042480c01007387 */ /* 0x000fe40000100a00 */
[----:B------:R-:W3:Y:S01]  /*3d840*/  LDL.LU R2, [R1+0x42b4] ;  /* 0x0042b40001027983 */ /* 0x000ee20000300800 */
[----:B------:R-:W2:Y:S01]  /*3d850*/  LDL.LU R29, [R1+0x42b0] ;  /* 0x0042b000011d7983 */ /* 0x000ea20000300800 */
[----:B------:R0:W-:Y:S02]  /*3d860*/  STL.64 [R1+0x4258], R16 ;  /* 0x0042581001007387 */ /* 0x0001e40000100a00 */
[----:B0-----:R-:W-:-:S02]  /*3d870*/  IMAD.MOV.U32 R16, RZ, RZ, R28 ;  /* 0x000000ffff107224 */ /* 0x001fc400078e001c */
[----:B------:R-:W-:-:S05]  /*3d880*/  IMAD.MOV.U32 R17, RZ, RZ, R3 ;  /* 0x000000ffff117224 */ /* 0x000fca00078e0003 */
[----:B------:R-:W-:Y:S01]  /*3d890*/  STL.64 [R1+0x4270], R16 ;  /* 0x0042701001007387 */ /* 0x000fe20000100a00 */
[----:B------:R-:W2:Y:S02]  /*3d8a0*/  LDL.LU R12, [R1+0xeb0] ;  /* 0x000eb000010c7983 */ /* 0x000ea40000300800 */
[----:B------:R-:W2:Y:S02]  /*3d8b0*/  LDL.LU R13, [R1+0xeb4] ;  /* 0x000eb400010d7983 */ /* 0x000ea40000300800 */
[----:B------:R-:W2:Y:S01]  /*3d8c0*/  LDL.LU R14, [R1+0xeb8] ;  /* 0x000eb800010e7983 */ /* 0x000ea20000300800 */
[----:B------:R-:W2:Y:S04]  /*3d8d0*/  LDL.LU R15, [R1+0xebc] ;  /* 0x000ebc00010f7983 */ /* 0x000ea80000300800 */
[----:B--2---:R-:W-:Y:S01]  /*3d8e0*/  STL.64 [R1+0x4268], R14 ;  /* 0x0042680e01007387 */ /* 0x004fe20000100a00 */
[----:B------:R0:W-:Y:S03]  /*3d8f0*/  STL.64 [R1+0x4260], R12 ;  /* 0x0042600c01007387 */ /* 0x0001e60000100a00 */
[----:B0-----:R-:W2:Y:S01]  /*3d900*/  LDL.LU R12, [R1+0xe90] ;  /* 0x000e9000010c7983 */ /* 0x001ea20000300800 */
[----:B------:R-:W2:Y:S02]  /*3d910*/  LDL.LU R13, [R1+0xe94] ;  /* 0x000e9400010d7983 */ /* 0x000ea40000300800 */
[----:B------:R-:W2:Y:S02]  /*3d920*/  LDL.LU R14, [R1+0xe98] ;  /* 0x000e9800010e7983 */ /* 0x000ea40000300800 */
[----:B------:R-:W2:Y:S01]  /*3d930*/  LDL.LU R15, [R1+0xe9c] ;  /* 0x000e9c00010f7983 */ /* 0x000ea20000300800 */
[----:B------:R-:W-:Y:S01]  /*3d940*/  HMMA.16816.F32 R20, R24, R20, R8 ;  /* 0x000000141814723c */ /* 0x000fe20000001808 */
[----:B--2---:R-:W-:Y:S01]  /*3d950*/  STL.64 [R1+0x4280], R14 ;  /* 0x0042800e01007387 */ /* 0x004fe20000100a00 */
[----:B------:R0:W-:Y:S03]  /*3d960*/  STL.64 [R1+0x4278], R12 ;  /* 0x0042780c01007387 */ /* 0x0001e60000100a00 */
[----:B0-----:R-:W2:Y:S01]  /*3d970*/  LDL.LU R12, [R1+0xe70] ;  /* 0x000e7000010c7983 */ /* 0x001ea20000300800 */
[----:B------:R-:W2:Y:S02]  /*3d980*/  LDL.LU R13, [R1+0xe74] ;  /* 0x000e7400010d7983 */ /* 0x000ea40000300800 */
[----:B------:R-:W2:Y:S02]  /*3d990*/  LDL.LU R14, [R1+0xe78] ;  /* 0x000e7800010e7983 */ /* 0x000ea40000300800 */
[----:B------:R-:W2:Y:S01]  /*3d9a0*/  LDL.LU R15, [R1+0xe7c] ;  /* 0x000e7c00010f7983 */ /* 0x000ea20000300800 */
[----:B------:R-:W2:Y:S11]  /*3d9b0*/  LDL.LU.64 R8, [R1+0x42a8] ;  /* 0x0042a80001087983 */ /* 0x000eb60000300a00 */
[----:B------:R-:W-:Y:S01]  /*3d9c0*/  @!UPT UIADD3 URZ, URZ, URZ, URZ ;  /* 0x0000003f3f3ff290 */ /* 0x000fe2000fffe03f */
[----:B------:R0:W-:Y:S02]  /*3d9d0*/  STL.64 [R1+0x2e0], R20 ;  /* 0x0002e01401007387 */ /* 0x0001e40000100a00 */
[----:B0-----:R-:W4:Y:S01]  /*3d9e0*/  LDL.LU.64 R20, [R1+0x42a0] ;  /* 0x0042a00001147983 */ /* 0x001f220000300a00 */
[----:B------:R-:W-:Y:S02]  /*3d9f0*/  IMAD.MOV.U32 R10, RZ, RZ, R22 ;  /* 0x000000ffff0a7224 */ /* 0x000fe400078e0016 */
[----:B------:R-:W-:-:S05]  /*3da00*/  IMAD.MOV.U32 R11, RZ, RZ, R23 ;  /* 0x000000ffff0b7224 */ /* 0x000fca00078e0017 */
[----:B------:R-:W-:Y:S01]  /*3da10*/  STL [R1+0x3104], R11 ;  /* 0x0031040b01007387 */ /* 0x000fe20000100800 */
[----:B------:R-:W-:Y:S01]  /*3da20*/  STL [R1+0x3100], R10 ;  /* 0x0031000a01007387 */ /* 0x000fe20000100800 */
[C---:B----4-:R-:W-:Y:S02]  /*3da30*/  HMMA.16816.F32 R20, R24.reuse, R20, R4 ;  /* 0x000000141814723c */ /* 0x050fe40000001804 */
[----:B------:R-:W4:Y:S01]  /*3da40*/  LDL.LU.64 R6, [R1+0x4298] ;  /* 0x0042980001067983 */ /* 0x000f220000300a00 */
[----:B------:R-:W4:Y:S11]  /*3da50*/  LDL.LU.64 R4, [R1+0x4290] ;  /* 0x0042900001047983 */ /* 0x000f360000300a00 */
[----:B------:R-:W-:Y:S09]  /*3da60*/  @!UPT UIADD3 URZ, URZ, URZ, URZ ;  /* 0x0000003f3f3ff290 */ /* 0x000ff2000fffe03f */
[----:B------:R0:W-:Y:S01]  /*3da70*/  STL.64 [R1+0x2d0], R20 ;  /* 0x0002d01401007387 */ /* 0x0001e20000100a00 */
[----:B------:R-:W-:Y:S03]  /*3da80*/  STL.64 [R1+0x2d8], R22 ;  /* 0x0002d81601007387 */ /* 0x000fe60000100a00 */
[----:B0-----:R-:W4:Y:S02]  /*3da90*/  LDL.LU.64 R20, [R1+0x4288] ;  /* 0x0042880001147983 */ /* 0x001f240000300a00 */
[----:B----4-:R-:W-:Y:S11]  /*3daa0*/  HMMA.16816.F32 R4, R24, R20, R4 ;  /* 0x000000141804723c */ /* 0x010ff60000001804 */
[----:B------:R-:W-:Y:S11]  /*3dab0*/  @!UPT UIADD3 URZ, URZ, URZ, URZ ;  /* 0x0000003f3f3ff290 */ /* 0x000ff6000fffe03f */
[----:B------:R-:W-:Y:S01]  /*3dac0*/  @!UPT UIADD3 URZ, URZ, URZ, URZ ;  /* 0x0000003f3f3ff290 */ /* 0x000fe2000fffe03f */
[----:B------:R0:W-:Y:S01]  /*3dad0*/  STL.64 [R1+0x2c0], R4 ;  /* 0x0002c00401007387 */ /* 0x0001e20000100a00 */
[----:B------:R-:W-:Y:S02]  /*3dae0*/  IMAD.MOV.U32 R11, RZ, RZ, R6 ;  /* 0x000000ffff0b7224 */ /* 0x000fe400078e0006 */
[----:B------:R-:W-:Y:S01]  /*3daf0*/  IMAD.MOV.U32 R10, RZ, RZ, R7 ;  /* 0x000000ffff0a7224 */ /* 0x000fe200078e0007 */
[----:B0-----:R-:W4:Y:S01]  /*3db00*/  LDL.LU R4, [R1+0xef0] ;  /* 0x000ef00001047983 */ /* 0x001f220000300800 */
[----:B------:R-:W4:Y:S02]  /*3db10*/  LDL.LU R5, [R1+0xef4] ;  /* 0x000ef40001057983 */ /* 0x000f240000300800 */
[----:B------:R-:W4:Y:S02]  /*3db20*/  LDL.LU R6, [R1+0xef8] ;  /* 0x000ef80001067983 */ /* 0x000f240000300800 */
[----:B------:R-:W4:Y:S02]  /*3db30*/  LDL.LU R7, [R1+0xefc] ;  /* 0x000efc0001077983 */ /* 0x000f240000300800 */
[----:B---3--:R-:W-:-:S02]  /*3db40*/  IMAD.MOV.U32 R16, RZ, RZ, R2 ;  /* 0x000000ffff107224 */ /* 0x008fc400078e0002 */
[----:B------:R-:W-:-:S07]  /*3db50*/  IMAD.MOV.U32 R17, RZ, RZ, R0 ;  /* 0x000000ffff117224 */ /* 0x000fce00078e0000 */
[C---:B--2---:R-:W-:Y:S01]  /*3db60*/  HMMA.16816.F32 R16, R24.reuse, R16, R12 ;  /* 0x000000101810723c */ /* 0x044fe2000000180c */
[----:B----4-:R-:W-:Y:S01]  /*3db70*/  STL.64 [R1+0x4228], R6 ;  /* 0x0042280601007387 */ /* 0x010fe20000100a00 */
[----:B------:R0:W-:Y:S03]  /*3db80*/  STL.64 [R1+0x4220], R4 ;  /* 0x0042200401007387 */ /* 0x0001e60000100a00 */
[----:B0-----:R-:W2:Y:S01]  /*3db90*/  LDL.LU R4, [R1+0xed0] ;  /* 0x000ed00001047983 */ /* 0x001ea20000300800 */
[----:B------:R-:W2:Y:S02]  /*3dba0*/  LDL.LU R5, [R1+0xed4] ;  /* 0x000ed40001057983 */ /* 0x000ea40000300800 */
[----:B------:R-:W2:Y:S02]  /*3dbb0*/  LDL.LU R6, [R1+0xed8] ;  /* 0x000ed80001067983 */ /* 0x000ea40000300800 */
[----:B------:R-:W2:Y:S01]  /*3dbc0*/  LDL.LU R7, [R1+0xedc] ;  /* 0x000edc0001077983 */ /* 0x000ea20000300800 */
[----:B------:R-:W3:Y:S01]  /*3dbd0*/  LDL.LU R20, [R1+0xee0] ;  /* 0x000ee00001147983 */ /* 0x000ee20000300800 */
[----:B------:R-:W3:Y:S02]  /*3dbe0*/  LDL.LU R21, [R1+0xee4] ;  /* 0x000ee40001157983 */ /* 0x000ee40000300800 */
[----:B------:R-:W3:Y:S02]  /*3dbf0*/  LDL.LU R22, [R1+0xee8] ;  /* 0x000ee80001167983 */ /* 0x000ee40000300800 */
[----:B------:R-:W3:Y:S01]  /*3dc00*/  LDL.LU R23, [R1+0xeec] ;  /* 0x000eec0001177983 */ /* 0x000ee20000300800 */
[----:B------:R-:W-:Y:S01]  /*3dc10*/  STL [R1+0x310c], R10 ;  /* 0x00310c0a01007387 */ /* 0x000fe20000100800 */
[----:B------:R-:W-:Y:S02]  /*3dc20*/  STL [R1+0x3108], R11 ;  /* 0x0031080b01007387 */ /* 0x000fe40000100800 */
[----:B------:R-:W4:Y:S02]  /*3dc30*/  LDL.LU.64 R14, [R1+0x4280] ;  /* 0x00428000010e7983 */ /* 0x000f240000300a00 */
[----:B------:R-:W4:Y:S01]  /*3dc40*/  LDL.LU.64 R12, [R1+0x4278] ;  /* 0x00427800010c7983 */ /* 0x000f220000300a00 */
[----:B------:R0:W-:Y:S01]  /*3dc50*/  STL.64 [R1+0x2b0], R16 ;  /* 0x0002b01001007387 */ /* 0x0001e20000100a00 */
[----:B------:R4:W-:Y:S03]  /*3dc60*/  STL.64 [R1+0x2b8], R18 ;  /* 0x0002b81201007387 */ /* 0x0009e60000100a00 */
[----:B0-----:R-:W4:Y:S02]  /*3dc70*/  LDL.LU.64 R16, [R1+0x4270] ;  /* 0x0042700001107983 */ /* 0x001f240000300a00 */
[----:B----4-:R-:W-:Y:S02]  /*3dc80*/  HMMA.16816.F32 R16, R24, R16, R12 ;  /* 0x000000101810723c */ /* 0x010fe4000000180c */
[----:B------:R-:W4:Y:S01]  /*3dc90*/  LDL.LU.64 R14, [R1+0x4268] ;  /* 0x00426800010e7983 */ /* 0x000f220000300a00 */
[----:B------:R-:W4:Y:S11]  /*3dca0*/  LDL.LU.64 R12, [R1+0x4260] ;  /* 0x00426000010c7983 */ /* 0x000f360000300a00 */
[----:B------:R-:W-:Y:S09]  /*3dcb0*/  @!UPT UIADD3 URZ, URZ, URZ, URZ ;  /* 0x0000003f3f3ff290 */ /* 0x000ff2000fffe03f */
[----:B------:R0:W-:Y:S04]  /*3dcc0*/  STL.64 [R1+0x2a0], R16 ;  /* 0x0002a01001007387 */ /* 0x0001e80000100a00 */
        /* <DEDUP_REMOVED lines=9> */
[----:B------:R-:W-:Y:S01]  /*3dd60*/  STL.64 [R1+0x290], R16 ;  /* 0x0002901001007387 */ /* 0x000fe20000100a00 */
[----:B------:R0:W-:Y:S03]  /*3dd70*/  STL.64 [R1+0x298], R18 ;  /* 0x0002981201007387 */ /* 0x0001e60000100a00 */
[----:B0-----:R-:W2:Y:S01]  /*3dd80*/  LDL.LU.64 R18, [R1+0x4240] ;  /* 0x0042400001127983 */ /* 0x001ea20000300a00 */
[----:B------:R-:W4:Y:S02]  /*3dd90*/  LDL.LU.64 R16, [R1+0x4238] ;  /* 0x0042380001107983 */ /* 0x000f240000300a00 */
[----:B----4-:R-:W-:Y:S11]  /*3dda0*/  HMMA.16816.F32 R12, R24, R16, R12 ;  /* 0x00000010180c723c */ /* 0x010ff6000000180c */
[----:B------:R-:W-:Y:S11]  /*3ddb0*/  @!UPT UIADD3 URZ, URZ, URZ, URZ ;  /* 0x0000003f3f3ff290 */ /* 0x000ff6000fffe03f */
[----:B------:R-:W-:Y:S01]  /*3ddc0*/  @!UPT UIADD3 URZ, URZ, URZ, URZ ;  /* 0x0000003f3f3ff290 */ /* 0x000fe2000fffe03f */
[----:B------:R0:W-:Y:S04]  /*3ddd0*/  STL.64 [R1+0x280], R12 ;  /* 0x0002800c01007387 */ /* 0x0001e80000100a00 */
[----:B0-----:R-:W4:Y:S01]  /*3dde0*/  LDL.LU.64 R12, [R1+0x4230] ;  /* 0x00423000010c7983 */ /* 0x001f220000300a00 */
[----:B--2---:R-:W-:Y:S02]  /*3ddf0*/  STL.64 [R1+0x4150], R18 ;  /* 0x0041501201007387 */ /* 0x004fe40000100a00 */
[----:B------:R0:W-:Y:S02]  /*3de00*/  STL.64 [R1+0x4148], R16 ;  /* 0x0041481001007387 */ /* 0x0001e40000100a00 */
[----:B0-----:R-:W2:Y:S01]  /*3de10*/  LDL.64 R16, [R1+0x90] ;  /* 0x0000900001107983 */ /* 0x001ea20000100a00 */
[----:B------:R-:W-:-:S02]  /*3de20*/  IMAD.MOV.U32 R10, RZ, RZ, R15 ;  /* 0x000000ffff0a7224 */ /* 0x000fc400078e000f */
[----:B------:R-:W-:Y:S01]  /*3de30*/  IMAD.MOV.U32 R11, RZ, RZ, R14 ;  /* 0x000000ffff0b7224 */ /* 0x000fe200078e000e */
[C---:B----4-:R-:W-:Y:S01]  /*3de40*/  HMMA.16816.F32 R4, R24.reuse, R12, R4 ;  /* 0x0000000c1804723c */ /* 0x050fe20000001804 */
[----:B--2---:R0:W-:Y:S04]  /*3de50*/  STL.64 [R1+0x4208], R16 ;  /* 0x0042081001007387 */ /* 0x0041e80000100a00 */
[----:B0-----:R-:W2:Y:S01]  /*3de60*/  LDL.LU R16, [R1+0x1500] ;  /* 0x0015000001107983 */ /* 0x001ea20000300800 */
[----:B------:R-:W2:Y:S02]  /*3de70*/  LDL.LU R17, [R1+0x1504] ;  /* 0x0015040001117983 */ /* 0x000ea40000300800 */
[----:B------:R-:W2:Y:S02]  /*3de80*/  LDL.LU R18, [R1+0x1508] ;  /* 0x0015080001127983 */ /* 0x000ea40000300800 */
[----:B------:R-:W2:Y:S01]  /*3de90*/  LDL.LU R19, [R1+0x150c] ;  /* 0x00150c0001137983 */ /* 0x000ea20000300800 */
[----:B------:R-:W-:Y:S01]  /*3dea0*/  STL [R1+0x312c], R10 ;  /* 0x00312c0a01007387 */ /* 0x000fe20000100800 */
[----:B------:R-:W-:Y:S11]  /*3deb0*/  STL [R1+0x3128], R11 ;  /* 0x0031280b01007387 */ /* 0x000ff60000100800 */
[----:B------:R-:W-:Y:S02]  /*3dec0*/  STL.64 [R1+0x270], R4 ;  /* 0x0002700401007387 */ /* 0x000fe40000100a00 */
[----:B------:R0:W-:Y:S02]  /*3ded0*/  STL.64 [R1+0x278], R6 ;  /* 0x0002780601007387 */ /* 0x0001e40000100a00 */
[----:B0-----:R-:W4:Y:S01]  /*3dee0*/  LDL.LU.64 R6, [R1+0x4228] ;  /* 0x0042280001067983 */ /* 0x001f220000300a00 */
[----:B------:R-:W4:Y:S02]  /*3def0*/  LDL.LU.64 R4, [R1+0x4220] ;  /* 0x0042200001047983 */ /* 0x000f240000300a00 */
[----:B------:R0:W-:Y:S02]  /*3df00*/  STL.64 [R1+0x4158], R12 ;  /* 0x0041580c01007387 */ /* 0x0001e40000100a00 */
[----:B0-----:R-:W2:Y:S01]  /*3df10*/  LDL.LU R12, [R1+0x14e0] ;  /* 0x0014e000010c7983 */ /* 0x001ea20000300800 */
[----:B------:R-:W2:Y:S02]  /*3df20*/  LDL.LU R13, [R1+0x14e4] ;  /* 0x0014e400010d7983 */ /* 0x000ea40000300800 */
[----:B------:R-:W2:Y:S02]  /*3df30*/  LDL.LU R14, [R1+0x14e8] ;  /* 0x0014e800010e7983 */ /* 0x000ea40000300800 */
[----:B------:R-:W2:Y:S01]  /*3df40*/  LDL.LU R15, [R1+0x14ec] ;  /* 0x0014ec00010f7983 */ /* 0x000ea20000300800 */
[C---:B----4-:R-:W-:Y:S11]  /*3df50*/  HMMA.16816.F32 R4, R24.reuse, R8, R4 ;  /* 0x000000081804723c */ /* 0x050ff60000001804 */
[----:B------:R-:W-:Y:S11]  /*3df60*/  @!UPT UIADD3 URZ, URZ, URZ, URZ ;  /* 0x0000003f3f3ff290 */ /* 0x000ff6000fffe03f */
[----:B------:R-:W-:Y:S01]  /*3df70*/  @!UPT UIADD3 URZ, URZ, URZ, URZ ;  /* 0x0000003f3f3ff290 */ /* 0x000fe2000fffe03f */
[----:B------:R-:W-:Y:S01]  /*3df80*/  STL.64 [R1+0x260], R4 ;  /* 0x0002600401007387 */ /* 0x000fe20000100a00 */
[----:B------:R0:W-:Y:S03]  /*3df90*/  STL.64 [R1+0x268], R6 ;  /* 0x0002680601007387 */ /* 0x0001e60000100a00 */
[----:B0-----:R-:W4:Y:S01]  /*3dfa0*/  LDL.LU.64 R6, [R1+0x4218] ;  /* 0x0042180001067983 */ /* 0x001f220000300a00 */
[----:B------:R-:W3:Y:S02]  /*3dfb0*/  LDL.LU.64 R4, [R1+0x4210] ;  /* 0x0042100001047983 */ /* 0x000ee40000300a00 */
[----:B------:R-:W-:Y:S02]  /*3dfc0*/  STL [R1+0x411c], R8 ;  /* 0x00411c0801007387 */ /* 0x000fe40000100800 */
[----:B------:R0:W-:Y:S02]  /*3dfd0*/  STL [R1+0x4118], R9 ;  /* 0x0041180901007387 */ /* 0x0001e40000100800 */
[----:B0-----:R-:W2:Y:S01]  /*3dfe0*/  LDL.64 R8, [R1+0xa0] ;  /* 0x0000a00001087983 */ /* 0x001ea20000100a00 */
[----:B---3--:R-:W-:Y:S03]  /*3dff0*/  HMMA.16816.F32 R20, R24, R4, R20 ;  /* 0x000000041814723c */ /* 0x008fe60000001814 */
[----:B------:R-:W0:Y:S04]  /*3e000*/  LDSM.16.MT88.4 R24, [R29+0x8180] ;  /* 0x008180001d18783b */ /* 0x000e280000004200 */
[----:B----4-:R-:W-:Y:S01]  /*3e010*/  STL.64 [R1+0x4110], R6 ;  /* 0x0041100601007387 */ /* 0x010fe20000100a00 */
[----:B------:R1:W-:Y:S11]  /*3e020*/  STL.64 [R1+0x4108], R4 ;  /* 0x0041080401007387 */ /* 0x0003f60000100a00 */
[----:B------:R-:W-:Y:S04]  /*3e030*/  @!UPT UIADD3 URZ, URZ, URZ, URZ ;  /* 0x0000003f3f3ff290 */ /* 0x000fe8000fffe03f */
[----:B------:R-:W-:Y:S01]  /*3e040*/  STL.64 [R1+0xd0], R20 ;  /* 0x0000d01401007387 */ /* 0x000fe20000100a00 */
[----:B------:R-:W-:Y:S02]  /*3e050*/  STL.64 [R1+0xd8], R22 ;  /* 0x0000d81601007387 */ /* 0x000fe40000100a00 */
[----:B-1----:R-:W3:Y:S02]  /*3e060*/  LDL.LU R4, [R1+0x14f0] ;  /* 0x0014f00001047983 */ /* 0x002ee40000300800 */
[----:B------:R-:W3:Y:S01]  /*3e070*/  LDL.LU R5, [R1+0x14f4] ;  /* 0x0014f40001057983 */ /* 0x000ee20000300800 */
[----:B------:R-:W3:Y:S01]  /*3e080*/  LDL.LU R6, [R1+0x14f8] ;  /* 0x0014f80001067983 */ /* 0x000ee20000300800 */
[----:B------:R-:W3:Y:S02]  /*3e090*/  LDL.LU R7, [R1+0x14fc] ;  /* 0x0014fc0001077983 */ /* 0x000ee40000300800 */
[----:B------:R-:W-:Y:S01]  /*3e0a0*/  STL [R1+0x4120], R29 ;  /* 0x0041201d01007387 */ /* 0x000fe20000100800 */
[----:B------:R-:W2:Y:S04]  /*3e0b0*/  LDSM.16.MT88.4 R20, [R29+0x8100] ;  /* 0x008100001d14783b */ /* 0x000ea80000004200 */
[----:B0-----:R-:W-:Y:S01]  /*3e0c0*/  STL.64 [R1+0x4100], R26 ;  /* 0x0041001a01007387 */ /* 0x001fe20000100a00 */
[----:B------:R0:W-:Y:S03]  /*3e0d0*/  STL.64 [R1+0x40f8], R24 ;  /* 0x0040f81801007387 */ /* 0x0001e60000100a00 */
[----:B0-----:R-:W2:Y:S02]  /*3e0e0*/  LDL.64 R24, [R1+0xb0] ;  /* 0x0000b00001187983 */ /* 0x001ea40000100a00 */
[C---:B--2---:R-:W-:Y:S11]  /*3e0f0*/  HMMA.16816.F32 R16, R20.reuse, R24, R16 ;  /* 0x000000181410723c */ /* 0x044ff60000001810 */
[----:B------:R-:W-:Y:S11]  /*3e100*/  @!UPT UIADD3 URZ, URZ, URZ, URZ ;  /* 0x0000003f3f3ff290 */ /* 0x000ff6000fffe03f */
[----:B------:R-:W-:Y:S01]  /*3e110*/  @!UPT UIADD3 URZ, URZ, URZ, URZ ;  /* 0x0000003f3f3ff290 */ /* 0x000fe2000fffe03f */
[----:B------:R0:W-:Y:S01]  /*3e120*/  STL.64 [R1+0x530], R16 ;  /* 0x0005301001007387 */ /* 0x0001e20000100a00 */
[----:B------:R-:W-:Y:S03]  /*3e130*/  STL.64 [R1+0x538], R18 ;  /* 0x0005381201007387 */ /* 0x000fe60000100a00 */
[----:B0-----:R-:W2:Y:S01]  /*3e140*/  LDL.LU.64 R16, [R1+0x4208] ;  /* 0x0042080001107983 */ /* 0x001ea20000300a00 */
[----:B------:R-:W-:Y:S02]  /*3e150*/  IMAD.MOV.U32 R2, RZ, RZ, R24 ;  /* 0x000000ffff027224 */ /* 0x000fe400078e0018 */
[----:B------:R-:W-:Y:S02]  /*3e160*/  IMAD.MOV.U32 R0, RZ, RZ, R25 ;  /* 0x000000ffff007224 */ /* 0x000fe400078e0019 */
[----:B---3--:R-:W-:Y:S07]  /*3e170*/  HMMA.16816.F32 R24, R20, R8, R4 ;  /* 0x000000081418723c */ /* 0x008fee0000001804 */
        /* <DEDUP_REMOVED lines=9> */
[----:B--2---:R-:W-:Y:S11]  /*3e210*/  HMMA.16816.F32 R8, R20, R16, R12 ;  /* 0x000000101408723c */ /* 0x004ff6000000180c */
[----:B------:R-:W-:Y:S11]  /*3e220*/  @!UPT UIADD3 URZ, URZ, URZ, URZ ;  /* 0x0000003f3f3ff290 */ /* 0x000ff6000fffe03f */
[----:B------:R-:W-:Y:S01]  /*3e230*/  @!UPT UIADD3 URZ, URZ, URZ, URZ ;  /* 0x0000003f3f3ff290 */ /* 0x000fe2000fffe03f */
[----:B------:R-:W-:Y:S01]  /*3e240*/  STL.64 [R1+0x510], R8 ;  /* 0x0005100801007387 */ /* 0x000fe20000100a00 */
[----:B------:R-:W-:Y:S02]  /*3e250*/  STL.64 [R1+0x518], R10 ;  /* 0x0005180a01007387 */ /* 0x000fe40000100a00 */
[----:B------:R-:W2:Y:S02]  /*3e260*/  LDL.LU R12, [R1+0x1450] ;  /* 0x00145000010c7983 */ /* 0x000ea40000300800 */
[----:B------:R-:W2:Y:S01]  /*3e270*/  LDL.LU R13, [R1+0x1454] ;  /* 0x00145400010d7983 */ /* 0x000ea20000300800 */
[----:B------:R-:W3:Y:S01]  /*3e280*/  LDL.LU R14, [R1+0x1458] ;  /* 0x00145800010e7983 */ /* 0x000ee20000300800 */
[----:B------:R-:W3:Y:S03]  /*3e290*/  LDL.LU R15, [R1+0x145c] ;  /* 0x00145c00010f7983 */ /* 0x000ee60000300800 */
[----:B---3--:R-:W-:Y:S01]  /*3e2a0*/  STL.64 [R1+0x4168], R14 ;  /* 0x0041680e01007387 */ /* 0x008fe20000100a00 */
[----:B--2---:R0:W-:Y:S03]  /*3e2b0*/  STL.64 [R1+0x4160], R12 ;  /* 0x0041600c01007387 */ /* 0x0041e60000100a00 */
[----:B0-----:R-:W2:Y:S04]  /*3e2c0*/  LDL.64 R12, [R1+0x10] ;  /* 0x00001000010c7983 */ /* 0x001ea80000100a00 */
[----:B--2---:R0:W-:Y:S04]  /*3e2d0*/  STL.64 [R1+0x4178], R12 ;  /* 0x0041780c01007387 */ /* 0x0041e80000100a00 */
[----:B0-----:R-:W2:Y:S04]  /*3e2e0*/  LDL.64 R12, [R1+0x20] ;  /* 0x00002000010c7983 */ /* 0x001ea80000100a00 */
[----:B--2---:R0:W-:Y:S04]  /*3e2f0*/  STL.64 [R1+0x4190], R12 ;  /* 0x0041900c01007387 */ /* 0x0041e80000100a00 */
[----:B0-----:R-:W2:Y:S01]  /*3e300*/  LDL.64 R12, [R1+0x30] ;  /* 0x00003000010c7983 */ /* 0x001ea20000100a00 */
[----:B------:R-:W-:-:S02]  /*3e310*/  IMAD.MOV.U32 R7, RZ, RZ, R16 ;  /* 0x000000ffff077224 */ /* 0x000fc400078e0010 */
[----:B------:R-:W-:Y:S01]  /*3e320*/  IMAD.MOV.U32 R6, RZ, RZ, R17 ;  /* 0x000000ffff067224 */ /* 0x000fe200078e0011 */
[----:B--2---:R-:W-:Y:S01]  /*3e330*/  STL.64 [R1+0x41a8], R12 ;  /* 0x0041a80c01007387 */ /* 0x004fe20000100a00 */
[----:B------:R-:W2:Y:S03]  /*3e340*/  LDL.64 R16, [R1] ;  /* 0x0000000001107983 */ /* 0x000ea60000100a00 */
[----:B--2---:R0:W-:Y:S04]  /*3e350*/  STL.64 [R1+0x4170], R16 ;  /* 0x0041701001007387 */ /* 0x0041e80000100a00 */
        /* <DEDUP_REMOVED lines=12> */
[----:B--2---:R-:W-:Y:S01]  /*3e420*/  STL.64 [R1+0x4200], R26 ;  /* 0x0042001a01007387 */ /* 0x004fe20000100a00 */
[----:B----4-:R0:W-:Y:S02]  /*3e430*/  STL.64 [R1+0x41f8], R24 ;  /* 0x0041f81801007387 */ /* 0x0101e40000100a00 */
[----:B------:R-:W2:Y:S01]  /*3e440*/  LDL.64 R12, [R1+0x40] ;  /* 0x00004000010c7983 */ /* 0x000ea20000100a00 */
[----:B0-----:R-:W4:Y:S04]  /*3e450*/  LDL.64 R24, [R1+0x80] ;  /* 0x0000800001187983 */ /* 0x001f280000100a00 */
[----:B--2---:R0:W-:Y:S04]  /*3e460*/  STL.64 [R1+0x41c0], R12 ;  /* 0x0041c00c01007387 */ /* 0x0041e80000100a00 */
[----:B0-----:R-:W2:Y:S04]  /*3e470*/  LDL.64 R12, [R1+0x50] ;  /* 0x00005000010c7983 */ /* 0x001ea80000100a00 */
[----:B--2---:R0:W-:Y:S04]  /*3e480*/  STL.64 [R1+0x41d8], R12 ;  /* 0x0041d80c01007387 */ /* 0x0041e80000100a00 */
[----:B0-----:R-:W2:Y:S04]  /*3e490*/  LDL.64 R12, [R1+0x60] ;  /* 0x00006000010c7983 */ /* 0x001ea80000100a00 */
        /* <DEDUP_REMOVED lines=27> */
[----:B------:R-:W-:Y:S01]  /*3e650*/  IMAD.MOV.U32 R3, RZ, RZ, R25 ;  /* 0x000000ffff037224 */ /* 0x000fe200078e0019 */
[----:B---3--:R-:W-:Y:S01]  /*3e660*/  STL.64 [R1+0x41e8], R18 ;  /* 0x0041e81201007387 */ /* 0x008fe20000100a00 */
[----:B--2---:R0:W-:Y:S03]  /*3e670*/  STL.64 [R1+0x41e0], R16 ;  /* 0x0041e01001007387 */ /* 0x0041e60000100a00 */
[----:B0-----:R-:W2:Y:S01]  /*3e680*/  LDL.LU R16, [R1+0x14b0] ;  /* 0x0014b00001107983 */ /* 0x001ea20000300800 */
[----:B------:R-:W2:Y:S02]  /*3e690*/  LDL.LU R17, [R1+0x14b4] ;  /* 0x0014b40001117983 */ /* 0x000ea40000300800 */
[----:B------:R-:W2:Y:S02]  /*3e6a0*/  LDL.LU R18, [R1+0x14b8] ;  /* 0x0014b80001127983 */ /* 0x000ea40000300800 */
[----:B------:R-:W2:Y:S01]  /*3e6b0*/  LDL.LU R19, [R1+0x14bc] ;  /* 0x0014bc0001137983 */ /* 0x000ea20000300800 */
[----:B------:R-:W-:Y:S01]  /*3e6c0*/  STL [R1+0x4134], R7 ;  /* 0x0041340701007387 */ /* 0x000fe20000100800 */
[----:B------:R-:W-:Y:S02]  /*3e6d0*/  STL.64 [R1+0x500], R8 ;  /* 0x0005000801007387 */ /* 0x000fe40000100a00 */
[----:B------:R0:W-:Y:S02]  /*3e6e0*/  STL.64 [R1+0x508], R10 ;  /* 0x0005080a01007387 */ /* 0x0001e40000100a00 */
[----:B------:R-:W3:Y:S02]  /*3e6f0*/  LDL.LU.64 R26, [R1+0x4200] ;  /* 0x00420000011a7983 */ /* 0x000ee40000300a00 */
[----:B0-----:R-:W-:-:S02]  /*3e700*/  IMAD.MOV.U32 R10, RZ, RZ, R24 ;  /* 0x000000ffff0a7224 */ /* 0x001fc400078e0018 */
[----:B------:R-:W3:Y:S01]  /*3e710*/  LDL.LU.64 R24, [R1+0x41f8] ;  /* 0x0041f80001187983 */ /* 0x000ee20000300a00 */
[----:B------:R-:W-:Y:S01]  /*3e720*/  IMAD.MOV.U32 R11, RZ, RZ, R13 ;  /* 0x000000ffff0b7224 */ /* 0x000fe200078e000d */
[C---:B---3--:R-:W-:Y:S11]  /*3e730*/  HMMA.16816.F32 R24, R20.reuse, R12, R24 ;  /* 0x0000000c1418723c */ /* 0x048ff60000001818 */
        /* <DEDUP_REMOVED lines=24> */
[----:B------:R-:W-:Y:S01]  /*3e8c0*/  STL.64 [R1+0x4140], R26 ;  /* 0x0041401a01007387 */ /* 0x000fe20000100a00 */
[----:B------:R0:W-:Y:S04]  /*3e8d0*/  STL.64 [R1+0x4138], R24 ;  /* 0x0041381801007387 */ /* 0x0001e80000100a00 */
[----:B0-----:R-:W3:Y:S01]  /*3e8e0*/  LDL.LU R24, [R1+0x1440] ;  /* 0x0014400001187983 */ /* 0x001ee20000300800 */
[----:B------:R-:W3:Y:S02]  /*3e8f0*/  LDL.LU R25, [R1+0x1444] ;  /* 0x0014440001197983 */ /* 0x000ee40000300800 */
[----:B------:R-:W3:Y:S02]  /*3e900*/  LDL.LU R26, [R1+0x1448] ;  /* 0x00144800011a7983 */ /* 0x000ee40000300800 */
[----:B------:R-:W3:Y:S01]  /*3e910*/  LDL.LU R27, [R1+0x144c] ;  /* 0x00144c00011b7983 */ /* 0x000ee20000300800 */
        /* <DEDUP_REMOVED lines=31> */
[----:B------:R0:W-:Y:S01]  /*3eb10*/  STL.64 [R1+0x490], R16 ;  /* 0x0004901001007387 */ /* 0x0001e20000100a00 */
[----:B------:R-:W-:Y:S03]  /*3eb20*/  STL.64 [R1+0x498], R18 ;  /* 0x0004981201007387 */ /* 0x000fe60000100a00 */
        /* <DEDUP_REMOVED lines=11> */
[----:B------:R-:W4:Y:S01]  /*3ebe0*/  LDL.LU.64 R18, [R1+0x4150] ;  /* 0x0041500001127983 */ /* 0x000f220000300a00 */
[----:B------:R-:W3:Y:S02]  /*3ebf0*/  LDL.LU.64 R16, [R1+0x4148] ;  /* 0x0041480001107983 */ /* 0x000ee40000300a00 */
[C---:B---3--:R-:W-:Y:S11]  /*3ec00*/  HMMA.16816.F32 R24, R20.reuse, R16, R24 ;  /* 0x000000101418723c */ /* 0x048ff60000001818 */
[----:B------:R-:W-:Y:S11]  /*3ec10*/  @!UPT UIADD3 URZ, URZ, URZ, URZ ;  /* 0x0000003f3f3ff290 */ /* 0x000ff6000fffe03f */
[----:B------:R-:W-:Y:S01]  /*3ec20*/  @!UPT UIADD3 URZ, URZ, URZ, URZ ;  /* 0x0000003f3f3ff290 */ /* 0x000fe2000fffe03f */
[----:B------:R-:W-:Y:S01]  /*3ec30*/  STL.64 [R1+0x470], R24 ;  /* 0x0004701801007387 */ /* 0x000fe20000100a00 */
[----:B------:R0:W-:Y:S03]  /*3ec40*/  STL.64 [R1+0x478], R26 ;  /* 0x0004781a01007387 */ /* 0x0001e60000100a00 */
[----:B0-----:R-:W3:Y:S01]  /*3ec50*/  LDL.LU.64 R26, [R1+0x4140] ;  /* 0x00414000011a7983 */ /* 0x001ee20000300a00 */
[----:B------:R-:W2:Y:S02]  /*3ec60*/  LDL.LU.64 R24, [R1+0x4138] ;  /* 0x0041380001187983 */ /* 0x000ea40000300a00 */
[----:B----4-:R-:W-:Y:S02]  /*3ec70*/  STL.64 [R1+0x3ff0], R18 ;  /* 0x003ff01201007387 */ /* 0x010fe40000100a00 */
[----:B------:R0:W-:Y:S02]  /*3ec80*/  STL.64 [R1+0x3fe8], R16 ;  /* 0x003fe81001007387 */ /* 0x0001e40000100a00 */
[----:B0-----:R-:W2:Y:S01]  /*3ec90*/  LDL.LU R16, [R1+0x1430] ;  /* 0x0014300001107983 */ /* 0x001ea20000300800 */
[----:B------:R-:W2:Y:S02]  /*3eca0*/  LDL.LU R17, [R1+0x1434] ;  /* 0x0014340001117983 */ /* 0x000ea40000300800 */
[----:B------:R-:W2:Y:S02]  /*3ecb0*/  LDL.LU R18, [R1+0x1438] ;  /* 0x0014380001127983 */ /* 0x000ea40000300800 */
[----:B------:R-:W2:Y:S02]  /*3ecc0*/  LDL.LU R19, [R1+0x143c] ;  /* 0x00143c0001137983 */ /* 0x000ea40000300800 */
[----:B--2---:R-:W-:Y:S11]  /*3ecd0*/  HMMA.16816.F32 R16, R20, R12, R16 ;  /* 0x0000000c1410723c */ /* 0x004ff60000001810 */
[----:B------:R-:W-:Y:S11]  /*3ece0*/  @!UPT UIADD3 URZ, URZ, URZ, URZ ;  /* 0x0000003f3f3ff290 */ /* 0x000ff6000fffe03f */
[----:B------:R-:W-:Y:S01]  /*3ecf0*/  @!UPT UIADD3 URZ, URZ, URZ, URZ ;  /* 0x0000003f3f3ff290 */ /* 0x000fe2000fffe03f */
[----:B------:R0:W-:Y:S01]  /*3ed00*/  STL.64 [R1+0x460], R16 ;  /* 0x0004601001007387 */ /* 0x0001e20000100a00 */
[----:B------:R-:W-:Y:S02]  /*3ed10*/  STL.64 [R1+0x468], R18 ;  /* 0x0004681201007387 */ /* 0x000fe40000100a00 */
[----:B0-----:R-:W-:Y:S02]  /*3ed20*/  IMAD.MOV.U32 R16, RZ, RZ, R15 ;  /* 0x000000ffff107224 */ /* 0x001fe400078e000f */
[----:B------:R-:W-:-:S05]  /*3ed30*/  IMAD.MOV.U32 R17, RZ, RZ, R14 ;  /* 0x000000ffff117224 */ /* 0x000fca00078e000e */
[----:B------:R-:W-:Y:S01]  /*3ed40*/  STL.64 [R1+0x4008], R16 ;  /* 0x0040081001007387 */ /* 0x000fe20000100a00 */
[----:B------:R0:W-:Y:S03]  /*3ed50*/  STL.64 [R1+0x3fe0], R12 ;  /* 0x003fe00c01007387 */ /* 0x0001e60000100a00 */
        /* <DEDUP_REMOVED lines=39> */
[----:B------:R-:W2:Y:S01]  /*3efd0*/  LDL.LU R8, [R1+0x411c] ;  /* 0x00411c0001087983 */ /* 0x000ea20000300800 */
[----:B------:R-:W2:Y:S03]  /*3efe0*/  LDL.LU R9, [R1+0x4118] ;  /* 0x0041180001097983 */ /* 0x000ea60000300800 */
[----:B------:R0:W-:Y:S02]  /*3eff0*/  STL.64 [R1+0x4068], R16 ;  /* 0x0040681001007387 */ /* 0x0001e40000100a00 */
[----:B0-----:R-:W-:Y:S02]  /*3f000*/  IMAD.MOV.U32 R16, RZ, RZ, R28 ;  /* 0x000000ffff107224 */ /* 0x001fe400078e001c */
        /* <DEDUP_REMOVED lines=30> */
[----:B--2---:R-:W-:Y:S01]  /*3f1f0*/  STL.64 [R1+0x40c0], R18 ;  /* 0x0040c01201007387 */ /* 0x004fe20000100a00 */
[----:B----4-:R0:W-:Y:S02]  /*3f200*/  STL.64 [R1+0x40b8], R16 ;  /* 0x0040b81001007387 */ /* 0x0101e40000100a00 */
[----:B0-----:R-:W-:-:S02]  /*3f210*/  IMAD.MOV.U32 R16, RZ, RZ, R7 ;  /* 0x000000ffff107224 */ /* 0x001fc400078e0007 */
[----:B------:R-:W-:-:S05]  /*3f220*/  IMAD.MOV.U32 R17, RZ, RZ, R6 ;  /* 0x000000ffff117224 */ /* 0x000fca00078e0006 */
[----:B------:R0:W-:Y:S02]  /*3f230*/  STL.64 [R1+0x40d8], R16 ;  /* 0x0040d81001007387 */ /* 0x0001e40000100a00 */
[----:B0-----:R-:W-:Y:S02]  /*3f240*/  IMAD.MOV.U32 R17, RZ, RZ, R4 ;  /* 0x000000ffff117224 */ /* 0x001fe400078e0004 */
[----:B------:R-:W-:Y:S01]  /*3f250*/  IMAD.MOV.U32 R16, RZ, RZ, R5 ;  /* 0x000000ffff107224 */ /* 0x000fe200078e0005 */
[----:B------:R-:W2:Y:S01]  /*3f260*/  LDL.LU R4, [R1+0x1420] ;  /* 0x0014200001047983 */ /* 0x000ea20000300800 */
[----:B------:R-:W2:Y:S02]  /*3f270*/  LDL.LU R5, [R1+0x1424] ;  /* 0x0014240001057983 */ /* 0x000ea40000300800 */
[----:B------:R-:W2:Y:S02]  /*3f280*/  LDL.LU R6, [R1+0x1428] ;  /* 0x0014280001067983 */ /* 0x000ea40000300800 */
[----:B------:R-:W2:Y:S01]  /*3f290*/  LDL.LU R7, [R1+0x142c] ;  /* 0x00142c0001077983 */ /* 0x000ea20000300800 */
[----:B------:R-:W4:Y:S01]  /*3f2a0*/  LDL.LU R24, [R1+0x1220] ;  /* 0x0012200001187983 */ /* 0x000f220000300800 */
[----:B------:R-:W4:Y:S02]  /*3f2b0*/  LDL.LU R25, [R1+0x1224] ;  /* 0x0012240001197983 */ /* 0x000f240000300800 */
[----:B------:R-:W4:Y:S02]  /*3f2c0*/  LDL.LU R26, [R1+0x1228] ;  /* 0x00122800011a7983 */ /* 0x000f240000300800 */
[----:B------:R-:W4:Y:S01]  /*3f2d0*/  LDL.LU R27, [R1+0x122c] ;  /* 0x00122c00011b7983 */ /* 0x000f220000300800 */
[----:B------:R-:W-:Y:S01]  /*3f2e0*/  STL.64 [R1+0x40f0], R16 ;  /* 0x0040f01001007387 */ /* 0x000fe20000100a00 */
[----:B---3--:R-:W-:Y:S02]  /*3f2f0*/  STL.64 [R1+0x4090], R14 ;  /* 0x0040900e01007387 */ /* 0x008fe40000100a00 */
[----:B------:R0:W-:Y:S02]  /*3f300*/  STL.64 [R1+0x4088], R12 ;  /* 0x0040880c01007387 */ /* 0x0001e40000100a00 */
[----:B0-----:R-:W3:Y:S01]  /*3f310*/  LDL.LU R12, [R1+0x11c0] ;  /* 0x0011c000010c7983 */ /* 0x001ee20000300800 */
[----:B------:R-:W3:Y:S02]  /*3f320*/  LDL.LU R13, [R1+0x11c4] ;  /* 0x0011c400010d7983 */ /* 0x000ee40000300800 */
[----:B------:R-:W2:Y:S02]  /*3f330*/  LDL.LU R14, [R1+0x11c8] ;  /* 0x0011c800010e7983 */ /* 0x000ea40000300800 */
[----:B------:R-:W2:Y:S01]  /*3f340*/  LDL.LU R15, [R1+0x11cc] ;  /* 0x0011cc00010f7983 */ /* 0x000ea20000300800 */
[----:B------:R-:W3:Y:S01]  /*3f350*/  LDL.LU R16, [R1+0x1210] ;  /* 0x0012100001107983 */ /* 0x000ee20000300800 */
[----:B------:R-:W4:Y:S02]  /*3f360*/  LDL.LU R17, [R1+0x1214] ;  /* 0x0012140001117983 */ /* 0x000f240000300800 */
[----:B------:R-:W4:Y:S02]  /*3f370*/  LDL.LU R18, [R1+0x1218] ;  /* 0x0012180001127983 */ /* 0x000f240000300800 */
[----:B------:R-:W4:Y:S01]  /*3f380*/  LDL.LU R19, [R1+0x121c] ;  /* 0x00121c0001137983 */ /* 0x000f220000300800 */
[----:B--2---:R-:W-:Y:S01]  /*3f390*/  STL.64 [R1+0x40a8], R14 ;  /* 0x0040a80e01007387 */ /* 0x004fe20000100a00 */
[----:B---3--:R0:W-:Y:S03]  /*3f3a0*/  STL.64 [R1+0x40a0], R12 ;  /* 0x0040a00c01007387 */ /* 0x0081e60000100a00 */
[----:B0-----:R-:W2:Y:S01]  /*3f3b0*/  LDL.LU R12, [R1+0x11d0] ;  /* 0x0011d000010c7983 */ /* 0x001ea20000300800 */
[----:B------:R-:W2:Y:S02]  /*3f3c0*/  LDL.LU R13, [R1+0x11d4] ;  /* 0x0011d400010d7983 */ /* 0x000ea40000300800 */
[----:B------:R-:W3:Y:S02]  /*3f3d0*/  LDL.LU R14, [R1+0x11d8] ;  /* 0x0011d800010e7983 */ /* 0x000ee40000300800 */
[----:B------:R-:W3:Y:S01]  /*3f3e0*/  LDL.LU R15, [R1+0x11dc] ;  /* 0x0011dc00010f7983 */ /* 0x000ee20000300800 */
[C---:B------:R-:W-:Y:S01]  /*3f3f0*/  HMMA.16816.F32 R4, R20.reuse, R8, R4 ;  /* 0x000000081404723c */ /* 0x040fe20000001804 */
        /* <DEDUP_REMOVED lines=16> */
[----:B------:R0:W-:Y:S01]  /*3f500*/  STL.64 [R1+0x3fd8], R8 ;  /* 0x003fd80801007387 */ /* 0x0001e20000100a00 */
[----:B----4-:R-:W-:Y:S01]  /*3f510*/  HMMA.16816.F32 R20, R20, R4, R24 ;  /* 0x000000041414723c */ /* 0x010fe20000001818 */
[----:B------:R-:W4:Y:S01]  /*3f520*/  LDL.LU.64 R26, [R1+0x4100] ;  /* 0x00410000011a7983 */ /* 0x000f220000300a00 */
[----:B------:R-:W4:Y:S11]  /*3f530*/  LDL.LU.64 R24, [R1+0x40f8] ;  /* 0x0040f80001187983 */ /* 0x000f360000300a00 */
[----:B------:R-:W-:Y:S10]  /*3f540*/  @!UPT UIADD3 URZ, URZ, URZ, URZ ;  /* 0x0000003f3f3ff290 */ /* 0x000ff4000fffe03f */
[----:B------:R1:W-:Y:S01]  /*3f550*/  STL.64 [R1+0x250], R20 ;  /* 0x0002501401007387 */ /* 0x0003e20000100a00 */
[----:B------:R-:W-:Y:S02]  /*3f560*/  STL.64 [R1+0x258], R22 ;  /* 0x0002581601007387 */ /* 0x000fe40000100a00 */
[----:B0-----:R-:W2:Y:S02]  /*3f570*/  LDL.LU R8, [R1+0x1140] ;  /* 0x0011400001087983 */ /* 0x001ea40000300800 */
[----:B------:R-:W2:Y:S02]  /*3f580*/  LDL.LU R9, [R1+0x1144] ;  /* 0x0011440001097983 */ /* 0x000ea40000300800 */
[----:B-1----:R-:W-:Y:S02]  /*3f590*/  IMAD.MOV.U32 R20, RZ, RZ, R10 ;  /* 0x000000ffff147224 */ /* 0x002fe400078e000a */
[----:B------:R-:W2:Y:S01]  /*3f5a0*/  LDL.LU R10, [R1+0x1148] ;  /* 0x00114800010a7983 */ /* 0x000ea20000300800 */
[----:B------:R-:W2:Y:S02]  /*3f5b0*/  LDL.LU R11, [R1+0x114c] ;  /* 0x00114c00010b7983 */ /* 0x000ea40000300800 */
[----:B---3--:R-:W-:Y:S02]  /*3f5c0*/  STL.64 [R1+0x3fd0], R6 ;  /* 0x003fd00601007387 */ /* 0x008fe40000100a00 */
[----:B------:R0:W-:Y:S02]  /*3f5d0*/  STL.64 [R1+0x3fc8], R4 ;  /* 0x003fc80401007387 */ /* 0x0001e40000100a00 */
[----:B0-----:R-:W-:-:S02]  /*3f5e0*/  IMAD.MOV.U32 R4, RZ, RZ, R2 ;  /* 0x000000ffff047224 */ /* 0x001fc400078e0002 */
[----:B------:R-:W-:-:S07]  /*3f5f0*/  IMAD.MOV.U32 R5, RZ, RZ, R0 ;  /* 0x000000ffff057224 */ /* 0x000fce00078e0000 */
[C---:B----4-:R-:W-:Y:S01]  /*3f600*/  HMMA.16816.F32 R4, R24.reuse, R4, R16 ;  /* 0x000000041804723c */ /* 0x050fe20000001810 */
[----:B------:R-:W2:Y:S11]  /*3f610*/  LDL.LU.64 R16, [R1+0x40f0] ;  /* 0x0040f00001107983 */ /* 0x000eb60000300a00 */
[----:B------:R-:W-:Y:S11]  /*3f620*/  @!UPT UIADD3 URZ, URZ, URZ, URZ ;  /* 0x0000003f3f3ff290 */ /* 0x000ff6000fffe03f */
[----:B------:R0:W-:Y:S01]  /*3f630*/  STL.64 [R1+0x240], R4 ;  /* 0x0002400401007387 */ /* 0x0001e20000100a00 */
[----:B------:R1:W-:Y:S03]  /*3f640*/  STL.64 [R1+0x248], R6 ;  /* 0x0002480601007387 */ /* 0x0003e60000100a00 */
[----:B0-----:R-:W3:Y:S01]  /*3f650*/  LDL.LU R4, [R1+0x1130] ;  /* 0x0011300001047983 */ /* 0x001ee20000300800 */
[----:B------:R-:W3:Y:S02]  /*3f660*/  LDL.LU R5, [R1+0x1134] ;  /* 0x0011340001057983 */ /* 0x000ee40000300800 */
[----:B-1----:R-:W3:Y:S02]  /*3f670*/  LDL.LU R6, [R1+0x1138] ;  /* 0x0011380001067983 */ /* 0x002ee40000300800 */
        /* <DEDUP_REMOVED lines=14> */
[----:B0-----:R-:W4:Y:S01]  /*3f760*/  LDL.LU.64 R18, [R1+0x40c0] ;  /* 0x0040c00001127983 */ /* 0x001f220000300a00 */
[----:B------:R-:W4:Y:S02]  /*3f770*/  LDL.LU.64 R16, [R1+0x40b8] ;  /* 0x0040b80001107983 */ /* 0x000f240000300a00 */
        /* <DEDUP_REMOVED lines=72> */
[----:B0-----:R-:W2:Y:S01]  /*3fc00*/  LDL.LU.64 R12, [R1+0x3fe0] ;  /* 0x003fe000010c7983 */ /* 0x001ea20000300a00 */
[----:B------:R-:W-:Y:S02]  /*3fc10*/  STL.64 [R1+0x3f10], R18 ;  /* 0x003f101201007387 */ /* 0x000fe40000100a00 */
[----:B------:R0:W-:Y:S02]  /*3fc20*/  STL.64 [R1+0x3f08], R16 ;  /* 0x003f081001007387 */ /* 0x0001e40000100a00 */
[----:B0-----:R-:W3:Y:S01]  /*3fc30*/  LDL.64 R16, [R1+0x90] ;  /* 0x0000900001107983 */ /* 0x001ee20000100a00 */
[C---:B--2---:R-:W-:Y:S03]  /*3fc40*/  HMMA.16816.F32 R8, R24.reuse, R12, R8 ;  /* 0x0000000c1808723c */ /* 0x044fe60000001808 */
[----:B---3--:R0:W-:Y:S04]  /*3fc50*/  STL.64 [R1+0x3fc0], R16 ;  /* 0x003fc01001007387 */ /* 0x0081e80000100a00 */
[----:B0-----:R-:W2:Y:S01]  /*3fc60*/  LDL.LU R16, [R1+0x1410] ;  /* 0x0014100001107983 */ /* 0x001ea20000300800 */
[----:B------:R-:W2:Y:S02]  /*3fc70*/  LDL.LU R17, [R1+0x1414] ;  /* 0x0014140001117983 */ /* 0x000ea40000300800 */
[----:B------:R-:W2:Y:S02]  /*3fc80*/  LDL.LU R18, [R1+0x1418] ;  /* 0x0014180001127983 */ /* 0x000ea40000300800 */
[----:B------:R-:W2:Y:S11]  /*3fc90*/  LDL.LU R19, [R1+0x141c] ;  /* 0x00141c0001137983 */ /* 0x000eb60000300800 */
[----:B------:R0:W-:Y:S01]  /*3fca0*/  STL.64 [R1+0x170], R8 ;  /* 0x0001700801007387 */ /* 0x0001e20000100a00 */
[----:B------:R-:W-:Y:S03]  /*3fcb0*/  STL.64 [R1+0x178], R10 ;  /* 0x0001780a01007387 */ /* 0x000fe60000100a00 */
[----:B0-----:R-:W3:Y:S01]  /*3fcc0*/  LDL.LU.64 R8, [R1+0x3fd8] ;  /* 0x003fd80001087983 */ /* 0x001ee20000300a00 */
[----:B------:R0:W-:Y:S03]  /*3fcd0*/  STL.64 [R1+0x3f18], R12 ;  /* 0x003f180c01007387 */ /* 0x0001e60000100a00 */
[----:B0-----:R-:W2:Y:S01]  /*3fce0*/  LDL.LU R12, [R1+0x13f0] ;  /* 0x0013f000010c7983 */ /* 0x001ea20000300800 */
[----:B------:R-:W2:Y:S02]  /*3fcf0*/  LDL.LU R13, [R1+0x13f4] ;  /* 0x0013f400010d7983 */ /* 0x000ea40000300800 */
[----:B------:R-:W2:Y:S02]  /*3fd00*/  LDL.LU R14, [R1+0x13f8] ;  /* 0x0013f800010e7983 */ /* 0x000ea40000300800 */
[----:B------:R-:W2:Y:S01]  /*3fd10*/  LDL.LU R15, [R1+0x13fc] ;  /* 0x0013fc00010f7983 */ /* 0x000ea20000300800 */
        /* <DEDUP_REMOVED lines=9> */
[----:B0-----:R-:W2:Y:S01]  /*3fdb0*/  LDL.LU R8, [R1+0x1400] ;  /* 0x0014000001087983 */ /* 0x001ea20000300800 */
[----:B-1----:R-:W2:Y:S02]  /*3fdc0*/  LDL.LU R9, [R1+0x1404] ;  /* 0x0014040001097983 */ /* 0x002ea40000300800 */
[----:B------:R-:W2:Y:S02]  /*3fdd0*/  LDL.LU R10, [R1+0x1408] ;  /* 0x00140800010a7983 */ /* 0x000ea40000300800 */
[----:B------:R-:W2:Y:S01]  /*3fde0*/  LDL.LU R11, [R1+0x140c] ;  /* 0x00140c00010b7983 */ /* 0x000ea20000300800 */
[----:B----4-:R-:W-:Y:S01]  /*3fdf0*/  HMMA.16816.F32 R20, R24, R4, R20 ;  /* 0x000000041814723c */ /* 0x010fe20000001814 */
[----:B------:R-:W0:Y:S04]  /*3fe00*/  LDSM.16.MT88.4 R24, [R29+0x8280] ;  /* 0x008280001d18783b */ /* 0x000e280000004200 */
[----:B---3--:R-:W-:Y:S01]  /*3fe10*/  STL.64 [R1+0x3ec0], R6 ;  /* 0x003ec00601007387 */ /* 0x008fe20000100a00 */
[----:B------:R1:W-:Y:S11]  /*3fe20*/  STL.64 [R1+0x3eb8], R4 ;  /* 0x003eb80401007387 */ /* 0x0003f60000100a00 */
[----:B------:R-:W-:Y:S06]  /*3fe30*/  @!UPT UIADD3 URZ, URZ, URZ, URZ ;  /* 0x0000003f3f3ff290 */ /* 0x000fec000fffe03f */
[----:B------:R-:W-:Y:S01]  /*3fe40*/  STL.64 [R1+0xc0], R20 ;  /* 0x0000c01401007387 */ /* 0x000fe20000100a00 */
[----:B------:R-:W-:Y:S02]  /*3fe50*/  STL.64 [R1+0xc8], R22 ;  /* 0x0000c81601007387 */ /* 0x000fe40000100a00 */
[----:B-1----:R-:W3:Y:S02]  /*3fe60*/  LDL.64 R4, [R1+0xa0] ;  /* 0x0000a00001047983 */ /* 0x002ee40000100a00 */
[----:B------:R-:W2:Y:S01]  /*3fe70*/  LDSM.16.MT88.4 R20, [R29+0x8200] ;  /* 0x008200001d14783b */ /* 0x000ea20000004200 */
[----:B0-----:R-:W-:Y:S03]  /*3fe80*/  STL [R1+0x3ee0], R24 ;  /* 0x003ee01801007387 */ /* 0x001fe60000100800 */
[----:B------:R0:W-:Y:S02]  /*3fe90*/  STL [R1+0x3edc], R25 ;  /* 0x003edc1901007387 */ /* 0x0001e40000100800 */
[----:B------:R-:W-:Y:S02]  /*3fea0*/  STL [R1+0x3ed8], R26 ;  /* 0x003ed81a01007387 */ /* 0x000fe40000100800 */
[----:B------:R-:W-:Y:S01]  /*3feb0*/  STL [R1+0x3ed4], R27 ;  /* 0x003ed41b01007387 */ /* 0x000fe20000100800 */
[----:B0-----:R-:W2:Y:S01]  /*3fec0*/  LDL.64 R24, [R1+0xb0] ;  /* 0x0000b00001187983 */ /* 0x001ea20000100a00 */
[----:B------:R-:W-:Y:S01]  /*3fed0*/  STL [R1+0x3ed0], R29 ;  /* 0x003ed01d01007387 */ /* 0x000fe20000100800 */
        /* <DEDUP_REMOVED lines=8> */
[----:B---3--:R-:W-:Y:S01]  /*3ff60*/  HMMA.16816.F32 R24, R20, R4, R8 ;  /* 0x000000041418723c */ /* 0x008fe20000001808 */
[----:B------:R-:W-:-:S06]  /*3ff70*/  IMAD.MOV.U32 R3, RZ, RZ, R5 ;  /* 0x000000ffff037224 */ /* 0x000fcc00078e0005 */
[----:B------:R-:W-:Y:S01]  /*3ff80*/  IMAD.MOV.U32 R10, RZ, RZ, R4 ;  /* 0x000000ffff0a7224 */ /* 0x000fe200078e0004 */
[----:B------:R-:W-:Y:S01]  /*3ff90*/  STL [R1+0x3ee8], R0 ;  /* 0x003ee80001007387 */ /* 0x000fe20000100800 */
[----:B------:R-:W-:Y:S11]  /*3ffa0*/  STL [R1+0x3ee4], R2 ;  /* 0x003ee40201007387 */ /* 0x000ff60000100800 */
[----:B------:R-:W-:Y:S03]  /*3ffb0*/  @!UPT UIADD3 URZ, URZ, URZ, URZ ;  /* 0x0000003f3f3ff290 */ /* 0x000fe6000fffe03f */
[----:B------:R-:W-:Y:S01]  /*3ffc0*/  STL.64 [R1+0x430], R24 ;  /* 0x0004301801007387 */ /* 0x000fe20000100a00 */
[----:B------:R-:W-:Y:S02]  /*3ffd0*/  STL.64 [R1+0x438], R26 ;  /* 0x0004381a01007387 */ /* 0x000fe40000100a00 */
[----:B------:R-:W-:Y:S02]  /*3ffe0*/  STL [R1+0x3ef0], R3 ;  /* 0x003ef00301007387 */ /* 0x000fe40000100800 */
[----:B------:R-:W-:Y:S01]  /*3fff0*/  STL [R1+0x3eec], R10 ;  /* 0x003eec0a01007387 */ /* 0x000fe20000100800 */
[----:B--2---:R-:W-:Y:S01]  /*40000*/  HMMA.16816.F32 R4, R20, R16, R12 ;  /* 0x000000101404723c */ /* 0x004fe2000000180c */
[----:B------:R-:W-:Y:S11]  /*40010*/  IMAD.MOV.U32 R11, RZ, RZ, R17 ;  /* 0x000000ffff0b7224 */ /* 0x000ff600078e0011 */
[----:B------:R-:W-:Y:S11]  /*40020*/  @!UPT UIADD3 URZ, URZ, URZ, URZ ;  /* 0x0000003f3f3ff290 */ /* 0x000ff6000fffe03f */
[----:B------:R-:W-:Y:S01]  /*40030*/  STL.64 [R1+0x420], R4 ;  /* 0x0004200401007387 */ /* 0x000fe20000100a00 */
[----:B------:R-:W-:Y:S02]  /*40040*/  STL.64 [R1+0x428], R6 ;  /* 0x0004280601007387 */ /* 0x000fe40000100a00 */
[----:B------:R-:W-:Y:S02]  /*40050*/  STL [R1+0x3f98], R11 ;  /* 0x003f980b01007387 */ /* 0x000fe40000100800 */
[----:B------:R-:W2:Y:S01]  /*40060*/  LDL.LU R12, [R1+0x1360] ;  /* 0x00136000010c7983 */ /* 0x000ea20000300800 */
[----:B------:R-:W2:Y:S01]  /*40070*/  LDL.LU R13, [R1+0x1364] ;  /* 0x00136400010d7983 */ /* 0x000ea20000300800 */
[----:B------:R-:W3:Y:S02]  /*40080*/  LDL.LU R14, [R1+0x1368] ;  /* 0x00136800010e7983 */ /* 0x000ee40000300800 */
[----:B------:R-:W3:Y:S02]  /*40090*/  LDL.LU R15, [R1+0x136c] ;  /* 0x00136c00010f7983 */ /* 0x000ee40000300800 */
[----:B---3--:R-:W-:Y:S01]  /*400a0*/  STL.64 [R1+0x3f28], R14 ;  /* 0x003f280e01007387 */ /* 0x008fe20000100a00 */
[----:B--2---:R0:W-:Y:S03]  /*400b0*/  STL.64 [R1+0x3f20], R12 ;  /* 0x003f200c01007387 */ /* 0x0041e60000100a00 */
[----:B0-----:R-:W2:Y:S04]  /*400c0*/  LDL.64 R12, [R1+0x10] ;  /* 0x00001000010c7983 */ /* 0x001ea80000100a00 */
[----:B--2---:R0:W-:Y:S04]  /*400d0*/  STL.64 [R1+0x3f38], R12 ;  /* 0x003f380c01007387 */ /* 0x0041e80000100a00 */
[----:B0-----:R-:W2:Y:S04]  /*400e0*/  LDL.64 R12, [R1+0x20] ;  /* 0x00002000010c7983 */ /* 0x001ea80000100a00 */
[----:B--2---:R0:W-:Y:S04]  /*400f0*/  STL.64 [R1+0x3f50], R12 ;  /* 0x003f500c01007387 */ /* 0x0041e80000100a00 */
[----:B0-----:R-:W2:Y:S01]  /*40100*/  LDL.64 R12, [R1+0x30] ;  /* 0x00003000010c7983 */ /* 0x001ea20000100a00 */
[----:B------:R-:W-:-:S03]  /*40110*/  IMAD.MOV.U32 R28, RZ, RZ, R16 ;  /* 0x000000ffff1c7224 */ /* 0x000fc600078e0010 */
        /* <DEDUP_REMOVED lines=19> */
[----:B--2---:R-:W-:Y:S01]  /*40250*/  STL.64 [R1+0x3fa8], R10 ;  /* 0x003fa80a01007387 */ /* 0x004fe20000100a00 */
[----:B------:R0:W-:Y:S03]  /*40260*/  STL.64 [R1+0x3fa0], R8 ;  /* 0x003fa00801007387 */ /* 0x0001e60000100a00 */
[----:B0-----:R-:W2:Y:S04]  /*40270*/  LDL.64 R8, [R1+0x70] ;  /* 0x0000700001087983 */ /* 0x001ea80000100a00 */
[----:B--2---:R0:W-:Y:S04]  /*40280*/  STL.64 [R1+0x3fb8], R8 ;  /* 0x003fb80801007387 */ /* 0x0041e80000100a00 */
[----:B0-----:R-:W2:Y:S01]  /*40290*/  LDL.64 R8, [R1+0x80] ;  /* 0x0000800001087983 */ /* 0x001ea20000100a00 */
[----:B------:R-:W-:Y:S02]  /*402a0*/  STL.64 [R1+0x3f90], R26 ;  /* 0x003f901a01007387 */ /* 0x000fe40000100a00 */
[----:B----4-:R0:W-:Y:S02]  /*402b0*/  STL.64 [R1+0x3f88], R24 ;  /* 0x003f881801007387 */ /* 0x0101e40000100a00 */
[----:B0-----:R-:W4:Y:S04]  /*402c0*/  LDL.64 R24, [R1+0x60] ;  /* 0x0000600001187983 */ /* 0x001f280000100a00 */
[----:B----4-:R0:W-:Y:S04]  /*402d0*/  STL.64 [R1+0x3fb0], R24 ;  /* 0x003fb01801007387 */ /* 0x0101e80000100a00 */
[----:B0-----:R-:W4:Y:S01]  /*402e0*/  LDL.LU R24, [R1+0x13d0] ;  /* 0x0013d00001187983 */ /* 0x001f220000300800 */
[----:B------:R-:W4:Y:S02]  /*402f0*/  LDL.LU R25, [R1+0x13d4] ;  /* 0x0013d40001197983 */ /* 0x000f240000300800 */
[----:B------:R-:W4:Y:S02]  /*40300*/  LDL.LU R26, [R1+0x13d8] ;  /* 0x0013d800011a7983 */ /* 0x000f240000300800 */
[----:B------:R-:W4:Y:S01]  /*40310*/  LDL.LU R27, [R1+0x13dc] ;  /* 0x0013dc00011b7983 */ /* 0x000f220000300800 */
[----:B------:R-:W2:Y:S04]  /*40320*/  LDL.64 R12, [R1+0x40] ;  /* 0x00004000010c7983 */ /* 0x000ea80000100a00 */
[----:B--2---:R0:W-:Y:S04]  /*40330*/  STL.64 [R1+0x3f80], R12 ;  /* 0x003f800c01007387 */ /* 0x0041e80000100a00 */
[----:B0-----:R-:W2:Y:S01]  /*40340*/  LDL.64 R12, [R1+0x50] ;  /* 0x00005000010c7983 */ /* 0x001ea20000100a00 */
[----:B---3--:R-:W-:Y:S02]  /*40350*/  STL.64 [R1+0x3f48], R18 ;  /* 0x003f481201007387 */ /* 0x008fe40000100a00 */
[----:B------:R0:W-:Y:S02]  /*40360*/  STL.64 [R1+0x3f40], R16 ;  /* 0x003f401001007387 */ /* 0x0001e40000100a00 */
[----:B0-----:R-:W3:Y:S01]  /*40370*/  LDL.LU R16, [R1+0x1380] ;  /* 0x0013800001107983 */ /* 0x001ee20000300800 */
[----:B------:R-:W3:Y:S02]  /*40380*/  LDL.LU R17, [R1+0x1384] ;  /* 0x0013840001117983 */ /* 0x000ee40000300800 */
[----:B------:R-:W2:Y:S02]  /*40390*/  LDL.LU R18, [R1+0x1388] ;  /* 0x0013880001127983 */ /* 0x000ea40000300800 */
[----:B------:R-:W2:Y:S01]  /*403a0*/  LDL.LU R19, [R1+0x138c] ;  /* 0x00138c0001137983 */ /* 0x000ea20000300800 */
[----:B------:R-:W-:Y:S01]  /*403b0*/  HMMA.16816.F32 R4, R20, R8, R4 ;  /* 0x000000081404723c */ /* 0x000fe20000001804 */
        /* <DEDUP_REMOVED lines=13> */
[----:B------:R0:W-:Y:S02]  /*40490*/  STL.64 [R1+0x410], R4 ;  /* 0x0004100401007387 */ /* 0x0001e40000100a00 */
[----:B------:R1:W-:Y:S02]  /*404a0*/  STL.64 [R1+0x418], R6 ;  /* 0x0004180601007387 */ /* 0x0003e40000100a00 */
[----:B0-----:R-:W-:-:S02]  /*404b0*/  IMAD.MOV.U32 R5, RZ, RZ, R8 ;  /* 0x000000ffff057224 */ /* 0x001fc400078e0008 */
[----:B------:R-:W-:Y:S02]  /*404c0*/  IMAD.MOV.U32 R4, RZ, RZ, R9 ;  /* 0x000000ffff047224 */ /* 0x000fe400078e0009 */
[----:B------:R-:W4:Y:S02]  /*404d0*/  LDL.LU.64 R8, [R1+0x3fb8] ;  /* 0x003fb80001087983 */ /* 0x000f240000300a00 */
[C---:B----4-:R-:W-:Y:S01]  /*404e0*/  HMMA.16816.F32 R24, R20.reuse, R8, R24 ;  /* 0x000000081418723c */ /* 0x050fe20000001818 */
[----:B-1----:R-:W-:Y:S02]  /*404f0*/  IMAD.MOV.U32 R7, RZ, RZ, R8 ;  /* 0x000000ffff077224 */ /* 0x002fe400078e0008 */
[----:B------:R-:W-:Y:S11]  /*40500*/  IMAD.MOV.U32 R6, RZ, RZ, R9 ;  /* 0x000000ffff067224 */ /* 0x000ff600078e0009 */
[----:B------:R-:W-:Y:S09]  /*40510*/  @!UPT UIADD3 URZ, URZ, URZ, URZ ;  /* 0x0000003f3f3ff290 */ /* 0x000ff2000fffe03f */
[----:B------:R0:W-:Y:S01]  /*40520*/  STL.64 [R1+0x400], R24 ;  /* 0x0004001801007387 */ /* 0x0001e20000100a00 */
[----:B------:R-:W-:Y:S03]  /*40530*/  STL.64 [R1+0x408], R26 ;  /* 0x0004081a01007387 */ /* 0x000fe60000100a00 */
[----:B0-----:R-:W3:Y:S01]  /*40540*/  LDL.LU.64 R24, [R1+0x3fb0] ;  /* 0x003fb00001187983 */ /* 0x001ee20000300a00 */
[----:B------:R-:W3:Y:S02]  /*40550*/  LDL.LU.64 R10, [R1+0x3fa8] ;  /* 0x003fa800010a7983 */ /* 0x000ee40000300a00 */
[----:B------:R-:W3:Y:S02]  /*40560*/  LDL.LU.64 R8, [R1+0x3fa0] ;  /* 0x003fa00001087983 */ /* 0x000ee40000300a00 */
[----:B------:R-:W-:Y:S01]  /*40570*/  STL.64 [R1+0x3f00], R6 ;  /* 0x003f000601007387 */ /* 0x000fe20000100a00 */
[----:B------:R0:W-:Y:S04]  /*40580*/  STL.64 [R1+0x3ef8], R4 ;  /* 0x003ef80401007387 */ /* 0x0001e80000100a00 */
[----:B0-----:R-:W4:Y:S01]  /*40590*/  LDL.LU R4, [R1+0x1350] ;  /* 0x0013500001047983 */ /* 0x001f220000300800 */
[----:B------:R-:W4:Y:S02]  /*405a0*/  LDL.LU R5, [R1+0x1354] ;  /* 0x0013540001057983 */ /* 0x000f240000300800 */
[----:B------:R-:W4:Y:S02]  /*405b0*/  LDL.LU R6, [R1+0x1358] ;  /* 0x0013580001067983 */ /* 0x000f240000300800 */
[----:B------:R-:W4:Y:S01]  /*405c0*/  LDL.LU R7, [R1+0x135c] ;  /* 0x00135c0001077983 */ /* 0x000f220000300800 */
[C---:B---3--:R-:W-:Y:S11]  /*405d0*/  HMMA.16816.F32 R8, R20.reuse, R24, R8 ;  /* 0x000000181408723c */ /* 0x048ff60000001808 */
[----:B------:R-:W-:Y:S11]  /*405e0*/  @!UPT UIADD3 URZ, URZ, URZ, URZ ;  /* 0x0000003f3f3ff290 */ /* 0x000ff6000fffe03f */
[----:B------:R-:W-:Y:S01]  /*405f0*/  @!UPT UIADD3 URZ, URZ, URZ, URZ ;  /* 0x0000003f3f3ff290 */ /* 0x000fe2000fffe03f */
[----:B------:R0:W-:Y:S01]  /*40600*/  STL.64 [R1+0x3f0], R8 ;  /* 0x0003f00801007387 */ /* 0x0001e20000100a00 */
[----:B------:R1:W-:Y:S02]  /*40610*/  STL.64 [R1+0x3f8], R10 ;  /* 0x0003f80a01007387 */ /* 0x0003e40000100a00 */
[----:B0-----:R-:W-:Y:S01]  /*40620*/  IMAD.MOV.U32 R8, RZ, RZ, R24 ;  /* 0x000000ffff087224 */ /* 0x001fe200078e0018 */
[----:B-1----:R-:W3:Y:S01]  /*40630*/  LDL.LU R11, [R1+0x3f98] ;  /* 0x003f9800010b7983 */ /* 0x002ee20000300800 */
[----:B------:R-:W-:Y:S02]  /*40640*/  IMAD.MOV.U32 R9, RZ, RZ, R25 ;  /* 0x000000ffff097224 */ /* 0x000fe400078e0019 */
[----:B------:R-:W2:Y:S02]  /*40650*/  LDL.LU.64 R26, [R1+0x3f90] ;  /* 0x003f9000011a7983 */ /* 0x000ea40000300a00 */
[----:B------:R-:W2:Y:S02]  /*40660*/  LDL.LU.64 R24, [R1+0x3f88] ;  /* 0x003f880001187983 */ /* 0x000ea40000300a00 */
[----:B------:R-:W-:Y:S01]  /*40670*/  IMAD.MOV.U32 R29, RZ, RZ, R13 ;  /* 0x000000ffff1d7224 */ /* 0x000fe200078e000d */
[C---:B--2---:R-:W-:Y:S11]  /*40680*/  HMMA.16816.F32 R24, R20.reuse, R12, R24 ;  /* 0x0000000c1418723c */ /* 0x044ff60000001818 */
        /* <DEDUP_REMOVED lines=50> */
[----:B------:R-:W2:Y:S01]  /*409b0*/  LDL.LU.64 R18, [R1+0x3f10] ;  /* 0x003f100001127983 */ /* 0x000ea20000300a00 */
[----:B------:R-:W4:Y:S02]  /*409c0*/  LDL.LU.64 R16, [R1+0x3f08] ;  /* 0x003f080001107983 */ /* 0x000f240000300a00 */
[C---:B----4-:R-:W-:Y:S11]  /*409d0*/  HMMA.16816.F32 R4, R20.reuse, R16, R4 ;  /* 0x000000101404723c */ /* 0x050ff60000001804 */
[----:B------:R-:W-:Y:S11]  /*409e0*/  @!UPT UIADD3 URZ, URZ, URZ, URZ ;  /* 0x0000003f3f3ff290 */ /* 0x000ff6000fffe03f */
[----:B------:R-:W-:Y:S01]  /*409f0*/  @!UPT UIADD3 URZ, URZ, URZ, URZ ;  /* 0x0000003f3f3ff290 */ /* 0x000fe2000fffe03f */
[----:B------:R-:W-:Y:S01]  /*40a00*/  STL.64 [R1+0x380], R4 ;  /* 0x0003800401007387 */ /* 0x000fe20000100a00 */
[----:B------:R0:W-:Y:S03]  /*40a10*/  STL.64 [R1+0x388], R6 ;  /* 0x0003880601007387 */ /* 0x0001e60000100a00 */
[----:B0-----:R-:W4:Y:S01]  /*40a20*/  LDL.LU.64 R6, [R1+0x3f00] ;  /* 0x003f000001067983 */ /* 0x001f220000300a00 */
[----:B------:R-:W3:Y:S02]  /*40a30*/  LDL.LU.64 R4, [R1+0x3ef8] ;  /* 0x003ef80001047983 */ /* 0x000ee40000300a00 */
[----:B--2---:R-:W-:Y:S02]  /*40a40*/  STL.64 [R1+0x3db0], R18 ;  /* 0x003db01201007387 */ /* 0x004fe40000100a00 */
        /* <DEDUP_REMOVED lines=78> */
[----:B----4-:R-:W-:-:S02]  /*40f30*/  IMAD.MOV.U32 R16, RZ, RZ, R7 ;  /* 0x000000ffff107224 */ /* 0x010fc400078e0007 */
[----:B------:R-:W-:-:S05]  /*40f40*/  IMAD.MOV.U32 R17, RZ, RZ, R6 ;  /* 0x000000ffff117224 */ /* 0x000fca00078e0006 */
[----:B------:R-:W-:Y:S04]  /*40f50*/  STL.64 [R1+0x3e70], R16 ;  /* 0x003e701001007387 */ /* 0x000fe80000100a00 */
[----:B--2---:R-:W-:Y:S01]  /*40f60*/  STL.64 [R1+0x3e38], R14 ;  /* 0x003e380e01007387 */ /* 0x004fe20000100a00 */
[----:B------:R0:W-:Y:S03]  /*40f70*/  STL.64 [R1+0x3e30], R12 ;  /* 0x003e300c01007387 */ /* 0x0001e60000100a00 */
[----:B0-----:R-:W2:Y:S01]  /*40f80*/  LDL.LU R12, [R1+0x10b0] ;  /* 0x0010b000010c7983 */ /* 0x001ea20000300800 */
[----:B------:R-:W2:Y:S02]  /*40f90*/  LDL.LU R13, [R1+0x10b4] ;  /* 0x0010b400010d7983 */ /* 0x000ea40000300800 */
[----:B------:R-:W4:Y:S02]  /*40fa0*/  LDL.LU R14, [R1+0x10b8] ;  /* 0x0010b800010e7983 */ /* 0x000f240000300800 */
[----:B------:R-:W4:Y:S02]  /*40fb0*/  LDL.LU R15, [R1+0x10bc] ;  /* 0x0010bc00010f7983 */ /* 0x000f240000300800 */
[----:B---3--:R-:W-:-:S02]  /*40fc0*/  IMAD.MOV.U32 R16, RZ, RZ, R5 ;  /* 0x000000ffff107224 */ /* 0x008fc400078e0005 */
        /* <DEDUP_REMOVED lines=46> */
[----:B0-----:R-:W4:Y:S01]  /*412b0*/  LDL.LU R8, [R1+0x1120] ;  /* 0x0011200001087983 */ /* 0x001f220000300800 */
[----:B------:R-:W4:Y:S02]  /*412c0*/  LDL.LU R9, [R1+0x1124] ;  /* 0x0011240001097983 */ /* 0x000f240000300800 */
[----:B------:R-:W4:Y:S02]  /*412d0*/  LDL.LU R10, [R1+0x1128] ;  /* 0x00112800010a7983 */ /* 0x000f240000300800 */
[----:B------:R-:W4:Y:S02]  /*412e0*/  LDL.LU R11, [R1+0x112c] ;  /* 0x00112c00010b7983 */ /* 0x000f240000300800 */
[----:B----4-:R-:W-:Y:S11]  /*412f0*/  HMMA.16816.F32 R8, R20, R4, R8 ;  /* 0x000000041408723c */ /* 0x010ff60000001808 */
[----:B------:R-:W-:Y:S11]  /*41300*/  @!UPT UIADD3 URZ, URZ, URZ, URZ ;  /* 0x0000003f3f3ff290 */ /* 0x000ff6000fffe03f */
[----:B------:R-:W-:Y:S01]  /*41310*/  @!UPT UIADD3 URZ, URZ, URZ, URZ ;  /* 0x0000003f3f3ff290 */ /* 0x000fe2000fffe03f */
[----:B------:R0:W-:Y:S01]  /*41320*/  STL.64 [R1+0x150], R8 ;  /* 0x0001500801007387 */ /* 0x0001e20000100a00 */
[----:B------:R1:W-:Y:S03]  /*41330*/  STL.64 [R1+0x158], R10 ;  /* 0x0001580a01007387 */ /* 0x0003e60000100a00 */
[----:B0-----:R-:W4:Y:S01]  /*41340*/  LDL.LU R8, [R1+0xd60] ;  /* 0x000d600001087983 */ /* 0x001f220000300800 */
[----:B------:R-:W4:Y:S02]  /*41350*/  LDL.LU R9, [R1+0xd64] ;  /* 0x000d640001097983 */ /* 0x000f240000300800 */
[----:B-1----:R-:W4:Y:S02]  /*41360*/  LDL.LU R10, [R1+0xd68] ;  /* 0x000d6800010a7983 */ /* 0x002f240000300800 */
[----:B------:R-:W4:Y:S01]  /*41370*/  LDL.LU R11, [R1+0xd6c] ;  /* 0x000d6c00010b7983 */ /* 0x000f220000300800 */
[----:B---3--:R-:W-:Y:S01]  /*41380*/  STL.64 [R1+0x3d90], R6 ;  /* 0x003d900601007387 */ /* 0x008fe20000100a00 */
[----:B------:R0:W-:Y:S03]  /*41390*/  STL.64 [R1+0x3d88], R4 ;  /* 0x003d880401007387 */ /* 0x0001e60000100a00 */
[----:B0-----:R-:W3:Y:S01]  /*413a0*/  LDL.LU R4, [R1+0x1110] ;  /* 0x0011100001047983 */ /* 0x001ee20000300800 */
[----:B------:R-:W3:Y:S02]  /*413b0*/  LDL.LU R5, [R1+0x1114] ;  /* 0x0011140001057983 */ /* 0x000ee40000300800 */
[----:B------:R-:W3:Y:S02]  /*413c0*/  LDL.LU R6, [R1+0x1118] ;  /* 0x0011180001067983 */ /* 0x000ee40000300800 */
[----:B------:R-:W3:Y:S02]  /*413d0*/  LDL.LU R7, [R1+0x111c] ;  /* 0x00111c0001077983 */ /* 0x000ee40000300800 */
[----:B------:R-:W-:-:S02]  /*413e0*/  IMAD.MOV.U32 R20, RZ, RZ, R2 ;  /* 0x000000ffff147224 */ /* 0x000fc400078e0002 */
[----:B------:R-:W-:Y:S02]  /*413f0*/  IMAD.MOV.U32 R21, RZ, RZ, R0 ;  /* 0x000000ffff157224 */ /* 0x000fe400078e0000 */
[----:B------:R-:W-:-:S07]  /*41400*/  IMAD.MOV.U32 R17, RZ, RZ, R3 ;  /* 0x000000ffff117224 */ /* 0x000fce00078e0003 */
[C---:B--2---:R-:W-:Y:S08]  /*41410*/  HMMA.16816.F32 R16, R24.reuse, R16, R12 ;  /* 0x000000101810723c */ /* 0x044ff0000000180c */
[C---:B---3--:R-:W-:Y:S01]  /*41420*/  HMMA.16816.F32 R20, R24.reuse, R20, R4 ;  /* 0x000000141814723c */ /* 0x048fe20000001804 */
[----:B------:R-:W2:Y:S11]  /*41430*/  LDL.LU R4, [R1+0xbd0] ;  /* 0x000bd00001047983 */ /* 0x000eb60000300800 */
[----:B------:R-:W-:Y:S11]  /*41440*/  @!UPT UIADD3 URZ, URZ, URZ, URZ ;  /* 0x0000003f3f3ff290 */ /* 0x000ff6000fffe03f */
[----:B------:R0:W-:Y:S01]  /*41450*/  STL.64 [R1+0x140], R20 ;  /* 0x0001401401007387 */ /* 0x0001e20000100a00 */
[----:B------:R1:W-:Y:S02]  /*41460*/  STL.64 [R1+0x148], R22 ;  /* 0x0001481601007387 */ /* 0x0003e40000100a00 */
[----:B------:R-:W2:Y:S02]  /*41470*/  LDL.LU R5, [R1+0xbd4] ;  /* 0x000bd40001057983 */ /* 0x000ea40000300800 */
[----:B------:R-:W2:Y:S01]  /*41480*/  LDL.LU R6, [R1+0xbd8] ;  /* 0x000bd80001067983 */ /* 0x000ea20000300800 */
[----:B------:R-:W2:Y:S04]  /*41490*/  LDL.LU R7, [R1+0xbdc] ;  /* 0x000bdc0001077983 */ /* 0x000ea80000300800 */
[----:B0-----:R-:W3:Y:S01]  /*414a0*/  LDL.LU R20, [R1+0xd50] ;  /* 0x000d500001147983 */ /* 0x001ee20000300800 */
[----:B------:R-:W3:Y:S02]  /*414b0*/  LDL.LU R21, [R1+0xd54] ;  /* 0x000d540001157983 */ /* 0x000ee40000300800 */
[----:B-1----:R-:W3:Y:S02]  /*414c0*/  LDL.LU R22, [R1+0xd58] ;  /* 0x000d580001167983 */ /* 0x002ee40000300800 */
[----:B------:R-:W3:Y:S01]  /*414d0*/  LDL.LU R23, [R1+0xd5c] ;  /* 0x000d5c0001177983 */ /* 0x000ee20000300800 */
        /* <DEDUP_REMOVED lines=85> */
[C---:B----4-:R-:W-:Y:S03]  /*41a30*/  HMMA.16816.F32 R8, R24.reuse, R12, R8 ;  /* 0x0000000c1808723c */ /* 0x050fe60000001808 */
[----:B--2---:R0:W-:Y:S04]  /*41a40*/  STL.64 [R1+0x3d80], R16 ;  /* 0x003d801001007387 */ /* 0x0041e80000100a00 */
[----:B0-----:R-:W2:Y:S01]  /*41a50*/  LDL.LU R16, [R1+0x1320] ;  /* 0x0013200001107983 */ /* 0x001ea20000300800 */
[----:B------:R-:W2:Y:S02]  /*41a60*/  LDL.LU R17, [R1+0x1324] ;  /* 0x0013240001117983 */ /* 0x000ea40000300800 */
[----:B------:R-:W2:Y:S02]  /*41a70*/  LDL.LU R18, [R1+0x1328] ;  /* 0x0013280001127983 */ /* 0x000ea40000300800 */
[----:B------:R-:W2:Y:S11]  /*41a80*/  LDL.LU R19, [R1+0x132c] ;  /* 0x00132c0001137983 */ /* 0x000eb60000300800 */
[----:B------:R0:W-:Y:S01]  /*41a90*/  STL.64 [R1+0x750], R8 ;  /* 0x0007500801007387 */ /* 0x0001e20000100a00 */
[----:B------:R-:W-:Y:S03]  /*41aa0*/  STL.64 [R1+0x758], R10 ;  /* 0x0007580a01007387 */ /* 0x000fe60000100a00 */
[----:B0-----:R-:W4:Y:S01]  /*41ab0*/  LDL.LU.64 R8, [R1+0x3d98] ;  /* 0x003d980001087983 */ /* 0x001f220000300a00 */
        /* <DEDUP_REMOVED lines=25> */
[----:B------:R-:W3:Y:S03]  /*41c50*/  LDL.LU R7, [R1+0x131c] ;  /* 0x00131c0001077983 */ /* 0x000ee60000300800 */
[----:B------:R-:W2:Y:S04]  /*41c60*/  LDSM.16.MT88.4 R20, [R29+0x8300] ;  /* 0x008300001d14783b */ /* 0x000ea80000004200 */
[----:B0-----:R-:W-:Y:S01]  /*41c70*/  STL.64 [R1+0x3c78], R26 ;  /* 0x003c781a01007387 */ /* 0x001fe20000100a00 */
[----:B------:R0:W-:Y:S03]  /*41c80*/  STL.64 [R1+0x3c70], R24 ;  /* 0x003c701801007387 */ /* 0x0001e60000100a00 */
[----:B0-----:R-:W2:Y:S01]  /*41c90*/  LDL.64 R24, [R1+0xb0] ;  /* 0x0000b00001187983 */ /* 0x001ea20000100a00 */
[----:B------:R-:W-:Y:S01]  /*41ca0*/  STL [R1+0x3380], R29 ;  /* 0x0033801d01007387 */ /* 0x000fe20000100800 */
[----:B--2---:R-:W-:Y:S01]  /*41cb0*/  HMMA.16816.F32 R16, R20, R24, R16 ;  /* 0x000000181410723c */ /* 0x004fe20000001810 */
[----:B------:R-:W-:-:S02]  /*41cc0*/  IMAD.MOV.U32 R3, RZ, RZ, R24 ;  /* 0x000000ffff037224 */ /* 0x000fc400078e0018 */
[----:B------:R-:W-:-:S05]  /*41cd0*/  IMAD.MOV.U32 R0, RZ, RZ, R25 ;  /* 0x000000ffff007224 */ /* 0x000fca00078e0019 */
[C---:B---3--:R-:W-:Y:S11]  /*41ce0*/  HMMA.16816.F32 R24, R20.reuse, R8, R4 ;  /* 0x000000081418723c */ /* 0x048ff60000001804 */
[----:B------:R-:W-:Y:S04]  /*41cf0*/  @!UPT UIADD3 URZ, URZ, URZ, URZ ;  /* 0x0000003f3f3ff290 */ /* 0x000fe8000fffe03f */
[----:B------:R0:W-:Y:S01]  /*41d00*/  STL.64 [R1+0xbf0], R16 ;  /* 0x000bf01001007387 */ /* 0x0001e20000100a00 */
[----:B------:R-:W-:Y:S03]  /*41d10*/  STL.64 [R1+0xbf8], R18 ;  /* 0x000bf81201007387 */ /* 0x000fe60000100a00 */
[----:B0-----:R-:W2:Y:S01]  /*41d20*/  LDL.LU.64 R16, [R1+0x3d80] ;  /* 0x003d800001107983 */ /* 0x001ea20000300a00 */
[----:B------:R-:W-:Y:S02]  /*41d30*/  IMAD.MOV.U32 R4, RZ, RZ, R9 ;  /* 0x000000ffff047224 */ /* 0x000fe400078e0009 */
[----:B------:R-:W-:Y:S02]  /*41d40*/  STL [R1+0x3c9c], R0 ;  /* 0x003c9c0001007387 */ /* 0x000fe40000100800 */
[----:B------:R-:W-:Y:S01]  /*41d50*/  IMAD.MOV.U32 R5, RZ, RZ, R8 ;  /* 0x000000ffff057224 */ /* 0x000fe200078e0008 */
[----:B------:R-:W-:Y:S01]  /*41d60*/  STL [R1+0x3c98], R3 ;  /* 0x003c980301007387 */ /* 0x000fe20000100800 */
[----:B------:R-:W-:Y:S02]  /*41d70*/  STL.64 [R1+0xc00], R24 ;  /* 0x000c001801007387 */ /* 0x000fe40000100a00 */
[----:B------:R-:W-:Y:S02]  /*41d80*/  STL.64 [R1+0xc08], R26 ;  /* 0x000c081a01007387 */ /* 0x000fe40000100a00 */
[----:B------:R-:W-:Y:S01]  /*41d90*/  STL [R1+0x3ca4], R4 ;  /* 0x003ca40401007387 */ /* 0x000fe20000100800 */
[----:B------:R-:W-:Y:S01]  /*41da0*/  STL [R1+0x3ca0], R5 ;  /* 0x003ca00501007387 */ /* 0x000fe20000100800 */
[----:B------:R-:W3:Y:S01]  /*41db0*/  LDL R2, [R1+0x1620] ;  /* 0x0016200001027983 */ /* 0x000ee20000100800 */
[----:B--2---:R-:W-:Y:S02]  /*41dc0*/  HMMA.16816.F32 R8, R20, R16, R12 ;  /* 0x000000101408723c */ /* 0x004fe4000000180c */
[----:B---3--:R-:W-:Y:S11]  /*41dd0*/  STL [R1+0x3ca8], R2 ;  /* 0x003ca80201007387 */ /* 0x008ff60000100800 */
[----:B------:R-:W-:Y:S10]  /*41de0*/  @!UPT UIADD3 URZ, URZ, URZ, URZ ;  /* 0x0000003f3f3ff290 */ /* 0x000ff4000fffe03f */
        /* <DEDUP_REMOVED lines=76> */
[----:B------:R-:W-:Y:S02]  /*422b0*/  IMAD.MOV.U32 R10, RZ, RZ, R25 ;  /* 0x000000ffff0a7224 */ /* 0x000fe400078e0019 */
[----:B------:R-:W3:Y:S02]  /*422c0*/  LDL.LU.64 R24, [R1+0x3d70] ;  /* 0x003d700001187983 */ /* 0x000ee40000300a00 */
[C---:B---3--:R-:W-:Y:S11]  /*422d0*/  HMMA.16816.F32 R24, R20.reuse, R12, R24 ;  /* 0x0000000c1418723c */ /* 0x048ff60000001818 */
        /* <DEDUP_REMOVED lines=231> */
[----:B------:R-:W-:Y:S01]  /*43150*/  IMAD.MOV.U32 R20, RZ, RZ, R11 ;  /* 0x000000ffff147224 */ /* 0x000fe200078e000b */
        /* <DEDUP_REMOVED lines=29> */
[----:B------:R-:W4:Y:S02]  /*43330*/  LDL.LU.64 R16, [R1+0x3c30] ;  /* 0x003c300001107983 */ /* 0x000f240000300a00 */
        /* <DEDUP_REMOVED lines=232> */
[----:B------:R-:W-:Y:S02]  /*441c0*/  STL.64 [R1+0x1018], R10 ;  /* 0x0010180a01007387 */ /* 0x000fe40000100a00 */
[----:B------:R-:W3:Y:S02]  /*441d0*/  LDL.LU.64 R26, [R1+0x3b10] ;  /* 0x003b1000011a7983 */ /* 0x000ee40000300a00 */
[----:B0-----:R-:W-:Y:S02]  /*441e0*/  IMAD.MOV.U32 R8, RZ, RZ, R24 ;  /* 0x000000ffff087224 */ /* 0x001fe400078e0018 */
[----:B------:R-:W-:Y:S02]  /*441f0*/  IMAD.MOV.U32 R9, RZ, RZ, R25 ;  /* 0x000000ffff097224 */ /* 0x000fe400078e0019 */
[----:B------:R-:W3:Y:S01]  /*44200*/  LDL.LU.64 R24, [R1+0x3b08] ;  /* 0x003b080001187983 */ /* 0x000ee20000300a00 */
        /* <DEDUP_REMOVED lines=78> */
[----:B------:R-:W3:Y:S02]  /*446f0*/  LDL.LU R14, [R1+0xd18] ;  /* 0x000d1800010e7983 */ /* 0x000ee40000300800 */
[----:B------:R-:W3:Y:S02]  /*44700*/  LDL.LU R15, [R1+0xd1c] ;  /* 0x000d1c00010f7983 */ /* 0x000ee40000300800 */
[----:B------:R-:W-:-:S02]  /*44710*/  IMAD.MOV.U32 R16, RZ, RZ, R29 ;  /* 0x000000ffff107224 */ /* 0x000fc400078e001d */
[----:B------:R-:W-:Y:S01]  /*44720*/  IMAD.MOV.U32 R17, RZ, RZ, R10 ;  /* 0x000000ffff117224 */ /* 0x000fe200078e000a */
[----:B------:R-:W4:Y:S01]  /*44730*/  LDL.LU R29, [R1+0x3a74] ;  /* 0x003a7400011d7983 */ /* 0x000f220000300800 */
[----:B------:R-:W4:Y:S03]  /*44740*/  LDL.LU R10, [R1+0x3a70] ;  /* 0x003a7000010a7983 */ /* 0x000f260000300800 */
        /* <DEDUP_REMOVED lines=33> */
[----:B------:R0:W-:Y:S02]  /*44960*/  STL.64 [R1+0x39a8], R16 ;  /* 0x0039a81001007387 */ /* 0x0001e40000100a00 */
[----:B0-----:R-:W-:Y:S02]  /*44970*/  IMAD.MOV.U32 R16, RZ, RZ, R27 ;  /* 0x000000ffff107224 */ /* 0x001fe400078e001b */
        /* <DEDUP_REMOVED lines=21> */
[----:B----4-:R-:W-:-:S02]  /*44ad0*/  IMAD.MOV.U32 R16, RZ, RZ, R7 ;  /* 0x000000ffff107224 */ /* 0x010fc400078e0007 */
        /* <DEDUP_REMOVED lines=76> */
[----:B------:R-:W-:Y:S01]  /*44fa0*/  IMAD.MOV.U32 R21, RZ, RZ, R0 ;  /* 0x000000ffff157224 */ /* 0x000fe200078e0000 */
        /* <DEDUP_REMOVED lines=625> */
[----:B---3--:R-:W-:Y:S03]  /*476c0*/  HMMA.16816.F32 R24, R20, R4, R8 ;  /* 0x000000041418723c */ /* 0x008fe60000001808 */
[----:B------:R-:W-:Y:S01]  /*476d0*/  STL [R1+0x35d8], R0 ;  /* 0x0035d80001007387 */ /* 0x000fe20000100800 */
[----:B------:R-:W-:Y:S03]  /*476e0*/  STL [R1+0x35d4], R3 ;  /* 0x0035d40301007387 */ /* 0x000fe60000100800 */
[----:B------:R-:W-:-:S02]  /*476f0*/  IMAD.MOV.U32 R10, RZ, RZ, R5 ;  /* 0x000000ffff0a7224 */ /* 0x000fc400078e0005 */
[----:B------:R-:W-:Y:S11]  /*47700*/  IMAD.MOV.U32 R11, RZ, RZ, R4 ;  /* 0x000000ffff0b7224 */ /* 0x000ff600078e0004 */
[----:B------:R-:W-:Y:S03]  /*47710*/  @!UPT UIADD3 URZ, URZ, URZ, URZ ;  /* 0x0000003f3f3ff290 */ /* 0x000fe6000fffe03f */
[----:B------:R-:W-:Y:S01]  /*47720*/  STL.64 [R1+0x1470], R24 ;  /* 0x0014701801007387 */ /* 0x000fe20000100a00 */
[----:B------:R-:W-:Y:S02]  /*47730*/  STL.64 [R1+0x1478], R26 ;  /* 0x0014781a01007387 */ /* 0x000fe40000100a00 */
[----:B------:R-:W-:Y:S02]  /*47740*/  STL [R1+0x35e0], R10 ;  /* 0x0035e00a01007387 */ /* 0x000fe40000100800 */
[----:B------:R2:W-:Y:S02]  /*47750*/  STL [R1+0x35dc], R11 ;  /* 0x0035dc0b01007387 */ /* 0x0005e40000100800 */
[----:B--2---:R-:W-:Y:S11]  /*47760*/  HMMA.16816.F32 R8, R20, R16, R12 ;  /* 0x000000101408723c */ /* 0x004ff6000000180c */
[----:B------:R-:W-:Y:S11]  /*47770*/  @!UPT UIADD3 URZ, URZ, URZ, URZ ;  /* 0x0000003f3f3ff290 */ /* 0x000ff6000fffe03f */
[----:B------:R-:W-:Y:S01]  /*47780*/  @!UPT UIADD3 URZ, URZ, URZ, URZ ;  /* 0x0000003f3f3ff290 */ /* 0x000fe2000fffe03f */
[----:B------:R0:W-:Y:S01]  /*47790*/  STL.64 [R1+0x1460], R8 ;  /* 0x0014600801007387 */ /* 0x0001e20000100a00 */
[----:B------:R1:W-:Y:S02]  /*477a0*/  STL.64 [R1+0x1468], R10 ;  /* 0x0014680a01007387 */ /* 0x0003e40000100a00 */
[----:B------:R-:W2:Y:S02]  /*477b0*/  LDL.LU R12, [R1+0x9e0] ;  /* 0x0009e000010c7983 */ /* 0x000ea40000300800 */
[----:B------:R-:W2:Y:S01]  /*477c0*/  LDL.LU R13, [R1+0x9e4] ;  /* 0x0009e400010d7983 */ /* 0x000ea20000300800 */
[----:B------:R-:W3:Y:S01]  /*477d0*/  LDL.LU R14, [R1+0x9e8] ;  /* 0x0009e800010e7983 */ /* 0x000ee20000300800 */
[----:B------:R-:W3:Y:S02]  /*477e0*/  LDL.LU R15, [R1+0x9ec] ;  /* 0x0009ec00010f7983 */ /* 0x000ee40000300800 */
[----:B------:R-:W4:Y:S02]  /*477f0*/  LDL.LU R24, [R1+0xa30] ;  /* 0x000a300001187983 */ /* 0x000f240000300800 */
[----:B------:R-:W4:Y:S01]  /*47800*/  LDL.LU R25, [R1+0xa34] ;  /* 0x000a340001197983 */ /* 0x000f220000300800 */
[----:B------:R-:W2:Y:S01]  /*47810*/  LDL.LU R26, [R1+0xa38] ;  /* 0x000a3800011a7983 */ /* 0x000ea20000300800 */
[----:B------:R-:W2:Y:S03]  /*47820*/  LDL.LU R27, [R1+0xa3c] ;  /* 0x000a3c00011b7983 */ /* 0x000ea60000300800 */
[----:B0-----:R-:W2:Y:S01]  /*47830*/  LDL.LU R8, [R1+0xa40] ;  /* 0x000a400001087983 */ /* 0x001ea20000300800 */
[----:B------:R-:W2:Y:S02]  /*47840*/  LDL.LU R9, [R1+0xa44] ;  /* 0x000a440001097983 */ /* 0x000ea40000300800 */
[----:B-1----:R-:W2:Y:S02]  /*47850*/  LDL.LU R10, [R1+0xa48] ;  /* 0x000a4800010a7983 */ /* 0x002ea40000300800 */
[----:B------:R-:W2:Y:S02]  /*47860*/  LDL.LU R11, [R1+0xa4c] ;  /* 0x000a4c00010b7983 */ /* 0x000ea40000300800 */
[----:B--2---:R-:W-:Y:S01]  /*47870*/  STL.64 [R1+0x3690], R10 ;  /* 0x0036900a01007387 */ /* 0x004fe20000100a00 */
[----:B------:R0:W-:Y:S03]  /*47880*/  STL.64 [R1+0x3688], R8 ;  /* 0x0036880801007387 */ /* 0x0001e60000100a00 */
[----:B0-----:R-:W2:Y:S04]  /*47890*/  LDL.64 R8, [R1+0x70] ;  /* 0x0000700001087983 */ /* 0x001ea80000100a00 */
[----:B--2---:R-:W-:Y:S01]  /*478a0*/  STL.64 [R1+0x36a0], R8 ;  /* 0x0036a00801007387 */ /* 0x004fe20000100a00 */
[----:B------:R-:W-:Y:S02]  /*478b0*/  STL.64 [R1+0x3680], R26 ;  /* 0x0036801a01007387 */ /* 0x000fe40000100a00 */
[----:B----4-:R0:W-:Y:S02]  /*478c0*/  STL.64 [R1+0x3678], R24 ;  /* 0x0036781801007387 */ /* 0x0101e40000100a00 */
[----:B0-----:R-:W2:Y:S04]  /*478d0*/  LDL.64 R24, [R1+0x60] ;  /* 0x0000600001187983 */ /* 0x001ea80000100a00 */
[----:B--2---:R0:W-:Y:S04]  /*478e0*/  STL.64 [R1+0x3698], R24 ;  /* 0x0036981801007387 */ /* 0x0041e80000100a00 */
        /* <DEDUP_REMOVED lines=8> */
[----:B------:R-:W2:Y:S02]  /*47970*/  LDL.LU R26, [R1+0xa68] ;  /* 0x000a6800011a7983 */ /* 0x000ea40000300800 */
[----:B------:R-:W2:Y:S01]  /*47980*/  LDL.LU R27, [R1+0xa6c] ;  /* 0x000a6c00011b7983 */ /* 0x000ea20000300800 */
[----:B------:R-:W2:Y:S01]  /*47990*/  LDL.64 R8, [R1+0x80] ;  /* 0x0000800001087983 */ /* 0x000ea20000100a00 */
[----:B---3--:R-:W-:Y:S02]  /*479a0*/  STL.64 [R1+0x3618], R14 ;  /* 0x0036180e01007387 */ /* 0x008fe40000100a00 */
[----:B------:R0:W-:Y:S02]  /*479b0*/  STL.64 [R1+0x3610], R12 ;  /* 0x0036100c01007387 */ /* 0x0001e40000100a00 */
[----:B0-----:R-:W3:Y:S04]  /*479c0*/  LDL.64 R12, [R1+0x10] ;  /* 0x00001000010c7983 */ /* 0x001ee80000100a00 */
[----:B---3--:R0:W-:Y:S04]  /*479d0*/  STL.64 [R1+0x3628], R12 ;  /* 0x0036280c01007387 */ /* 0x0081e80000100a00 */
[----:B0-----:R-:W3:Y:S04]  /*479e0*/  LDL.64 R12, [R1+0x20] ;  /* 0x00002000010c7983 */ /* 0x001ee80000100a00 */
[----:B---3--:R0:W-:Y:S04]  /*479f0*/  STL.64 [R1+0x3640], R12 ;  /* 0x0036400c01007387 */ /* 0x0081e80000100a00 */
[----:B0-----:R-:W3:Y:S04]  /*47a00*/  LDL.64 R12, [R1+0x30] ;  /* 0x00003000010c7983 */ /* 0x001ee80000100a00 */
[----:B---3--:R0:W-:Y:S04]  /*47a10*/  STL.64 [R1+0x3658], R12 ;  /* 0x0036580c01007387 */ /* 0x0081e80000100a00 */
[----:B0-----:R-:W3:Y:S01]  /*47a20*/  LDL.64 R12, [R1+0x40] ;  /* 0x00004000010c7983 */ /* 0x001ee20000100a00 */
[----:B------:R-:W-:-:S02]  /*47a30*/  IMAD.MOV.U32 R5, RZ, RZ, R16 ;  /* 0x000000ffff057224 */ /* 0x000fc400078e0010 */
[----:B------:R-:W-:Y:S01]  /*47a40*/  IMAD.MOV.U32 R4, RZ, RZ, R17 ;  /* 0x000000ffff047224 */ /* 0x000fe200078e0011 */
[----:B---3--:R0:W-:Y:S01]  /*47a50*/  STL.64 [R1+0x3670], R12 ;  /* 0x0036700c01007387 */ /* 0x0081e20000100a00 */
[----:B------:R-:W3:Y:S03]  /*47a60*/  LDL.64 R16, [R1] ;  /* 0x0000000001107983 */ /* 0x000ee60000100a00 */
[----:B0-----:R-:W4:Y:S04]  /*47a70*/  LDL.64 R12, [R1+0x50] ;  /* 0x00005000010c7983 */ /* 0x001f280000100a00 */
[----:B---3--:R0:W-:Y:S04]  /*47a80*/  STL.64 [R1+0x3620], R16 ;  /* 0x0036201001007387 */ /* 0x0081e80000100a00 */
        /* <DEDUP_REMOVED lines=28> */
[----:B0-----:R-:W3:Y:S01]  /*47c50*/  LDL.LU.64 R26, [R1+0x36b0] ;  /* 0x0036b000011a7983 */ /* 0x001ee20000300a00 */
[----:B------:R-:W3:Y:S02]  /*47c60*/  LDL.LU.64 R24, [R1+0x36a8] ;  /* 0x0036a80001187983 */ /* 0x000ee40000300a00 */
[----:B------:R-:W3:Y:S02]  /*47c70*/  LDL.LU.64 R8, [R1+0x36a0] ;  /* 0x0036a00001087983 */ /* 0x000ee40000300a00 */
[----:B---3--:R-:W-:Y:S01]  /*47c80*/  HMMA.16816.F32 R24, R20, R8, R24 ;  /* 0x000000081418723c */ /* 0x008fe20000001818 */
[----:B------:R-:W-:-:S02]  /*47c90*/  IMAD.MOV.U32 R29, RZ, RZ, R8 ;  /* 0x000000ffff1d7224 */ /* 0x000fc400078e0008 */
[----:B------:R-:W-:Y:S11]  /*47ca0*/  IMAD.MOV.U32 R28, RZ, RZ, R9 ;  /* 0x000000ffff1c7224 */ /* 0x000ff600078e0009 */
[----:B------:R-:W-:Y:S09]  /*47cb0*/  @!UPT UIADD3 URZ, URZ, URZ, URZ ;  /* 0x0000003f3f3ff290 */ /* 0x000ff2000fffe03f */
[----:B------:R0:W-:Y:S01]  /*47cc0*/  STL.64 [R1+0x1440], R24 ;  /* 0x0014401801007387 */ /* 0x0001e20000100a00 */
[----:B------:R1:W-:Y:S03]  /*47cd0*/  STL.64 [R1+0x1448], R26 ;  /* 0x0014481a01007387 */ /* 0x0003e60000100a00 */
[----:B0-----:R-:W3:Y:S01]  /*47ce0*/  LDL.LU.64 R24, [R1+0x3698] ;  /* 0x0036980001187983 */ /* 0x001ee20000300a00 */
[----:B------:R-:W3:Y:S02]  /*47cf0*/  LDL.LU.64 R10, [R1+0x3690] ;  /* 0x00369000010a7983 */ /* 0x000ee40000300a00 */
[----:B------:R-:W3:Y:S02]  /*47d00*/  LDL.LU.64 R8, [R1+0x3688] ;  /* 0x0036880001087983 */ /* 0x000ee40000300a00 */
[C---:B---3--:R-:W-:Y:S11]  /*47d10*/  HMMA.16816.F32 R8, R20.reuse, R24, R8 ;  /* 0x000000181408723c */ /* 0x048ff60000001808 */
[----:B------:R-:W-:Y:S11]  /*47d20*/  @!UPT UIADD3 URZ, URZ, URZ, URZ ;  /* 0x0000003f3f3ff290 */ /* 0x000ff6000fffe03f */
[----:B------:R-:W-:Y:S01]  /*47d30*/  @!UPT UIADD3 URZ, URZ, URZ, URZ ;  /* 0x0000003f3f3ff290 */ /* 0x000fe2000fffe03f */
[----:B------:R0:W-:Y:S01]  /*47d40*/  STL.64 [R1+0x1430], R8 ;  /* 0x0014300801007387 */ /* 0x0001e20000100a00 */
[----:B------:R-:W-:Y:S02]  /*47d50*/  STL.64 [R1+0x1438], R10 ;  /* 0x0014380a01007387 */ /* 0x000fe40000100a00 */
[----:B-1----:R-:W3:Y:S02]  /*47d60*/  LDL.LU.64 R26, [R1+0x3680] ;  /* 0x00368000011a7983 */ /* 0x002ee40000300a00 */
[----:B0-----:R-:W-:Y:S02]  /*47d70*/  IMAD.MOV.U32 R8, RZ, RZ, R24 ;  /* 0x000000ffff087224 */ /* 0x001fe400078e0018 */
[----:B------:R-:W-:Y:S02]  /*47d80*/  IMAD.MOV.U32 R9, RZ, RZ, R25 ;  /* 0x000000ffff097224 */ /* 0x000fe400078e0019 */
[----:B------:R-:W3:Y:S01]  /*47d90*/  LDL.LU.64 R24, [R1+0x3678] ;  /* 0x0036780001187983 */ /* 0x000ee20000300a00 */
[----:B----4-:R-:W-:Y:S01]  /*47da0*/  IMAD.MOV.U32 R2, RZ, RZ, R13 ;  /* 0x000000ffff027224 */ /* 0x010fe200078e000d */
        /* <DEDUP_REMOVED lines=119> */
[----:B---3--:R-:W-:Y:S01]  /*48520*/  IMAD.MOV.U32 R17, RZ, RZ, R26 ;  /* 0x000000ffff117224 */ /* 0x008fe200078e001a */
        /* <DEDUP_REMOVED lines=58> */
[----:B------:R0:W-:Y:S04]  /*488d0*/  STL.64 [R1+0x35a0], R16 ;  /* 0x0035a01001007387 */ /* 0x0001e80000100a00 */
[----:B0-----:R-:W3:Y:S01]  /*488e0*/  LDL.LU R16, [R1+0x990] ;  /* 0x0009900001107983 */ /* 0x001ee20000300800 */
[----:B------:R-:W3:Y:S02]  /*488f0*/  LDL.LU R17, [R1+0x994] ;  /* 0x0009940001117983 */ /* 0x000ee40000300800 */
[----:B------:R-:W3:Y:S02]  /*48900*/  LDL.LU R18, [R1+0x998] ;  /* 0x0009980001127983 */ /* 0x000ee40000300800 */
[----:B------:R-:W3:Y:S01]  /*48910*/  LDL.LU R19, [R1+0x99c] ;  /* 0x00099c0001137983 */ /* 0x000ee20000300800 */
        /* <DEDUP_REMOVED lines=28> */
[----:B----4-:R-:W-:Y:S07]  /*48ae0*/  HMMA.16816.F32 R8, R20, R4, R8 ;  /* 0x000000041408723c */ /* 0x010fee0000001808 */
[----:B------:R-:W-:-:S02]  /*48af0*/  IMAD.MOV.U32 R20, RZ, RZ, R3 ;  /* 0x000000ffff147224 */ /* 0x000fc400078e0003 */
[----:B------:R-:W-:Y:S11]  /*48b00*/  IMAD.MOV.U32 R21, RZ, RZ, R0 ;  /* 0x000000ffff157224 */ /* 0x000ff600078e0000 */
[----:B------:R-:W-:Y:S03]  /*48b10*/  @!UPT UIADD3 URZ, URZ, URZ, URZ ;  /* 0x0000003f3f3ff290 */ /* 0x000fe6000fffe03f */
[----:B------:R0:W-:Y:S01]  /*48b20*/  STL.64 [R1+0xf90], R8 ;  /* 0x000f900801007387 */ /* 0x0001e20000100a00 */
[----:B------:R1:W-:Y:S01]  /*48b30*/  STL.64 [R1+0xf98], R10 ;  /* 0x000f980a01007387 */ /* 0x0003e20000100a00 */
[C---:B------:R-:W-:Y:S02]  /*48b40*/  HMMA.16816.F32 R20, R24.reuse, R20, R16 ;  /* 0x000000141814723c */ /* 0x040fe40000001810 */
        /* <DEDUP_REMOVED lines=9> */
[----:B------:R-:W3:Y:S01]  /*48be0*/  LDL.LU R7, [R1+0x8bc] ;  /* 0x0008bc0001077983 */ /* 0x000ee20000300800 */
[----:B------:R-:W2:Y:S05]  /*48bf0*/  LDL.LU.64 R16, [R1+0x35a0] ;  /* 0x0035a00001107983 */ /* 0x000eaa0000300a00 */
[----:B------:R0:W-:Y:S02]  /*48c00*/  STL.64 [R1+0x1110], R20 ;  /* 0x0011101401007387 */ /* 0x0001e40000100a00 */
[----:B------:R1:W-:Y:S01]  /*48c10*/  STL.64 [R1+0x1118], R22 ;  /* 0x0011181601007387 */ /* 0x0003e20000100a00 */
        /* <DEDUP_REMOVED lines=90> */
[----:B0-----:R-:W2:Y:S04]  /*491c0*/  LDL.LU.64 R16, [R1+0x90] ;  /* 0x0000900001107983 */ /* 0x001ea80000300a00 */
[----:B--2---:R0:W-:Y:S04]  /*491d0*/  STL.64 [R1+0x3460], R16 ;  /* 0x0034601001007387 */ /* 0x0041e80000100a00 */
[----:B0-----:R-:W2:Y:S01]  /*491e0*/  LDL.LU.64 R16, [R1+0xa0] ;  /* 0x0000a00001107983 */ /* 0x001ea20000300a00 */
[C---:B----4-:R-:W-:Y:S03]  /*491f0*/  HMMA.16816.F32 R8, R24.reuse, R12, R8 ;  /* 0x0000000c1808723c */ /* 0x050fe60000001808 */
[----:B--2---:R0:W-:Y:S04]  /*49200*/  STL.64 [R1+0x3468], R16 ;  /* 0x0034681001007387 */ /* 0x0041e80000100a00 */
[----:B0-----:R-:W2:Y:S11]  /*49210*/  LDL.LU.64 R16, [R1+0xb0] ;  /* 0x0000b00001107983 */ /* 0x001eb60000300a00 */
[----:B------:R-:W-:Y:S05]  /*49220*/  @!UPT UIADD3 URZ, URZ, URZ, URZ ;  /* 0x0000003f3f3ff290 */ /* 0x000fea000fffe03f */
[----:B------:R0:W-:Y:S02]  /*49230*/  STL.64 [R1+0x1000], R8 ;  /* 0x0010000801007387 */ /* 0x0001e40000100a00 */
[----:B------:R-:W-:Y:S01]  /*49240*/  STL.64 [R1+0x1008], R10 ;  /* 0x0010080a01007387 */ /* 0x000fe20000100a00 */
[----:B0-----:R-:W3:Y:S01]  /*49250*/  LDL.LU.64 R8, [R1+0x3480] ;  /* 0x0034800001087983 */ /* 0x001ee20000300a00 */
[----:B------:R-:W-:Y:S02]  /*49260*/  STL [R1+0x33a4], R12 ;  /* 0x0033a40c01007387 */ /* 0x000fe40000100800 */
[----:B------:R0:W-:Y:S02]  /*49270*/  STL [R1+0x33a0], R13 ;  /* 0x0033a00d01007387 */ /* 0x0001e40000100800 */
[----:B0-----:R-:W4:Y:S01]  /*49280*/  LDL.LU.64 R12, [R1+0x80] ;  /* 0x00008000010c7983 */ /* 0x001f220000300a00 */
        /* <DEDUP_REMOVED lines=9> */
[----:B0-----:R-:W4:Y:S01]  /*49320*/  LDL.LU R8, [R1+0x8a0] ;  /* 0x0008a00001087983 */ /* 0x001f220000300800 */
[----:B-1----:R-:W4:Y:S02]  /*49330*/  LDL.LU R9, [R1+0x8a4] ;  /* 0x0008a40001097983 */ /* 0x002f240000300800 */
[----:B------:R-:W4:Y:S02]  /*49340*/  LDL.LU R10, [R1+0x8a8] ;  /* 0x0008a800010a7983 */ /* 0x000f240000300800 */
[----:B------:R-:W4:Y:S01]  /*49350*/  LDL.LU R11, [R1+0x8ac] ;  /* 0x0008ac00010b7983 */ /* 0x000f220000300800 */
[----:B--2---:R-:W-:Y:S01]  /*49360*/  HMMA.16816.F32 R20, R24, R4, R20 ;  /* 0x000000041814723c */ /* 0x004fe20000001814 */
[----:B---3--:R-:W-:Y:S01]  /*49370*/  STL.64 [R1+0x3368], R6 ;  /* 0x0033680601007387 */ /* 0x008fe20000100a00 */
[----:B------:R0:W-:Y:S03]  /*49380*/  STL.64 [R1+0x3360], R4 ;  /* 0x0033600401007387 */ /* 0x0001e60000100a00 */
[----:B------:R-:W1:Y:S11]  /*49390*/  LDSM.16.MT88.4 R24, [R2+0x8380] ;  /* 0x008380000218783b */ /* 0x000e760000004200 */
[----:B------:R-:W-:Y:S07]  /*493a0*/  @!UPT UIADD3 URZ, URZ, URZ, URZ ;  /* 0x0000003f3f3ff290 */ /* 0x000fee000fffe03f */
[----:B------:R-:W-:Y:S01]  /*493b0*/  STL.64 [R1+0xdf0], R20 ;  /* 0x000df01401007387 */ /* 0x000fe20000100a00 */
[----:B------:R-:W-:Y:S02]  /*493c0*/  STL.64 [R1+0xdf8], R22 ;  /* 0x000df81601007387 */ /* 0x000fe40000100a00 */
[----:B------:R-:W4:Y:S04]  /*493d0*/  LDSM.16.MT88.4 R20, [R2+0x8300] ;  /* 0x008300000214783b */ /* 0x000f280000004200 */
[----:B0-----:R-:W2:Y:S01]  /*493e0*/  LDL.LU R4, [R1+0x880] ;  /* 0x0008800001047983 */ /* 0x001ea20000300800 */
[----:B------:R-:W2:Y:S01]  /*493f0*/  LDL.LU R5, [R1+0x884] ;  /* 0x0008840001057983 */ /* 0x000ea20000300800 */
[----:B------:R-:W2:Y:S02]  /*49400*/  LDL.LU R6, [R1+0x888] ;  /* 0x0008880001067983 */ /* 0x000ea40000300800 */
[----:B------:R-:W2:Y:S01]  /*49410*/  LDL.LU R7, [R1+0x88c] ;  /* 0x00088c0001077983 */ /* 0x000ea20000300800 */
[----:B-1----:R-:W-:Y:S01]  /*49420*/  STL.64 [R1+0x3358], R26 ;  /* 0x0033581a01007387 */ /* 0x002fe20000100a00 */
[----:B------:R0:W-:Y:S03]  /*49430*/  STL.64 [R1+0x3350], R24 ;  /* 0x0033501801007387 */ /* 0x0001e60000100a00 */
[----:B0-----:R-:W3:Y:S01]  /*49440*/  LDL.LU R24, [R1+0x860] ;  /* 0x0008600001187983 */ /* 0x001ee20000300800 */
[----:B------:R-:W3:Y:S02]  /*49450*/  LDL.LU R25, [R1+0x864] ;  /* 0x0008640001197983 */ /* 0x000ee40000300800 */
[----:B------:R-:W3:Y:S02]  /*49460*/  LDL.LU R26, [R1+0x868] ;  /* 0x00086800011a7983 */ /* 0x000ee40000300800 */
[----:B------:R-:W3:Y:S01]  /*49470*/  LDL.LU R27, [R1+0x86c] ;  /* 0x00086c00011b7983 */ /* 0x000ee20000300800 */
[C---:B----4-:R-:W-:Y:S11]  /*49480*/  HMMA.16816.F32 R8, R20.reuse, R16, R8 ;  /* 0x000000101408723c */ /* 0x050ff60000001808 */
[----:B------:R-:W-:Y:S11]  /*49490*/  @!UPT UIADD3 URZ, URZ, URZ, URZ ;  /* 0x0000003f3f3ff290 */ /* 0x000ff6000fffe03f */
[----:B------:R-:W-:Y:S01]  /*494a0*/  @!UPT UIADD3 URZ, URZ, URZ, URZ ;  /* 0x0000003f3f3ff290 */ /* 0x000fe2000fffe03f */
[----:B------:R-:W-:Y:S01]  /*494b0*/  STL.64 [R1+0x1390], R8 ;  /* 0x0013900801007387 */ /* 0x000fe20000100a00 */
[----:B------:R0:W-:Y:S02]  /*494c0*/  STL.64 [R1+0x1398], R10 ;  /* 0x0013980a01007387 */ /* 0x0001e40000100a00 */
[----:B0-----:R-:W-:Y:S02]  /*494d0*/  IMAD.MOV.U32 R11, RZ, RZ, R16 ;  /* 0x000000ffff0b7224 */ /* 0x001fe400078e0010 */
[----:B------:R-:W-:Y:S02]  /*494e0*/  IMAD.MOV.U32 R10, RZ, RZ, R17 ;  /* 0x000000ffff0a7224 */ /* 0x000fe400078e0011 */
[----:B------:R-:W2:Y:S03]  /*494f0*/  LDL.LU.64 R16, [R1+0x3468] ;  /* 0x0034680001107983 */ /* 0x000ea60000300a00 */
[----:B------:R0:W-:Y:S02]  /*49500*/  STL [R1+0x3390], R10 ;  /* 0x0033900a01007387 */ /* 0x0001e40000100800 */
[----:B------:R1:W-:Y:S02]  /*49510*/  STL [R1+0x338c], R11 ;  /* 0x00338c0b01007387 */ /* 0x0003e40000100800 */
[----:B------:R-:W4:Y:S01]  /*49520*/  LDL.LU R8, [R1+0x870] ;  /* 0x0008700001087983 */ /* 0x000f220000300800 */
[----:B------:R-:W4:Y:S04]  /*49530*/  LDL.LU R9, [R1+0x874] ;  /* 0x0008740001097983 */ /* 0x000f280000300800 */
[----:B0-----:R-:W4:Y:S01]  /*49540*/  LDL.LU R10, [R1+0x878] ;  /* 0x00087800010a7983 */ /* 0x001f220000300800 */
[----:B-1----:R-:W4:Y:S01]  /*49550*/  LDL.LU R11, [R1+0x87c] ;  /* 0x00087c00010b7983 */ /* 0x002f220000300800 */
[C---:B--2---:R-:W-:Y:S11]  /*49560*/  HMMA.16816.F32 R4, R20.reuse, R16, R4 ;  /* 0x000000101404723c */ /* 0x044ff60000001804 */
[----:B------:R-:W-:Y:S11]  /*49570*/  @!UPT UIADD3 URZ, URZ, URZ, URZ ;  /* 0x0000003f3f3ff290 */ /* 0x000ff6000fffe03f */
[----:B------:R-:W-:Y:S01]  /*49580*/  @!UPT UIADD3 URZ, URZ, URZ, URZ ;  /* 0x0000003f3f3ff290 */ /* 0x000fe2000fffe03f */
[----:B------:R0:W-:Y:S01]  /*49590*/  STL.64 [R1+0x1380], R4 ;  /* 0x0013800401007387 */ /* 0x0001e20000100a00 */
[----:B------:R1:W-:Y:S02]  /*495a0*/  STL.64 [R1+0x1388], R6 ;  /* 0x0013880601007387 */ /* 0x0003e40000100a00 */
[----:B0-----:R-:W-:Y:S02]  /*495b0*/  IMAD.MOV.U32 R5, RZ, RZ, R16 ;  /* 0x000000ffff057224 */ /* 0x001fe400078e0010 */
[----:B------:R-:W-:Y:S02]  /*495c0*/  IMAD.MOV.U32 R4, RZ, RZ, R17 ;  /* 0x000000ffff047224 */ /* 0x000fe400078e0011 */
[----:B------:R-:W4:Y:S01]  /*495d0*/  LDL.LU.64 R16, [R1+0x3460] ;  /* 0x0034600001107983 */ /* 0x000f220000300a00 */
[----:B------:R-:W-:Y:S01]  /*495e0*/  STL [R1+0x3394], R5 ;  /* 0x0033940501007387 */ /* 0x000fe20000100800 */
[----:B----4-:R-:W-:Y:S01]  /*495f0*/  HMMA.16816.F32 R8, R20, R16, R8 ;  /* 0x000000101408723c */ /* 0x010fe20000001808 */
[----:B-1----:R-:W-:-:S02]  /*49600*/  IMAD.MOV.U32 R7, RZ, RZ, R16 ;  /* 0x000000ffff077224 */ /* 0x002fc400078e0010 */
[----:B------:R-:W-:Y:S11]  /*49610*/  IMAD.MOV.U32 R6, RZ, RZ, R17 ;  /* 0x000000ffff067224 */ /* 0x000ff600078e0011 */
[----:B------:R-:W-:Y:S09]  /*49620*/  @!UPT UIADD3 URZ, URZ, URZ, URZ ;  /* 0x0000003f3f3ff290 */ /* 0x000ff2000fffe03f */
[----:B------:R-:W-:Y:S01]  /*49630*/  STL.64 [R1+0x1370], R8 ;  /* 0x0013700801007387 */ /* 0x000fe20000100a00 */
[----:B------:R-:W-:Y:S02]  /*49640*/  STL.64 [R1+0x1378], R10 ;  /* 0x0013780a01007387 */ /* 0x000fe40000100a00 */
[----:B------:R-:W-:Y:S02]  /*49650*/  STL.64 [R1+0x33f8], R6 ;  /* 0x0033f80601007387 */ /* 0x000fe40000100a00 */
[----:B------:R3:W-:Y:S01]  /*49660*/  STL [R1+0x33f0], R4 ;  /* 0x0033f00401007387 */ /* 0x0007e20000100800 */
[----:B------:R-:W2:Y:S01]  /*49670*/  LDL.LU.64 R16, [R1] ;  /* 0x0000000001107983 */ /* 0x000ea20000300a00 */
[----:B---3--:R-:W-:Y:S07]  /*49680*/  HMMA.16816.F32 R4, R20, R12, R24 ;  /* 0x0000000c1404723c */ /* 0x008fee0000001818 */
[----:B------:R-:W-:-:S02]  /*49690*/  IMAD.MOV.U32 R25, RZ, RZ, R12 ;  /* 0x000000ffff197224 */ /* 0x000fc400078e000c */
[----:B------:R-:W-:Y:S01]  /*496a0*/  IMAD.MOV.U32 R24, RZ, RZ, R13 ;  /* 0x000000ffff187224 */ /* 0x000fe200078e000d */
[----:B--2---:R-:W-:Y:S11]  /*496b0*/  STL.64 [R1+0x33d8], R16 ;  /* 0x0033d81001007387 */ /* 0x004ff60000100a00 */
[----:B------:R-:W-:Y:S02]  /*496c0*/  @!UPT UIADD3 URZ, URZ, URZ, URZ ;  /* 0x0000003f3f3ff290 */ /* 0x000fe4000fffe03f */
[----:B------:R0:W-:Y:S02]  /*496d0*/  STL.64 [R1+0x1360], R4 ;  /* 0x0013600401007387 */ /* 0x0001e40000100a00 */
[----:B------:R1:W-:Y:S02]  /*496e0*/  STL.64 [R1+0x1368], R6 ;  /* 0x0013680601007387 */ /* 0x0003e40000100a00 */
[----:B------:R2:W-:Y:S01]  /*496f0*/  STL.64 [R1+0x3458], R24 ;  /* 0x0034581801007387 */ /* 0x0005e20000100a00 */
[----:B------:R-:W3:Y:S01]  /*49700*/  LDL.LU R12, [R1+0x7f0] ;  /* 0x0007f000010c7983 */ /* 0x000ee20000300800 */
[----:B------:R-:W3:Y:S02]  /*49710*/  LDL.LU R13, [R1+0x7f4] ;  /* 0x0007f400010d7983 */ /* 0x000ee40000300800 */
[----:B------:R-:W4:Y:S02]  /*49720*/  LDL.LU R14, [R1+0x7f8] ;  /* 0x0007f800010e7983 */ /* 0x000f240000300800 */
[----:B------:R-:W4:Y:S01]  /*49730*/  LDL.LU R15, [R1+0x7fc] ;  /* 0x0007fc00010f7983 */ /* 0x000f220000300800 */
[----:B0-----:R-:W3:Y:S01]  /*49740*/  LDL.LU R4, [R1+0x800] ;  /* 0x0008000001047983 */ /* 0x001ee20000300800 */
[----:B------:R-:W3:Y:S02]  /*49750*/  LDL.LU R5, [R1+0x804] ;  /* 0x0008040001057983 */ /* 0x000ee40000300800 */
[----:B-1----:R-:W3:Y:S02]  /*49760*/  LDL.LU R6, [R1+0x808] ;  /* 0x0008080001067983 */ /* 0x002ee40000300800 */
[----:B------:R-:W3:Y:S01]  /*49770*/  LDL.LU R7, [R1+0x80c] ;  /* 0x00080c0001077983 */ /* 0x000ee20000300800 */
[----:B------:R-:W3:Y:S01]  /*49780*/  LDL.LU R8, [R1+0x820] ;  /* 0x0008200001087983 */ /* 0x000ee20000300800 */
[----:B------:R-:W3:Y:S02]  /*49790*/  LDL.LU R9, [R1+0x824] ;  /* 0x0008240001097983 */ /* 0x000ee40000300800 */
[----:B------:R-:W3:Y:S02]  /*497a0*/  LDL.LU R10, [R1+0x828] ;  /* 0x00082800010a7983 */ /* 0x000ee40000300800 */
[----:B------:R-:W3:Y:S01]  /*497b0*/  LDL.LU R11, [R1+0x82c] ;  /* 0x00082c00010b7983 */ /* 0x000ee20000300800 */
[----:B--2---:R-:W2:Y:S01]  /*497c0*/  LDL.LU R24, [R1+0x850] ;  /* 0x0008500001187983 */ /* 0x004ea20000300800 */
[----:B------:R-:W2:Y:S02]  /*497d0*/  LDL.LU R25, [R1+0x854] ;  /* 0x0008540001197983 */ /* 0x000ea40000300800 */
[----:B------:R-:W2:Y:S02]  /*497e0*/  LDL.LU R26, [R1+0x858] ;  /* 0x00085800011a7983 */ /* 0x000ea40000300800 */
[----:B------:R-:W2:Y:S01]  /*497f0*/  LDL.LU R27, [R1+0x85c] ;  /* 0x00085c00011b7983 */ /* 0x000ea20000300800 */
[----:B---3--:R-:W-:Y:S01]  /*49800*/  STL.64 [R1+0x3428], R10 ;  /* 0x0034280a01007387 */ /* 0x008fe20000100a00 */
[----:B------:R0:W-:Y:S03]  /*49810*/  STL.64 [R1+0x3420], R8 ;  /* 0x0034200801007387 */ /* 0x0001e60000100a00 */
[----:B0-----:R-:W3:Y:S04]  /*49820*/  LDL.LU.64 R8, [R1+0x50] ;  /* 0x0000500001087983 */ /* 0x001ee80000300a00 */
[----:B---3--:R0:W-:Y:S04]  /*49830*/  STL.64 [R1+0x3438], R8 ;  /* 0x0034380801007387 */ /* 0x0081e80000100a00 */
[----:B0-----:R-:W3:Y:S04]  /*49840*/  LDL.LU.64 R8, [R1+0x60] ;  /* 0x0000600001087983 */ /* 0x001ee80000300a00 */
[----:B---3--:R0:W-:Y:S04]  /*49850*/  STL.64 [R1+0x3450], R8 ;  /* 0x0034500801007387 */ /* 0x0081e80000100a00 */
[----:B0-----:R-:W2:Y:S01]  /*49860*/  LDL.LU.64 R8, [R1+0x70] ;  /* 0x0000700001087983 */ /* 0x001ea20000300a00 */
[----:B------:R-:W-:Y:S02]  /*49870*/  STL.64 [R1+0x3408], R6 ;  /* 0x0034080601007387 */ /* 0x000fe40000100a00 */
[----:B------:R0:W-:Y:S02]  /*49880*/  STL.64 [R1+0x3400], R4 ;  /* 0x0034000401007387 */ /* 0x0001e40000100a00 */
[----:B0-----:R-:W3:Y:S04]  /*49890*/  LDL.LU.64 R4, [R1+0x30] ;  /* 0x0000300001047983 */ /* 0x001ee80000300a00 */
[----:B---3--:R0:W-:Y:S04]  /*498a0*/  STL.64 [R1+0x3418], R4 ;  /* 0x0034180401007387 */ /* 0x0081e80000100a00 */
[----:B0-----:R-:W3:Y:S04]  /*498b0*/  LDL.LU.64 R4, [R1+0x40] ;  /* 0x0000400001047983 */ /* 0x001ee80000300a00 */
[----:B---3--:R0:W-:Y:S04]  /*498c0*/  STL.64 [R1+0x3430], R4 ;  /* 0x0034300401007387 */ /* 0x0081e80000100a00 */
        /* <DEDUP_REMOVED lines=9> */
[----:B------:R-:W2:Y:S02]  /*49960*/  LDL.LU R6, [R1+0x848] ;  /* 0x0008480001067983 */ /* 0x000ea40000300800 */
[----:B------:R-:W2:Y:S01]  /*49970*/  LDL.LU R7, [R1+0x84c] ;  /* 0x00084c0001077983 */ /* 0x000ea20000300800 */
[----:B----4-:R-:W-:Y:S01]  /*49980*/  STL.64 [R1+0x33e8], R14 ;  /* 0x0033e80e01007387 */ /* 0x010fe20000100a00 */
[----:B------:R0:W-:Y:S03]  /*49990*/  STL.64 [R1+0x33e0], R12 ;  /* 0x0033e00c01007387 */ /* 0x0001e60000100a00 */
[----:B0-----:R-:W3:Y:S04]  /*499a0*/  LDL.LU.64 R12, [R1+0x20] ;  /* 0x00002000010c7983 */ /* 0x001ee80000300a00 */
[----:B---3--:R0:W-:Y:S04]  /*499b0*/  STL.64 [R1+0x3410], R12 ;  /* 0x0034100c01007387 */ /* 0x0081e80000100a00 */
[----:B0-----:R-:W3:Y:S01]  /*499c0*/  LDL.LU R12, [R1+0x810] ;  /* 0x00081000010c7983 */ /* 0x001ee20000300800 */
[----:B------:R-:W3:Y:S02]  /*499d0*/  LDL.LU R13, [R1+0x814] ;  /* 0x00081400010d7983 */ /* 0x000ee40000300800 */
[----:B------:R-:W3:Y:S02]  /*499e0*/  LDL.LU R14, [R1+0x818] ;  /* 0x00081800010e7983 */ /* 0x000ee40000300800 */
[----:B------:R-:W3:Y:S01]  /*499f0*/  LDL.LU R15, [R1+0x81c] ;  /* 0x00081c00010f7983 */ /* 0x000ee20000300800 */
[----:B------:R-:W4:Y:S01]  /*49a00*/  LDL.LU.64 R16, [R1+0x10] ;  /* 0x0000100001107983 */ /* 0x000f220000300a00 */
[----:B------:R0:W-:Y:S02]  /*49a10*/  STL.64 [R1+0x1350], R24 ;  /* 0x0013501801007387 */ /* 0x0001e40000100a00 */
[----:B------:R1:W-:Y:S01]  /*49a20*/  STL.64 [R1+0x1358], R26 ;  /* 0x0013581a01007387 */ /* 0x0003e20000100a00 */
[----:B0-----:R-:W2:Y:S01]  /*49a30*/  LDL.LU.64 R24, [R1+0x3458] ;  /* 0x0034580001187983 */ /* 0x001ea20000300a00 */
[----:B-1----:R-:W-:-:S02]  /*49a40*/  IMAD.MOV.U32 R27, RZ, RZ, R8 ;  /* 0x000000ffff1b7224 */ /* 0x002fc400078e0008 */
[----:B------:R-:W-:Y:S02]  /*49a50*/  IMAD.MOV.U32 R26, RZ, RZ, R9 ;  /* 0x000000ffff1a7224 */ /* 0x000fe400078e0009 */
[----:B------:R-:W3:Y:S03]  /*49a60*/  LDL.LU.64 R8, [R1+0x3450] ;  /* 0x0034500001087983 */ /* 0x000ee60000300a00 */
[----:B------:R-:W-:Y:S01]  /*49a70*/  STL.64 [R1+0x33b0], R26 ;  /* 0x0033b01a01007387 */ /* 0x000fe20000100a00 */
[----:B--2---:R0:W-:Y:S04]  /*49a80*/  STL.64 [R1+0x33a8], R24 ;  /* 0x0033a81801007387 */ /* 0x0041e80000100a00 */
[----:B0-----:R-:W2:Y:S01]  /*49a90*/  LDL.LU R24, [R1+0x7d0] ;  /* 0x0007d00001187983 */ /* 0x001ea20000300800 */
[----:B------:R-:W2:Y:S02]  /*49aa0*/  LDL.LU R25, [R1+0x7d4] ;  /* 0x0007d40001197983 */ /* 0x000ea40000300800 */
[----:B------:R-:W2:Y:S02]  /*49ab0*/  LDL.LU R26, [R1+0x7d8] ;  /* 0x0007d800011a7983 */ /* 0x000ea40000300800 */
[----:B------:R-:W2:Y:S01]  /*49ac0*/  LDL.LU R27, [R1+0x7dc] ;  /* 0x0007dc00011b7983 */ /* 0x000ea20000300800 */
[----:B---3--:R-:W-:Y:S01]  /*49ad0*/  HMMA.16816.F32 R4, R20, R8, R4 ;  /* 0x000000081404723c */ /* 0x008fe20000001804 */
[----:B------:R-:W-:-:S02]  /*49ae0*/  IMAD.MOV.U32 R2, RZ, RZ, R8 ;  /* 0x000000ffff027224 */ /* 0x000fc400078e0008 */
[----:B------:R-:W-:Y:S01]  /*49af0*/  IMAD.MOV.U32 R28, RZ, RZ, R9 ;  /* 0x000000ffff1c7224 */ /* 0x000fe200078e0009 */
[----:B--2---:R-:W-:Y:S01]  /*49b00*/  STL.64 [R1+0x33d0], R26 ;  /* 0x0033d01a01007387 */ /* 0x004fe20000100a00 */
[----:B------:R0:W-:Y:S03]  /*49b10*/  STL.64 [R1+0x33c8], R24 ;  /* 0x0033c81801007387 */ /* 0x0001e60000100a00 */
[----:B0-----:R-:W2:Y:S01]  /*49b20*/  LDL.LU R24, [R1+0x7e0] ;  /* 0x0007e00001187983 */ /* 0x001ea20000300800 */
[----:B------:R-:W2:Y:S02]  /*49b30*/  LDL.LU R25, [R1+0x7e4] ;  /* 0x0007e40001197983 */ /* 0x000ea40000300800 */
[----:B------:R-:W2:Y:S02]  /*49b40*/  LDL.LU R26, [R1+0x7e8] ;  /* 0x0007e800011a7983 */ /* 0x000ea40000300800 */
[----:B------:R-:W2:Y:S10]  /*49b50*/  LDL.LU R27, [R1+0x7ec] ;  /* 0x0007ec00011b7983 */ /* 0x000eb40000300800 */
        /* <DEDUP_REMOVED lines=10> */
[----:B------:R-:W-:Y:S03]  /*49c00*/  STL.64 [R1+0x1338], R6 ;  /* 0x0013380601007387 */ /* 0x000fe60000100a00 */
[----:B0-----:R-:W3:Y:S01]  /*49c10*/  LDL.LU.64 R4, [R1+0x3430] ;  /* 0x0034300001047983 */ /* 0x001ee20000300a00 */
[----:B------:R-:W3:Y:S02]  /*49c20*/  LDL.LU.64 R10, [R1+0x3428] ;  /* 0x00342800010a7983 */ /* 0x000ee40000300a00 */
[----:B------:R-:W3:Y:S02]  /*49c30*/  LDL.LU.64 R8, [R1+0x3420] ;  /* 0x0034200001087983 */ /* 0x000ee40000300a00 */
[C---:B---3--:R-:W-:Y:S01]  /*49c40*/  HMMA.16816.F32 R8, R20.reuse, R4, R8 ;  /* 0x000000041408723c */ /* 0x048fe20000001808 */
[----:B------:R-:W-:Y:S11]  /*49c50*/  IMAD.MOV.U32 R29, RZ, RZ, R5 ;  /* 0x000000ffff1d7224 */ /* 0x000ff600078e0005 */
[----:B------:R-:W-:Y:S11]  /*49c60*/  @!UPT UIADD3 URZ, URZ, URZ, URZ ;  /* 0x0000003f3f3ff290 */ /* 0x000ff6000fffe03f */
[----:B------:R0:W-:Y:S01]  /*49c70*/  STL.64 [R1+0x12f0], R8 ;  /* 0x0012f00801007387 */ /* 0x0001e20000100a00 */
[----:B------:R1:W-:Y:S02]  /*49c80*/  STL.64 [R1+0x12f8], R10 ;  /* 0x0012f80a01007387 */ /* 0x0003e40000100a00 */
[----:B0-----:R-:W-:Y:S02]  /*49c90*/  IMAD.MOV.U32 R9, RZ, RZ, R4 ;  /* 0x000000ffff097224 */ /* 0x001fe400078e0004 */
[----:B------:R-:W3:Y:S02]  /*49ca0*/  LDL.LU.64 R4, [R1+0x3418] ;  /* 0x0034180001047983 */ /* 0x000ee40000300a00 */
[C---:B---3--:R-:W-:Y:S01]  /*49cb0*/  HMMA.16816.F32 R12, R20.reuse, R4, R12 ;  /* 0x00000004140c723c */ /* 0x048fe2000000180c */
        /* <DEDUP_REMOVED lines=13> */
[----:B0-----:R-:W3:Y:S01]  /*49d90*/  LDL.LU.64 R6, [R1+0x33f8] ;  /* 0x0033f80001067983 */ /* 0x001ee20000300a00 */
[----:B------:R-:W2:Y:S02]  /*49da0*/  LDL.LU R4, [R1+0x33f0] ;  /* 0x0033f00001047983 */ /* 0x000ea40000300800 */
[----:B------:R-:W-:Y:S02]  /*49db0*/  IMAD.MOV.U32 R5, RZ, RZ, R12 ;  /* 0x000000ffff057224 */ /* 0x000fe400078e000c */
[----:B------:R-:W4:Y:S01]  /*49dc0*/  LDL.LU.64 R14, [R1+0x33e8] ;  /* 0x0033e800010e7983 */ /* 0x000f220000300a00 */
[----:B------:R-:W4:Y:S02]  /*49dd0*/  LDL.LU.64 R12, [R1+0x33e0] ;  /* 0x0033e000010c7983 */ /* 0x000f240000300a00 */
[C---:B----4-:R-:W-:Y:S11]  /*49de0*/  HMMA.16816.F32 R12, R20.reuse, R16, R12 ;  /* 0x00000010140c723c */ /* 0x050ff6000000180c */
        /* <DEDUP_REMOVED lines=15> */
[----:B------:R-:W4:Y:S02]  /*49ee0*/  LDL.LU.64 R18, [R1+0x33c0] ;  /* 0x0033c00001127983 */ /* 0x000f240000300a00 */
        /* <DEDUP_REMOVED lines=11> */
[----:B------:R-:W-:Y:S01]  /*49fa0*/  IMAD.MOV.U32 R17, RZ, RZ, R13 ;  /* 0x000000ffff117224 */ /* 0x000fe200078e000d */
[----:B------:R-:W4:Y:S01]  /*49fb0*/  LDL.LU R12, [R1+0x33a4] ;  /* 0x0033a400010c7983 */ /* 0x000f220000300800 */
[----:B------:R-:W4:Y:S03]  /*49fc0*/  LDL.LU R13, [R1+0x33a0] ;  /* 0x0033a000010d7983 */ /* 0x000f260000300800 */
[----:B------:R0:W-:Y:S02]  /*49fd0*/  STL.64 [R1+0x3248], R16 ;  /* 0x0032481001007387 */ /* 0x0001e40000100a00 */
[----:B0-----:R-:W-:Y:S02]  /*49fe0*/  IMAD.MOV.U32 R16, RZ, RZ, R14 ;  /* 0x000000ffff107224 */ /* 0x001fe400078e000e */
[----:B------:R-:W-:Y:S01]  /*49ff0*/  IMAD.MOV.U32 R17, RZ, RZ, R15 ;  /* 0x000000ffff117224 */ /* 0x000fe200078e000f */
[----:B------:R-:W2:Y:S01]  /*4a000*/  LDL.LU R14, [R1+0x339c] ;  /* 0x00339c00010e7983 */ /* 0x000ea20000300800 */
[----:B------:R-:W2:Y:S03]  /*4a010*/  LDL.LU R15, [R1+0x3398] ;  /* 0x00339800010f7983 */ /* 0x000ea60000300800 */
[----:B------:R0:W-:Y:S04]  /*4a020*/  STL.64 [R1+0x3260], R16 ;  /* 0x0032601001007387 */ /* 0x0001e80000100a00 */
        /* <DEDUP_REMOVED lines=8> */
[----:B------:R-:W-:Y:S02]  /*4a0b0*/  STL.64 [R1+0xd88], R18 ;  /* 0x000d881201007387 */ /* 0x000fe40000100a00 */
[----:B0-----:R-:W-:Y:S02]  /*4a0c0*/  IMAD.MOV.U32 R16, RZ, RZ, R5 ;  /* 0x000000ffff107224 */ /* 0x001fe400078e0005 */
[----:B------:R-:W-:Y:S01]  /*4a0d0*/  IMAD.MOV.U32 R17, RZ, RZ, R10 ;  /* 0x000000ffff117224 */ /* 0x000fe200078e000a */
[----:B------:R-:W4:Y:S01]  /*4a0e0*/  LDL.LU R5, [R1+0x3394] ;  /* 0x0033940001057983 */ /* 0x000f220000300800 */
[----:B------:R-:W3:Y:S03]  /*4a0f0*/  LDL.LU R10, [R1+0x3390] ;  /* 0x00339000010a7983 */ /* 0x000ee60000300800 */
[----:B------:R-:W-:Y:S01]  /*4a100*/  STL.64 [R1+0x3278], R16 ;  /* 0x0032781001007387 */ /* 0x000fe20000100a00 */
[----:B--2---:R-:W-:Y:S02]  /*4a110*/  STL.64 [R1+0x3240], R14 ;  /* 0x0032400e01007387 */ /* 0x004fe40000100a00 */
[----:B------:R0:W-:Y:S02]  /*4a120*/  STL.64 [R1+0x3238], R12 ;  /* 0x0032380c01007387 */ /* 0x0001e40000100a00 */
        /* <DEDUP_REMOVED lines=60> */
[----:B---3--:R-:W-:-:S02]  /*4a4f0*/  IMAD.MOV.U32 R16, RZ, RZ, R7 ;  /* 0x000000ffff107224 */ /* 0x008fc400078e0007 */
[----:B------:R-:W-:-:S05]  /*4a500*/  IMAD.MOV.U32 R17, RZ, RZ, R6 ;  /* 0x000000ffff117224 */ /* 0x000fca00078e0006 */
[----:B------:R-:W-:Y:S04]  /*4a510*/  STL.64 [R1+0x3320], R16 ;  /* 0x0033201001007387 */ /* 0x000fe80000100a00 */
[----:B--2---:R-:W-:Y:S01]  /*4a520*/  STL.64 [R1+0x32d0], R14 ;  /* 0x0032d00e01007387 */ /* 0x004fe20000100a00 */
[----:B------:R0:W-:Y:S03]  /*4a530*/  STL.64 [R1+0x32c8], R12 ;  /* 0x0032c80c01007387 */ /* 0x0001e60000100a00 */
[----:B0-----:R-:W2:Y:S01]  /*4a540*/  LDL.LU R12, [R1+0x730] ;  /* 0x00073000010c7983 */ /* 0x001ea20000300800 */
[----:B------:R-:W2:Y:S02]  /*4a550*/  LDL.LU R13, [R1+0x734] ;  /* 0x00073400010d7983 */ /* 0x000ea40000300800 */
[----:B------:R-:W3:Y:S02]  /*4a560*/  LDL.LU R14, [R1+0x738] ;  /* 0x00073800010e7983 */ /* 0x000ee40000300800 */
[----:B------:R-:W3:Y:S01]  /*4a570*/  LDL.LU R15, [R1+0x73c] ;  /* 0x00073c00010f7983 */ /* 0x000ee20000300800 */
[----:B------:R-:W2:Y:S01]  /*4a580*/  LDL.LU R24, [R1+0x7a0] ;  /* 0x0007a00001187983 */ /* 0x000ea20000300800 */
[----:B------:R-:W2:Y:S02]  /*4a590*/  LDL.LU R25, [R1+0x7a4] ;  /* 0x0007a40001197983 */ /* 0x000ea40000300800 */
[----:B------:R-:W2:Y:S02]  /*4a5a0*/  LDL.LU R26, [R1+0x7a8] ;  /* 0x0007a800011a7983 */ /* 0x000ea40000300800 */
[----:B----4-:R-:W-:-:S02]  /*4a5b0*/  IMAD.MOV.U32 R16, RZ, RZ, R5 ;  /* 0x000000ffff107224 */ /* 0x010fc400078e0005 */
[----:B------:R-:W-:Y:S01]  /*4a5c0*/  IMAD.MOV.U32 R17, RZ, RZ, R4 ;  /* 0x000000ffff117224 */ /* 0x000fe200078e0004 */
[----:B------:R-:W4:Y:S01]  /*4a5d0*/  LDL.LU R27, [R1+0x7ac] ;  /* 0x0007ac00011b7983 */ /* 0x000f220000300800 */
[----:B------:R-:W4:Y:S02]  /*4a5e0*/  LDL.LU R4, [R1+0x7b0] ;  /* 0x0007b00001047983 */ /* 0x000f240000300800 */
[----:B------:R-:W4:Y:S02]  /*4a5f0*/  LDL.LU R5, [R1+0x7b4] ;  /* 0x0007b40001057983 */ /* 0x000f240000300800 */
[----:B------:R-:W4:Y:S01]  /*4a600*/  LDL.LU R6, [R1+0x7b8] ;  /* 0x0007b80001067983 */ /* 0x000f220000300800 */
[----:B------:R-:W4:Y:S01]  /*4a610*/  LDL.LU R7, [R1+0x7bc] ;  /* 0x0007bc0001077983 */ /* 0x000f220000300800 */
[----:B------:R-:W-:Y:S03]  /*4a620*/  STL.64 [R1+0x3338], R16 ;  /* 0x0033381001007387 */ /* 0x000fe60000100a00 */
        /* <DEDUP_REMOVED lines=35> */
[----:B------:R-:W-:-:S02]  /*4a860*/  IMAD.MOV.U32 R16, RZ, RZ, R11 ;  /* 0x000000ffff107224 */ /* 0x000fc400078e000b */
[----:B------:R-:W-:Y:S01]  /*4a870*/  IMAD.MOV.U32 R17, RZ, RZ, R10 ;  /* 0x000000ffff117224 */ /* 0x000fe200078e000a */
[----:B----4-:R-:W-:Y:S01]  /*4a880*/  HMMA.16816.F32 R20, R20, R4, R24 ;  /* 0x000000041414723c */ /* 0x010fe20000001818 */
[----:B------:R-:W2:Y:S01]  /*4a890*/  LDL.LU.64 R26, [R1+0x3358] ;  /* 0x00335800011a7983 */ /* 0x000ea20000300a00 */
[----:B------:R-:W2:Y:S11]  /*4a8a0*/  LDL.LU.64 R24, [R1+0x3350] ;  /* 0x0033500001187983 */ /* 0x000eb60000300a00 */
[----:B------:R-:W-:Y:S10]  /*4a8b0*/  @!UPT UIADD3 URZ, URZ, URZ, URZ ;  /* 0x0000003f3f3ff290 */ /* 0x000ff4000fffe03f */
        /* <DEDUP_REMOVED lines=9> */
[----:B------:R-:W3:Y:S01]  /*4a950*/  LDL.LU R5, [R1+0x674] ;  /* 0x0006740001057983 */ /* 0x000ee20000300800 */
        /* <DEDUP_REMOVED lines=76> */
[----:B0-----:R-:W2:Y:S01]  /*4ae20*/  LDL.LU.64 R16, [R1+0x3248] ;  /* 0x0032480001107983 */ /* 0x001ea20000300a00 */
[----:B------:R-:W-:Y:S02]  /*4ae30*/  IMAD.MOV.U32 R6, RZ, RZ, R28 ;  /* 0x000000ffff067224 */ /* 0x000fe400078e001c */
[----:B------:R-:W-:Y:S01]  /*4ae40*/  IMAD.MOV.U32 R7, RZ, RZ, R2 ;  /* 0x000000ffff077224 */ /* 0x000fe200078e0002 */
[C---:B--2---:R-:W-:Y:S01]  /*4ae50*/  HMMA.16816.F32 R16, R24.reuse, R16, R12 ;  /* 0x000000101810723c */ /* 0x044fe2000000180c */
[----:B------:R-:W2:Y:S01]  /*4ae60*/  LDL.LU.64 R14, [R1+0x3240] ;  /* 0x00324000010e7983 */ /* 0x000ea20000300a00 */
[----:B------:R-:W4:Y:S11]  /*4ae70*/  LDL.LU.64 R12, [R1+0x3238] ;  /* 0x00323800010c7983 */ /* 0x000f360000300a00 */
[----:B------:R-:W-:Y:S10]  /*4ae80*/  @!UPT UIADD3 URZ, URZ, URZ, URZ ;  /* 0x0000003f3f3ff290 */ /* 0x000ff4000fffe03f */
[----:B------:R0:W-:Y:S01]  /*4ae90*/  STL.64 [R1+0xc50], R16 ;  /* 0x000c501001007387 */ /* 0x0001e20000100a00 */
[----:B------:R-:W-:Y:S02]  /*4aea0*/  IMAD.MOV.U32 R28, RZ, RZ, R18 ;  /* 0x000000ffff1c7224 */ /* 0x000fe400078e0012 */
[----:B------:R-:W-:Y:S02]  /*4aeb0*/  IMAD.MOV.U32 R2, RZ, RZ, R19 ;  /* 0x000000ffff027224 */ /* 0x000fe400078e0013 */
[----:B------:R-:W2:Y:S04]  /*4aec0*/  LDL.LU.64 R18, [R1+0x3230] ;  /* 0x0032300001127983 */ /* 0x000ea80000300a00 */
[----:B0-----:R-:W3:Y:S01]  /*4aed0*/  LDL.LU.64 R16, [R1+0x3228] ;  /* 0x0032280001107983 */ /* 0x001ee20000300a00 */
[----:B------:R-:W-:Y:S02]  /*4aee0*/  STL [R1+0x20ec], R2 ;  /* 0x0020ec0201007387 */ /* 0x000fe40000100800 */
[----:B------:R-:W-:Y:S01]  /*4aef0*/  STL [R1+0x20e8], R28 ;  /* 0x0020e81c01007387 */ /* 0x000fe20000100800 */
[----:B--2---:R0:W-:Y:S04]  /*4af00*/  STL.64 [R1+0x31b0], R18 ;  /* 0x0031b01201007387 */ /* 0x0041e80000100a00 */
[----:B0-----:R-:W2:Y:S01]  /*4af10*/  LDL.64 R18, [R1+0x68] ;  /* 0x0000680001127983 */ /* 0x001ea20000100a00 */
[C---:B---3--:R-:W-:Y:S11]  /*4af20*/  HMMA.16816.F32 R4, R24.reuse, R16, R4 ;  /* 0x000000101804723c */ /* 0x048ff60000001804 */
[----:B------:R-:W-:Y:S11]  /*4af30*/  @!UPT UIADD3 URZ, URZ, URZ, URZ ;  /* 0x0000003f3f3ff290 */ /* 0x000ff6000fffe03f */
[----:B------:R-:W-:Y:S01]  /*4af40*/  @!UPT UIADD3 URZ, URZ, URZ, URZ ;  /* 0x0000003f3f3ff290 */ /* 0x000fe2000fffe03f */
[----:B------:R-:W-:Y:S01]  /*4af50*/  STL.64 [R1+0xc30], R4 ;  /* 0x000c300401007387 */ /* 0x000fe20000100a00 */
[----:B------:R4:W-:Y:S02]  /*4af60*/  STL.64 [R1+0xc38], R6 ;  /* 0x000c380601007387 */ /* 0x0009e40000100a00 */
[----:B----4-:R-:W-:Y:S01]  /*4af70*/  HMMA.16816.F32 R4, R24, R12, R20 ;  /* 0x0000000c1804723c */ /* 0x010fe20000001814 */
[----:B--2---:R0:W-:Y:S11]  /*4af80*/  STL.64 [R1+0x31b8], R18 ;  /* 0x0031b81201007387 */ /* 0x0041f60000100a00 */
[----:B------:R-:W-:Y:S11]  /*4af90*/  @!UPT UIADD3 URZ, URZ, URZ, URZ ;  /* 0x0000003f3f3ff290 */ /* 0x000ff6000fffe03f */
[----:B------:R1:W-:Y:S01]  /*4afa0*/  STL.64 [R1+0xc20], R4 ;  /* 0x000c200401007387 */ /* 0x0003e20000100a00 */
[----:B0-----:R-:W2:Y:S04]  /*4afb0*/  LDL R18, [R1+0x88] ;  /* 0x0000880001127983 */ /* 0x001ea80000100800 */
[----:B------:R-:W2:Y:S01]  /*4afc0*/  LDL R19, [R1+0x8c] ;  /* 0x00008c0001137983 */ /* 0x000ea20000100800 */
[----:B------:R-:W3:Y:S02]  /*4afd0*/  LDL.LU R20, [R1+0xe0] ;  /* 0x0000e00001147983 */ /* 0x000ee40000300800 */
[----:B------:R-:W3:Y:S02]  /*4afe0*/  LDL.LU R21, [R1+0xe4] ;  /* 0x0000e40001157983 */ /* 0x000ee40000300800 */
[----:B------:R-:W3:Y:S01]  /*4aff0*/  LDL.LU R22, [R1+0xe8] ;  /* 0x0000e80001167983 */ /* 0x000ee20000300800 */
[----:B------:R-:W3:Y:S01]  /*4b000*/  LDL.LU R23, [R1+0xec] ;  /* 0x0000ec0001177983 */ /* 0x000ee20000300800 */
[----:B-1----:R-:W4:Y:S02]  /*4b010*/  LDL.LU R4, [R1+0x630] ;  /* 0x0006300001047983 */ /* 0x002f240000300800 */
[----:B------:R-:W-:-:S02]  /*4b020*/  IMAD.MOV.U32 R2, RZ, RZ, R6 ;  /* 0x000000ffff027224 */ /* 0x000fc400078e0006 */
[----:B------:R-:W4:Y:S02]  /*4b030*/  LDL.LU R5, [R1+0x634] ;  /* 0x0006340001057983 */ /* 0x000f240000300800 */
[----:B------:R-:W-:Y:S01]  /*4b040*/  IMAD.MOV.U32 R28, RZ, RZ, R7 ;  /* 0x000000ffff1c7224 */ /* 0x000fe200078e0007 */
[----:B------:R-:W4:Y:S01]  /*4b050*/  LDL.LU R6, [R1+0x638] ;  /* 0x0006380001067983 */ /* 0x000f220000300800 */
[----:B------:R-:W4:Y:S03]  /*4b060*/  LDL.LU R7, [R1+0x63c] ;  /* 0x00063c0001077983 */ /* 0x000f260000300800 */
[----:B--2---:R-:W-:Y:S01]  /*4b070*/  STL.64 [R1+0x31d0], R18 ;  /* 0x0031d01201007387 */ /* 0x004fe20000100a00 */
[----:B------:R0:W-:Y:S02]  /*4b080*/  STL.64 [R1+0x3160], R14 ;  /* 0x0031600e01007387 */ /* 0x0001e40000100a00 */
[----:B------:R-:W2:Y:S02]  /*4b090*/  LDL.LU R12, [R1+0x5d0] ;  /* 0x0005d000010c7983 */ /* 0x000ea40000300800 */
[----:B------:R-:W2:Y:S02]  /*4b0a0*/  LDL.LU R13, [R1+0x5d4] ;  /* 0x0005d400010d7983 */ /* 0x000ea40000300800 */
[----:B0-----:R-:W-:-:S02]  /*4b0b0*/  IMAD.MOV.U32 R14, RZ, RZ, R3 ;  /* 0x000000ffff0e7224 */ /* 0x001fc400078e0003 */
[----:B------:R-:W-:Y:S01]  /*4b0c0*/  IMAD.MOV.U32 R15, RZ, RZ, R0 ;  /* 0x000000ffff0f7224 */ /* 0x000fe200078e0000 */
[----:B------:R-:W2:Y:S01]  /*4b0d0*/  LDL.LU R3, [R1+0x3224] ;  /* 0x0032240001037983 */ /* 0x000ea20000300800 */
[----:B------:R-:W2:Y:S02]  /*4b0e0*/  LDL.LU R0, [R1+0x3220] ;  /* 0x0032200001007983 */ /* 0x000ea40000300800 */
[----:B------:R-:W2:Y:S02]  /*4b0f0*/  LDL.64 R18, [R1+0x98] ;  /* 0x0000980001127983 */ /* 0x000ea40000100a00 */
[----:B--2---:R0:W-:Y:S04]  /*4b100*/  STL.64 [R1+0x31d8], R18 ;  /* 0x0031d81201007387 */ /* 0x0041e80000100a00 */
[----:B0-----:R-:W2:Y:S04]  /*4b110*/  LDL.64 R18, [R1+0xa8] ;  /* 0x0000a80001127983 */ /* 0x001ea80000100a00 */
[----:B--2---:R-:W-:Y:S01]  /*4b120*/  STL.64 [R1+0x31f0], R18 ;  /* 0x0031f01201007387 */ /* 0x004fe20000100a00 */
[----:B------:R-:W-:Y:S02]  /*4b130*/  STL.64 [R1+0x31c8], R14 ;  /* 0x0031c80e01007387 */ /* 0x000fe40000100a00 */
[----:B------:R0:W-:Y:S02]  /*4b140*/  STL.64 [R1+0x31c0], R12 ;  /* 0x0031c00c01007387 */ /* 0x0001e40000100a00 */
[----:B0-----:R-:W2:Y:S01]  /*4b150*/  LDL.LU R12, [R1+0x5f0] ;  /* 0x0005f000010c7983 */ /* 0x001ea20000300800 */
[----:B------:R-:W2:Y:S02]  /*4b160*/  LDL.LU R13, [R1+0x5f4] ;  /* 0x0005f400010d7983 */ /* 0x000ea40000300800 */
[----:B------:R-:W-:-:S02]  /*4b170*/  IMAD.MOV.U32 R14, RZ, RZ, R0 ;  /* 0x000000ffff0e7224 */ /* 0x000fc400078e0000 */
[----:B------:R-:W-:Y:S01]  /*4b180*/  IMAD.MOV.U32 R15, RZ, RZ, R3 ;  /* 0x000000ffff0f7224 */ /* 0x000fe200078e0003 */
[----:B------:R-:W3:Y:S01]  /*4b190*/  LDL.LU R0, [R1+0x321c] ;  /* 0x00321c0001007983 */ /* 0x000ee20000300800 */
[----:B------:R-:W3:Y:S02]  /*4b1a0*/  LDL.LU R3, [R1+0x3218] ;  /* 0x0032180001037983 */ /* 0x000ee40000300800 */
[----:B------:R-:W3:Y:S02]  /*4b1b0*/  LDL R18, [R1+0xb8] ;  /* 0x0000b80001127983 */ /* 0x000ee40000100800 */
[----:B------:R-:W3:Y:S01]  /*4b1c0*/  LDL R19, [R1+0xbc] ;  /* 0x0000bc0001137983 */ /* 0x000ee20000100800 */
[----:B------:R-:W-:Y:S04]  /*4b1d0*/  STL.64 [R1+0x31e8], R14 ;  /* 0x0031e80e01007387 */ /* 0x000fe80000100a00 */
[----:B--2---:R0:W-:Y:S04]  /*4b1e0*/  STL.64 [R1+0x31e0], R12 ;  /* 0x0031e00c01007387 */ /* 0x0041e80000100a00 */
[----:B0-----:R-:W2:Y:S01]  /*4b1f0*/  LDL.LU R12, [R1+0x610] ;  /* 0x00061000010c7983 */ /* 0x001ea20000300800 */
[----:B------:R-:W2:Y:S02]  /*4b200*/  LDL.LU R13, [R1+0x614] ;  /* 0x00061400010d7983 */ /* 0x000ea40000300800 */
[----:B------:R-:W2:Y:S02]  /*4b210*/  LDL.LU R14, [R1+0x618] ;  /* 0x00061800010e7983 */ /* 0x000ea40000300800 */
[----:B------:R-:W2:Y:S01]  /*4b220*/  LDL.LU R15, [R1+0x61c] ;  /* 0x00061c00010f7983 */ /* 0x000ea20000300800 */
[----:B----4-:R-:W-:Y:S01]  /*4b230*/  HMMA.16816.F32 R8, R24, R8, R4 ;  /* 0x000000081808723c */ /* 0x010fe20000001804 */
[----:B--2---:R-:W-:Y:S01]  /*4b240*/  STL.64 [R1+0x3200], R14 ;  /* 0x0032000e01007387 */ /* 0x004fe20000100a00 */
[----:B------:R0:W-:Y:S03]  /*4b250*/  STL.64 [R1+0x31f8], R12 ;  /* 0x0031f80c01007387 */ /* 0x0001e60000100a00 */
[----:B0-----:R-:W2:Y:S01]  /*4b260*/  LDL.LU R12, [R1+0x620] ;  /* 0x00062000010c7983 */ /* 0x001ea20000300800 */
[----:B------:R-:W2:Y:S02]  /*4b270*/  LDL.LU R13, [R1+0x624] ;  /* 0x00062400010d7983 */ /* 0x000ea40000300800 */
[----:B------:R-:W-:Y:S02]  /*4b280*/  STL [R1+0x2134], R28 ;  /* 0x0021341c01007387 */ /* 0x000fe40000100800 */
[----:B------:R-:W-:Y:S01]  /*4b290*/  STL [R1+0x2130], R2 ;  /* 0x0021300201007387 */ /* 0x000fe20000100800 */
[----:B------:R-:W4:Y:S01]  /*4b2a0*/  LDL.LU.64 R6, [R1+0x3210] ;  /* 0x0032100001067983 */ /* 0x000f220000300a00 */
[----:B------:R-:W2:Y:S11]  /*4b2b0*/  LDL.LU.64 R4, [R1+0x3208] ;  /* 0x0032080001047983 */ /* 0x000eb60000300a00 */
[----:B------:R0:W-:Y:S02]  /*4b2c0*/  STL.64 [R1+0xc10], R8 ;  /* 0x000c100801007387 */ /* 0x0001e40000100a00 */
[----:B---3--:R-:W-:-:S02]  /*4b2d0*/  IMAD.MOV.U32 R14, RZ, RZ, R3 ;  /* 0x000000ffff0e7224 */ /* 0x008fc400078e0003 */
[----:B------:R-:W-:Y:S01]  /*4b2e0*/  IMAD.MOV.U32 R15, RZ, RZ, R0 ;  /* 0x000000ffff0f7224 */ /* 0x000fe200078e0000 */
[----:B------:R-:W-:Y:S01]  /*4b2f0*/  STL.64 [R1+0xc18], R10 ;  /* 0x000c180a01007387 */ /* 0x000fe20000100a00 */
[----:B--2---:R-:W-:Y:S03]  /*4b300*/  HMMA.16816.F32 R20, R24, R4, R20 ;  /* 0x000000041814723c */ /* 0x004fe60000001814 */
[----:B------:R-:W1:Y:S11]  /*4b310*/  LDSM.16.MT88.4 R24, [R29+0xc080] ;  /* 0x00c080001d18783b */ /* 0x000e760000004200 */
[----:B------:R-:W-:Y:S09]  /*4b320*/  @!UPT UIADD3 URZ, URZ, URZ, URZ ;  /* 0x0000003f3f3ff290 */ /* 0x000ff2000fffe03f */
[----:B------:R-:W-:Y:S01]  /*4b330*/  STL [R1+0xbe0], R20 ;  /* 0x000be01401007387 */ /* 0x000fe20000100800 */
[----:B------:R-:W-:Y:S02]  /*4b340*/  IMAD.MOV.U32 R0, RZ, RZ, R21 ;  /* 0x000000ffff007224 */ /* 0x000fe400078e0015 */
[----:B0-----:R-:W-:Y:S02]  /*4b350*/  IMAD.MOV.U32 R8, RZ, RZ, R22 ;  /* 0x000000ffff087224 */ /* 0x001fe400078e0016 */
[----:B------:R-:W-:Y:S02]  /*4b360*/  IMAD.MOV.U32 R3, RZ, RZ, R23 ;  /* 0x000000ffff037224 */ /* 0x000fe400078e0017 */
[----:B------:R-:W0:Y:S04]  /*4b370*/  LDSM.16.MT88.4 R20, [R29+0xc000] ;  /* 0x00c000001d14783b */ /* 0x000e280000004200 */
[----:B----4-:R2:W-:Y:S01]  /*4b380*/  STL.64 [R1+0x30e0], R6 ;  /* 0x0030e00601007387 */ /* 0x0105e20000100a00 */
[----:B------:R-:W3:Y:S02]  /*4b390*/  LDL.LU R4, [R1+0x600] ;  /* 0x0006000001047983 */ /* 0x000ee40000300800 */
[----:B------:R-:W3:Y:S01]  /*4b3a0*/  LDL.LU R5, [R1+0x604] ;  /* 0x0006040001057983 */ /* 0x000ee20000300800 */
[----:B--2---:R-:W3:Y:S01]  /*4b3b0*/  LDL.LU R6, [R1+0x608] ;  /* 0x0006080001067983 */ /* 0x004ee20000300800 */
[----:B------:R-:W3:Y:S02]  /*4b3c0*/  LDL.LU R7, [R1+0x60c] ;  /* 0x00060c0001077983 */ /* 0x000ee40000300800 */
[----:B------:R-:W-:Y:S02]  /*4b3d0*/  STL [R1+0x23c8], R8 ;  /* 0x0023c80801007387 */ /* 0x000fe40000100800 */
[----:B------:R-:W2:Y:S01]  /*4b3e0*/  LDL.64 R10, [R1+0x78] ;  /* 0x00007800010a7983 */ /* 0x000ea20000100a00 */
[----:B------:R-:W-:Y:S01]  /*4b3f0*/  STL [R1+0x213c], R3 ;  /* 0x00213c0301007387 */ /* 0x000fe20000100800 */
[----:B------:R-:W-:Y:S02]  /*4b400*/  STL [R1+0x2138], R0 ;  /* 0x0021380001007387 */ /* 0x000fe40000100800 */
[----:B-1----:R-:W-:Y:S02]  /*4b410*/  STL.64 [R1+0x30d8], R26 ;  /* 0x0030d81a01007387 */ /* 0x002fe40000100a00 */
[----:B------:R1:W-:Y:S02]  /*4b420*/  STL.64 [R1+0x30d0], R24 ;  /* 0x0030d01801007387 */ /* 0x0003e40000100a00 */
[----:B-1----:R-:W2:Y:S01]  /*4b430*/  LDL.LU R24, [R1+0x5e0] ;  /* 0x0005e00001187983 */ /* 0x002ea20000300800 */
[----:B------:R-:W2:Y:S02]  /*4b440*/  LDL.LU R25, [R1+0x5e4] ;  /* 0x0005e40001197983 */ /* 0x000ea40000300800 */
[----:B------:R-:W2:Y:S02]  /*4b450*/  LDL.LU R26, [R1+0x5e8] ;  /* 0x0005e800011a7983 */ /* 0x000ea40000300800 */
[----:B------:R-:W2:Y:S01]  /*4b460*/  LDL.LU R27, [R1+0x5ec] ;  /* 0x0005ec00011b7983 */ /* 0x000ea20000300800 */
[C---:B0-----:R-:W-:Y:S01]  /*4b470*/  HMMA.16816.F32 R16, R20.reuse, R18, R12 ;  /* 0x000000121410723c */ /* 0x041fe2000000180c */
[----:B------:R-:W4:Y:S01]  /*4b480*/  LDL.LU.64 R14, [R1+0x3200] ;  /* 0x00320000010e7983 */ /* 0x000f220000300a00 */
[----:B------:R-:W4:Y:S11]  /*4b490*/  LDL.LU.64 R12, [R1+0x31f8] ;  /* 0x0031f800010c7983 */ /* 0x000f360000300a00 */
[----:B------:R-:W-:Y:S10]  /*4b4a0*/  @!UPT UIADD3 URZ, URZ, URZ, URZ ;  /* 0x0000003f3f3ff290 */ /* 0x000ff4000fffe03f */
[----:B------:R-:W-:Y:S01]  /*4b4b0*/  STL.64 [R1+0x1610], R16 ;  /* 0x0016101001007387 */ /* 0x000fe20000100a00 */
[----:B------:R0:W-:Y:S03]  /*4b4c0*/  STL.64 [R1+0x1618], R18 ;  /* 0x0016181201007387 */ /* 0x0001e60000100a00 */
[----:B0-----:R-:W4:Y:S02]  /*4b4d0*/  LDL.LU.64 R18, [R1+0x31f0] ;  /* 0x0031f00001127983 */ /* 0x001f240000300a00 */
        /* <DEDUP_REMOVED lines=8> */
[----:B------:R-:W3:Y:S02]  /*4b560*/  LDL.LU.64 R18, [R1+0x31d8] ;  /* 0x0031d80001127983 */ /* 0x000ee40000300a00 */
[C---:B---3--:R-:W-:Y:S01]  /*4b570*/  HMMA.16816.F32 R4, R20.reuse, R18, R4 ;  /* 0x000000121404723c */ /* 0x048fe20000001804 */
[----:B------:R-:W-:Y:S11]  /*4b580*/  IMAD.MOV.U32 R3, RZ, RZ, R19 ;  /* 0x000000ffff037224 */ /* 0x000ff600078e0013 */
[----:B------:R-:W-:Y:S11]  /*4b590*/  @!UPT UIADD3 URZ, URZ, URZ, URZ ;  /* 0x0000003f3f3ff290 */ /* 0x000ff6000fffe03f */
[----:B------:R0:W-:Y:S01]  /*4b5a0*/  STL.64 [R1+0x15f0], R4 ;  /* 0x0015f00401007387 */ /* 0x0001e20000100a00 */
[----:B------:R-:W-:Y:S02]  /*4b5b0*/  STL.64 [R1+0x15f8], R6 ;  /* 0x0015f80601007387 */ /* 0x000fe40000100a00 */
[----:B0-----:R-:W-:Y:S02]  /*4b5c0*/  IMAD.MOV.U32 R4, RZ, RZ, R18 ;  /* 0x000000ffff047224 */ /* 0x001fe400078e0012 */
[----:B------:R-:W4:Y:S02]  /*4b5d0*/  LDL.LU.64 R18, [R1+0x31d0] ;  /* 0x0031d00001127983 */ /* 0x000f240000300a00 */
[C---:B----4-:R-:W-:Y:S02]  /*4b5e0*/  HMMA.16816.F32 R16, R20.reuse, R18, R12 ;  /* 0x000000121410723c */ /* 0x050fe4000000180c */
[----:B------:R-:W3:Y:S01]  /*4b5f0*/  LDL.LU.64 R14, [R1+0x31c8] ;  /* 0x0031c800010e7983 */ /* 0x000ee20000300a00 */
[----:B------:R-:W3:Y:S11]  /*4b600*/  LDL.LU.64 R12, [R1+0x31c0] ;  /* 0x0031c000010c7983 */ /* 0x000ef60000300a00 */
[----:B------:R-:W-:Y:S09]  /*4b610*/  @!UPT UIADD3 URZ, URZ, URZ, URZ ;  /* 0x0000003f3f3ff290 */ /* 0x000ff2000fffe03f */
[----:B------:R-:W-:Y:S01]  /*4b620*/  STL.64 [R1+0x15e0], R16 ;  /* 0x0015e01001007387 */ /* 0x000fe20000100a00 */
[----:B------:R0:W-:Y:S03]  /*4b630*/  STL.64 [R1+0x15e8], R18 ;  /* 0x0015e81201007387 */ /* 0x0001e60000100a00 */
[----:B0-----:R-:W3:Y:S01]  /*4b640*/  LDL.LU.64 R18, [R1+0x31b8] ;  /* 0x0031b80001127983 */ /* 0x001ee20000300a00 */
[C---:B--2---:R-:W-:Y:S11]  /*4b650*/  HMMA.16816.F32 R24, R20.reuse, R10, R24 ;  /* 0x0000000a1418723c */ /* 0x044ff60000001818 */
[----:B------:R-:W-:Y:S11]  /*4b660*/  @!UPT UIADD3 URZ, URZ, URZ, URZ ;  /* 0x0000003f3f3ff290 */ /* 0x000ff6000fffe03f */
[----:B------:R-:W-:Y:S01]  /*4b670*/  @!UPT UIADD3 URZ, URZ, URZ, URZ ;  /* 0x0000003f3f3ff290 */ /* 0x000fe2000fffe03f */
[----:B------:R-:W-:Y:S01]  /*4b680*/  STL.64 [R1+0xbb0], R24 ;  /* 0x000bb01801007387 */ /* 0x000fe20000100a00 */
[----:B------:R-:W-:Y:S01]  /*4b690*/  STL.64 [R1+0xbb8], R26 ;  /* 0x000bb81a01007387 */ /* 0x000fe20000100a00 */
[----:B---3--:R-:W-:Y:S01]  /*4b6a0*/  HMMA.16816.F32 R12, R20, R18, R12 ;  /* 0x00000012140c723c */ /* 0x008fe2000000180c */
[----:B------:R-:W-:Y:S11]  /*4b6b0*/  IMAD.MOV.U32 R8, RZ, RZ, R18 ;  /* 0x000000ffff087224 */ /* 0x000ff600078e0012 */
[----:B------:R-:W-:Y:S11]  /*4b6c0*/  @!UPT UIADD3 URZ, URZ, URZ, URZ ;  /* 0x0000003f3f3ff290 */ /* 0x000ff6000fffe03f */
[----:B------:R0:W-:Y:S01]  /*4b6d0*/  STL.64 [R1+0xba0], R12 ;  /* 0x000ba00c01007387 */ /* 0x0001e20000100a00 */
[----:B------:R1:W-:Y:S02]  /*4b6e0*/  STL.64 [R1+0xba8], R14 ;  /* 0x000ba80e01007387 */ /* 0x0003e40000100a00 */
[----:B------:R-:W-:Y:S01]  /*4b6f0*/  STL [R1+0x31a8], R8 ;  /* 0x0031a80801007387 */ /* 0x000fe20000100800 */
[----:B0-----:R-:W2:Y:S01]  /*4b700*/  LDL.LU R12, [R1+0x580] ;  /* 0x00058000010c7983 */ /* 0x001ea20000300800 */
[----:B------:R-:W2:Y:S02]  /*4b710*/  LDL.LU R13, [R1+0x584] ;  /* 0x00058400010d7983 */ /* 0x000ea40000300800 */
[----:B-1----:R-:W3:Y:S02]  /*4b720*/  LDL.LU R14, [R1+0x588] ;  /* 0x00058800010e7983 */ /* 0x002ee40000300800 */
[----:B------:R-:W3:Y:S01]  /*4b730*/  LDL.LU R15, [R1+0x58c] ;  /* 0x00058c00010f7983 */ /* 0x000ee20000300800 */
[----:B------:R-:W4:Y:S01]  /*4b740*/  LDL.LU R16, [R1+0x5c0] ;  /* 0x0005c00001107983 */ /* 0x000f220000300800 */
[----:B------:R-:W4:Y:S02]  /*4b750*/  LDL.LU R17, [R1+0x5c4] ;  /* 0x0005c40001117983 */ /* 0x000f240000300800 */
[----:B------:R-:W-:-:S02]  /*4b760*/  IMAD.MOV.U32 R7, RZ, RZ, R19 ;  /* 0x000000ffff077224 */ /* 0x000fc400078e0013 */
[----:B------:R-:W4:Y:S02]  /*4b770*/  LDL.LU R18, [R1+0x5c8] ;  /* 0x0005c80001127983 */ /* 0x000f240000300800 */
[----:B------:R-:W-:Y:S02]  /*4b780*/  IMAD.MOV.U32 R6, RZ, RZ, R10 ;  /* 0x000000ffff067224 */ /* 0x000fe400078e000a */
[----:B------:R-:W-:Y:S01]  /*4b790*/  IMAD.MOV.U32 R5, RZ, RZ, R11 ;  /* 0x000000ffff057224 */ /* 0x000fe200078e000b */
[----:B------:R-:W4:Y:S01]  /*4b7a0*/  LDL.LU R19, [R1+0x5cc] ;  /* 0x0005cc0001137983 */ /* 0x000f220000300800 */
[----:B------:R-:W4:Y:S03]  /*4b7b0*/  LDL.64 R10, [R1+0x58] ;  /* 0x00005800010a7983 */ /* 0x000f260000100a00 */
[----:B---3--:R0:W-:Y:S01]  /*4b7c0*/  STL.64 [R1+0x3170], R14 ;  /* 0x0031700e01007387 */ /* 0x0081e20000100a00 */
[----:B--2---:R-:W-:Y:S03]  /*4b7d0*/  STL.64 [R1+0x3168], R12 ;  /* 0x0031680c01007387 */ /* 0x004fe60000100a00 */
[----:B0-----:R-:W2:Y:S04]  /*4b7e0*/  LDL.64 R14, [R1+0x28] ;  /* 0x00002800010e7983 */ /* 0x001ea80000100a00 */
[----:B--2---:R0:W-:Y:S04]  /*4b7f0*/  STL.64 [R1+0x3180], R14 ;  /* 0x0031800e01007387 */ /* 0x0041e80000100a00 */
[----:B0-----:R-:W2:Y:S04]  /*4b800*/  LDL.64 R14, [R1+0x38] ;  /* 0x00003800010e7983 */ /* 0x001ea80000100a00 */
[----:B--2---:R-:W-:Y:S01]  /*4b810*/  STL.64 [R1+0x3198], R14 ;  /* 0x0031980e01007387 */ /* 0x004fe20000100a00 */
[----:B------:R-:W-:Y:S02]  /*4b820*/  STL.64 [R1+0x3120], R6 ;  /* 0x0031200601007387 */ /* 0x000fe40000100a00 */
[----:B------:R0:W-:Y:S02]  /*4b830*/  STL.64 [R1+0x3118], R4 ;  /* 0x0031180401007387 */ /* 0x0001e40000100a00 */
[----:B0-----:R-:W2:Y:S01]  /*4b840*/  LDL.LU R4, [R1+0x550] ;  /* 0x0005500001047983 */ /* 0x001ea20000300800 */
[----:B------:R-:W2:Y:S02]  /*4b850*/  LDL.LU R5, [R1+0x554] ;  /* 0x0005540001057983 */ /* 0x000ea40000300800 */
[----:B------:R-:W3:Y:S02]  /*4b860*/  LDL.LU R6, [R1+0x558] ;  /* 0x0005580001067983 */ /* 0x000ee40000300800 */
[----:B------:R-:W3:Y:S01]  /*4b870*/  LDL.LU R7, [R1+0x55c] ;  /* 0x00055c0001077983 */ /* 0x000ee20000300800 */
[----:B------:R-:W2:Y:S01]  /*4b880*/  LDL.LU R24, [R1+0x5b0] ;  /* 0x0005b00001187983 */ /* 0x000ea20000300800 */
[----:B------:R-:W4:Y:S02]  /*4b890*/  LDL.LU R25, [R1+0x5b4] ;  /* 0x0005b40001197983 */ /* 0x000f240000300800 */
[----:B------:R-:W4:Y:S02]  /*4b8a0*/  LDL.LU R26, [R1+0x5b8] ;  /* 0x0005b800011a7983 */ /* 0x000f240000300800 */
[----:B------:R-:W4:Y:S01]  /*4b8b0*/  LDL.LU R27, [R1+0x5bc] ;  /* 0x0005bc00011b7983 */ /* 0x000f220000300800 */
[----:B------:R-:W4:Y:S04]  /*4b8c0*/  LDL.64 R14, [R1+0x48] ;  /* 0x00004800010e7983 */ /* 0x000f280000100a00 */
[----:B---3--:R-:W-:Y:S01]  /*4b8d0*/  STL.64 [R1+0x3138], R6 ;  /* 0x0031380601007387 */ /* 0x008fe20000100a00 */
[----:B--2---:R0:W-:Y:S03]  /*4b8e0*/  STL.64 [R1+0x3130], R4 ;  /* 0x0031300401007387 */ /* 0x0041e60000100a00 */
[----:B0-----:R-:W2:Y:S01]  /*4b8f0*/  LDL.LU R4, [R1+0x560] ;  /* 0x0005600001047983 */ /* 0x001ea20000300800 */
[----:B------:R-:W2:Y:S02]  /*4b900*/  LDL.LU R5, [R1+0x564] ;  /* 0x0005640001057983 */ /* 0x000ea40000300800 */
[----:B------:R-:W3:Y:S02]  /*4b910*/  LDL.LU R6, [R1+0x568] ;  /* 0x0005680001067983 */ /* 0x000ee40000300800 */
[----:B------:R-:W3:Y:S02]  /*4b920*/  LDL.LU R7, [R1+0x56c] ;  /* 0x00056c0001077983 */ /* 0x000ee40000300800 */
[----:B---3--:R0:W-:Y:S01]  /*4b930*/  STL.64 [R1+0x3148], R6 ;  /* 0x0031480601007387 */ /* 0x0081e20000100a00 */
[----:B--2---:R-:W-:Y:S03]  /*4b940*/  STL.64 [R1+0x3140], R4 ;  /* 0x0031400401007387 */ /* 0x004fe60000100a00 */
[----:B0-----:R-:W2:Y:S04]  /*4b950*/  LDL.64 R6, [R1+0x8] ;  /* 0x0000080001067983 */ /* 0x001ea80000100a00 */
[----:B--2---:R0:W-:Y:S04]  /*4b960*/  STL.64 [R1+0x3158], R6 ;  /* 0x0031580601007387 */ /* 0x0041e80000100a00 */
[----:B0-----:R-:W2:Y:S01]  /*4b970*/  LDL.64 R6, [R1+0x18] ;  /* 0x0000180001067983 */ /* 0x001ea20000100a00 */
[C---:B----4-:R-:W-:Y:S03]  /*4b980*/  HMMA.16816.F32 R16, R20.reuse, R10, R16 ;  /* 0x0000000a1410723c */ /* 0x050fe60000001810 */
[----:B--2---:R0:W-:Y:S01]  /*4b990*/  STL.64 [R1+0x3178], R6 ;  /* 0x0031780601007387 */ /* 0x0041e20000100a00 */
[----:B------:R-:W2:Y:S02]  /*4b9a0*/  LDL.LU R4, [R1+0x590] ;  /* 0x0005900001047983 */ /* 0x000ea40000300800 */
[----:B------:R-:W2:Y:S01]  /*4b9b0*/  LDL.LU R5, [R1+0x594] ;  /* 0x0005940001057983 */ /* 0x000ea20000300800 */
[----:B0-----:R-:W3:Y:S01]  /*4b9c0*/  LDL.LU R6, [R1+0x598] ;  /* 0x0005980001067983 */ /* 0x001ee20000300800 */
[----:B------:R-:W3:Y:S01]  /*4b9d0*/  LDL.LU R7, [R1+0x59c] ;  /* 0x00059c0001077983 */ /* 0x000ee20000300800 */
[----:B------:R-:W-:Y:S02]  /*4b9e0*/  HMMA.16816.F32 R24, R20, R14, R24 ;  /* 0x0000000e1418723c */ /* 0x000fe40000001818 */
[----:B---3--:R-:W-:Y:S01]  /*4b9f0*/  STL.64 [R1+0x3190], R6 ;  /* 0x0031900601007387 */ /* 0x008fe20000100a00 */
[----:B--2---:R0:W-:Y:S03]  /*4ba00*/  STL.64 [R1+0x3188], R4 ;  /* 0x0031880401007387 */ /* 0x0041e60000100a00 */
[----:B0-----:R-:W2:Y:S01]  /*4ba10*/  LDL.LU R4, [R1+0x5a0] ;  /* 0x0005a00001047983 */ /* 0x001ea20000300800 */
[----:B------:R-:W2:Y:S02]  /*4ba20*/  LDL.LU R5, [R1+0x5a4] ;  /* 0x0005a40001057983 */ /* 0x000ea40000300800 */
[----:B------:R-:W2:Y:S02]  /*4ba30*/  LDL.LU R6, [R1+0x5a8] ;  /* 0x0005a80001067983 */ /* 0x000ea40000300800 */
[----:B------:R-:W2:Y:S03]  /*4ba40*/  LDL.LU R7, [R1+0x5ac] ;  /* 0x0005ac0001077983 */ /* 0x000ea60000300800 */
[----:B------:R-:W-:Y:S01]  /*4ba50*/  STL.64 [R1+0xb90], R16 ;  /* 0x000b901001007387 */ /* 0x000fe20000100a00 */
[----:B------:R0:W-:Y:S03]  /*4ba60*/  STL.64 [R1+0xb98], R18 ;  /* 0x000b981201007387 */ /* 0x0001e60000100a00 */
[----:B0-----:R-:W3:Y:S01]  /*4ba70*/  LDL.LU.64 R18, [R1+0x31b0] ;  /* 0x0031b00001127983 */ /* 0x001ee20000300a00 */
[----:B------:R-:W4:Y:S02]  /*4ba80*/  LDL.LU R8, [R1+0x31a8] ;  /* 0x0031a80001087983 */ /* 0x000f240000300800 */
[----:B------:R-:W-:-:S02]  /*4ba90*/  IMAD.MOV.U32 R9, RZ, RZ, R11 ;  /* 0x000000ffff097224 */ /* 0x000fc400078e000b */
[----:B------:R-:W-:Y:S02]  /*4baa0*/  IMAD.MOV.U32 R16, RZ, RZ, R10 ;  /* 0x000000ffff107224 */ /* 0x000fe400078e000a */
[----:B------:R-:W-:Y:S01]  /*4bab0*/  IMAD.MOV.U32 R17, RZ, RZ, R15 ;  /* 0x000000ffff117224 */ /* 0x000fe200078e000f */
[----:B----4-:R0:W-:Y:S01]  /*4bac0*/  STL.64 [R1+0x3150], R8 ;  /* 0x0031500801007387 */ /* 0x0101e20000100a00 */
[----:B---3--:R-:W-:Y:S02]  /*4bad0*/  IMAD.MOV.U32 R10, RZ, RZ, R18 ;  /* 0x000000ffff0a7224 */ /* 0x008fe400078e0012 */
[----:B------:R-:W-:Y:S01]  /*4bae0*/  IMAD.MOV.U32 R11, RZ, RZ, R19 ;  /* 0x000000ffff0b7224 */ /* 0x000fe200078e0013 */
[----:B0-----:R-:W3:Y:S01]  /*4baf0*/  LDL.LU R8, [R1+0x570] ;  /* 0x0005700001087983 */ /* 0x001ee20000300800 */
[----:B------:R-:W3:Y:S02]  /*4bb00*/  LDL.LU R9, [R1+0x574] ;  /* 0x0005740001097983 */ /* 0x000ee40000300800 */
[----:B------:R-:W4:Y:S02]  /*4bb10*/  LDL.LU R18, [R1+0x31a4] ;  /* 0x0031a40001127983 */ /* 0x000f240000300800 */
[----:B------:R-:W4:Y:S01]  /*4bb20*/  LDL.LU R19, [R1+0x31a0] ;  /* 0x0031a00001137983 */ /* 0x000f220000300800 */
[----:B------:R0:W-:Y:S01]  /*4bb30*/  STL.64 [R1+0xb80], R24 ;  /* 0x000b801801007387 */ /* 0x0001e20000100a00 */
[----:B------:R1:W-:Y:S02]  /*4bb40*/  STL.64 [R1+0xb88], R26 ;  /* 0x000b881a01007387 */ /* 0x0003e40000100a00 */
[----:B0-----:R-:W-:-:S02]  /*4bb50*/  IMAD.MOV.U32 R24, RZ, RZ, R14 ;  /* 0x000000ffff187224 */ /* 0x001fc400078e000e */
        /* <DEDUP_REMOVED lines=32> */
[----:B------:R1:W-:Y:S03]  /*4bd60*/  STL.64 [R1+0xb28], R10 ;  /* 0x000b280a01007387 */ /* 0x0003e60000100a00 */
[----:B0-----:R-:W3:Y:S01]  /*4bd70*/  LDL.LU.64 R8, [R1+0x3150] ;  /* 0x0031500001087983 */ /* 0x001ee20000300a00 */
[----:B-1----:R-:W-:Y:S02]  /*4bd80*/  IMAD.MOV.U32 R10, RZ, RZ, R6 ;  /* 0x000000ffff0a7224 */ /* 0x002fe400078e0006 */
[----:B------:R-:W-:Y:S02]  /*4bd90*/  IMAD.MOV.U32 R11, RZ, RZ, R7 ;  /* 0x000000ffff0b7224 */ /* 0x000fe400078e0007 */
[----:B------:R-:W4:Y:S01]  /*4bda0*/  LDL.LU.64 R6, [R1+0x3148] ;  /* 0x0031480001067983 */ /* 0x000f220000300a00 */
[----:B------:R-:W4:Y:S02]  /*4bdb0*/  LDL.LU.64 R4, [R1+0x3140] ;  /* 0x0031400001047983 */ /* 0x000f240000300a00 */
[----:B----4-:R-:W-:Y:S11]  /*4bdc0*/  HMMA.16816.F32 R4, R20, R18, R4 ;  /* 0x000000121404723c */ /* 0x010ff60000001804 */
[----:B------:R-:W-:Y:S11]  /*4bdd0*/  @!UPT UIADD3 URZ, URZ, URZ, URZ ;  /* 0x0000003f3f3ff290 */ /* 0x000ff6000fffe03f */
[----:B------:R-:W-:Y:S01]  /*4bde0*/  @!UPT UIADD3 URZ, URZ, URZ, URZ ;  /* 0x0000003f3f3ff290 */ /* 0x000fe2000fffe03f */
[----:B------:R-:W-:Y:S01]  /*4bdf0*/  STL.64 [R1+0xb00], R4 ;  /* 0x000b000401007387 */ /* 0x000fe20000100a00 */
[----:B------:R0:W-:Y:S03]  /*4be00*/  STL.64 [R1+0xb08], R6 ;  /* 0x000b080601007387 */ /* 0x0001e60000100a00 */
[----:B0-----:R-:W2:Y:S01]  /*4be10*/  LDL.LU.64 R6, [R1+0x3138] ;  /* 0x0031380001067983 */ /* 0x001ea20000300a00 */
[----:B------:R-:W2:Y:S02]  /*4be20*/  LDL.LU.64 R4, [R1+0x3130] ;  /* 0x0031300001047983 */ /* 0x000ea40000300a00 */
        /* <DEDUP_REMOVED lines=8> */
[----:B--2---:R-:W-:Y:S11]  /*4beb0*/  HMMA.16816.F32 R4, R20, R14, R4 ;  /* 0x0000000e1404723c */ /* 0x004ff60000001804 */
[----:B------:R-:W-:Y:S11]  /*4bec0*/  @!UPT UIADD3 URZ, URZ, URZ, URZ ;  /* 0x0000003f3f3ff290 */ /* 0x000ff6000fffe03f */
[----:B------:R-:W-:Y:S01]  /*4bed0*/  @!UPT UIADD3 URZ, URZ, URZ, URZ ;  /* 0x0000003f3f3ff290 */ /* 0x000fe2000fffe03f */
[----:B------:R-:W-:Y:S01]  /*4bee0*/  STL.64 [R1+0xae0], R4 ;  /* 0x000ae00401007387 */ /* 0x000fe20000100a00 */
[----:B------:R0:W-:Y:S03]  /*4bef0*/  STL.64 [R1+0xae8], R6 ;  /* 0x000ae80601007387 */ /* 0x0001e60000100a00 */
[----:B0-----:R-:W2:Y:S01]  /*4bf00*/  LDL.LU.64 R6, [R1+0x3120] ;  /* 0x0031200001067983 */ /* 0x001ea20000300a00 */
[----:B------:R-:W2:Y:S02]  /*4bf10*/  LDL.LU.64 R4, [R1+0x3118] ;  /* 0x0031180001047983 */ /* 0x000ea40000300a00 */
[----:B------:R0:W-:Y:S02]  /*4bf20*/  STL.64 [R1+0x2ff0], R18 ;  /* 0x002ff01201007387 */ /* 0x0001e40000100a00 */
[----:B------:R3:W-:Y:S01]  /*4bf30*/  STL.64 [R1+0x2fb8], R14 ;  /* 0x002fb80e01007387 */ /* 0x0007e20000100a00 */
[----:B------:R-:W2:Y:S01]  /*4bf40*/  LDL.LU R12, [R1+0x280] ;  /* 0x00028000010c7983 */ /* 0x000ea20000300800 */
[----:B------:R-:W2:Y:S02]  /*4bf50*/  LDL.LU R13, [R1+0x284] ;  /* 0x00028400010d7983 */ /* 0x000ea40000300800 */
[----:B0-----:R-:W-:-:S02]  /*4bf60*/  IMAD.MOV.U32 R18, RZ, RZ, R28 ;  /* 0x000000ffff127224 */ /* 0x001fc400078e001c */
[----:B------:R-:W-:Y:S02]  /*4bf70*/  IMAD.MOV.U32 R19, RZ, RZ, R27 ;  /* 0x000000ffff137224 */ /* 0x000fe400078e001b */
[----:B---3--:R-:W-:Y:S02]  /*4bf80*/  IMAD.MOV.U32 R14, RZ, RZ, R11 ;  /* 0x000000ffff0e7224 */ /* 0x008fe400078e000b */
[----:B----4-:R-:W-:Y:S01]  /*4bf90*/  IMAD.MOV.U32 R15, RZ, RZ, R10 ;  /* 0x000000ffff0f7224 */ /* 0x010fe200078e000a */
        /* <DEDUP_REMOVED lines=42> */
[----:B------:R0:W-:Y:S02]  /*4c240*/  STL.64 [R1+0x3068], R18 ;  /* 0x0030681201007387 */ /* 0x0001e40000100a00 */
[----:B0-----:R-:W-:-:S02]  /*4c250*/  IMAD.MOV.U32 R18, RZ, RZ, R6 ;  /* 0x000000ffff127224 */ /* 0x001fc400078e0006 */
[----:B------:R-:W-:-:S05]  /*4c260*/  IMAD.MOV.U32 R19, RZ, RZ, R5 ;  /* 0x000000ffff137224 */ /* 0x000fca00078e0005 */
[----:B------:R-:W-:Y:S01]  /*4c270*/  STL.64 [R1+0x3080], R18 ;  /* 0x0030801201007387 */ /* 0x000fe20000100a00 */
[----:B------:R-:W-:Y:S03]  /*4c280*/  STL.64 [R1+0x3030], R14 ;  /* 0x0030300e01007387 */ /* 0x000fe60000100a00 */
[----:B--2---:R0:W-:Y:S04]  /*4c290*/  STL.64 [R1+0x3028], R12 ;  /* 0x0030280c01007387 */ /* 0x0041e80000100a00 */
[----:B0-----:R-:W2:Y:S01]  /*4c2a0*/  LDL.LU R12, [R1+0x2d0] ;  /* 0x0002d000010c7983 */ /* 0x001ea20000300800 */
[----:B------:R-:W2:Y:S02]  /*4c2b0*/  LDL.LU R13, [R1+0x2d4] ;  /* 0x0002d400010d7983 */ /* 0x000ea40000300800 */
[----:B------:R-:W2:Y:S02]  /*4c2c0*/  LDL.LU R14, [R1+0x2d8] ;  /* 0x0002d800010e7983 */ /* 0x000ea40000300800 */
[----:B------:R-:W2:Y:S01]  /*4c2d0*/  LDL.LU R15, [R1+0x2dc] ;  /* 0x0002dc00010f7983 */ /* 0x000ea20000300800 */
[----:B------:R-:W2:Y:S04]  /*4c2e0*/  LDL.64 R18, [R1+0x88] ;  /* 0x0000880001127983 */ /* 0x000ea80000100a00 */
[----:B--2---:R0:W-:Y:S02]  /*4c2f0*/  STL.64 [R1+0x3088], R18 ;  /* 0x0030881201007387 */ /* 0x0041e40000100a00 */
[----:B0-----:R-:W-:-:S02]  /*4c300*/  IMAD.MOV.U32 R18, RZ, RZ, R4 ;  /* 0x000000ffff127224 */ /* 0x001fc400078e0004 */
[----:B------:R-:W-:-:S05]  /*4c310*/  IMAD.MOV.U32 R19, RZ, RZ, R3 ;  /* 0x000000ffff137224 */ /* 0x000fca00078e0003 */
[----:B------:R-:W-:Y:S01]  /*4c320*/  STL.64 [R1+0x30a0], R18 ;  /* 0x0030a01201007387 */ /* 0x000fe20000100a00 */
[----:B------:R-:W-:Y:S02]  /*4c330*/  STL.64 [R1+0x3048], R14 ;  /* 0x0030480e01007387 */ /* 0x000fe40000100a00 */
[----:B------:R0:W-:Y:S02]  /*4c340*/  STL.64 [R1+0x3040], R12 ;  /* 0x0030400c01007387 */ /* 0x0001e40000100a00 */
[----:B0-----:R-:W2:Y:S01]  /*4c350*/  LDL.LU R12, [R1+0x2e0] ;  /* 0x0002e000010c7983 */ /* 0x001ea20000300800 */
[----:B------:R-:W2:Y:S02]  /*4c360*/  LDL.LU R13, [R1+0x2e4] ;  /* 0x0002e400010d7983 */ /* 0x000ea40000300800 */
[----:B----4-:R-:W-:Y:S02]  /*4c370*/  IMAD.MOV.U32 R14, RZ, RZ, R10 ;  /* 0x000000ffff0e7224 */ /* 0x010fe400078e000a */
[----:B---3--:R-:W-:Y:S01]  /*4c380*/  IMAD.MOV.U32 R15, RZ, RZ, R11 ;  /* 0x000000ffff0f7224 */ /* 0x008fe200078e000b */
[----:B------:R-:W3:Y:S01]  /*4c390*/  LDL.LU R10, [R1+0x30fc] ;  /* 0x0030fc00010a7983 */ /* 0x000ee20000300800 */
[----:B------:R-:W4:Y:S02]  /*4c3a0*/  LDL.LU R11, [R1+0x30f8] ;  /* 0x0030f800010b7983 */ /* 0x000f240000300800 */
[----:B------:R-:W3:Y:S02]  /*4c3b0*/  LDL.LU R24, [R1+0x350] ;  /* 0x0003500001187983 */ /* 0x000ee40000300800 */
[----:B------:R-:W3:Y:S01]  /*4c3c0*/  LDL.LU R25, [R1+0x354] ;  /* 0x0003540001197983 */ /* 0x000ee20000300800 */
[----:B------:R-:W3:Y:S01]  /*4c3d0*/  LDL.LU R26, [R1+0x358] ;  /* 0x00035800011a7983 */ /* 0x000ee20000300800 */
[----:B------:R-:W-:-:S02]  /*4c3e0*/  IMAD.MOV.U32 R18, RZ, RZ, R2 ;  /* 0x000000ffff127224 */ /* 0x000fc400078e0002 */
[----:B------:R-:W-:Y:S02]  /*4c3f0*/  IMAD.MOV.U32 R19, RZ, RZ, R0 ;  /* 0x000000ffff137224 */ /* 0x000fe400078e0000 */
[----:B------:R-:W3:Y:S01]  /*4c400*/  LDL.LU R27, [R1+0x35c] ;  /* 0x00035c00011b7983 */ /* 0x000ee20000300800 */
[----:B------:R-:W3:Y:S01]  /*4c410*/  LDL.LU R4, [R1+0x540] ;  /* 0x0005400001047983 */ /* 0x000ee20000300800 */
[----:B------:R-:W3:Y:S02]  /*4c420*/  LDL.LU R5, [R1+0x544] ;  /* 0x0005440001057983 */ /* 0x000ee40000300800 */
[----:B------:R-:W3:Y:S02]  /*4c430*/  LDL.LU R6, [R1+0x548] ;  /* 0x0005480001067983 */ /* 0x000ee40000300800 */
[----:B------:R-:W3:Y:S01]  /*4c440*/  LDL.LU R7, [R1+0x54c] ;  /* 0x00054c0001077983 */ /* 0x000ee20000300800 */
[----:B------:R0:W-:Y:S04]  /*4c450*/  STL.64 [R1+0x30b8], R18 ;  /* 0x0030b81201007387 */ /* 0x0001e80000100a00 */
[----:B0-----:R-:W3:Y:S01]  /*4c460*/  LDL.64 R18, [R1+0xb8] ;  /* 0x0000b80001127983 */ /* 0x001ee20000100a00 */
[----:B------:R-:W-:Y:S03]  /*4c470*/  STL.64 [R1+0x3060], R14 ;  /* 0x0030600e01007387 */ /* 0x000fe60000100a00 */
[----:B--2---:R0:W-:Y:S04]  /*4c480*/  STL.64 [R1+0x3058], R12 ;  /* 0x0030580c01007387 */ /* 0x0041e80000100a00 */
[----:B0-----:R-:W2:Y:S01]  /*4c490*/  LDL.LU R12, [R1+0x2f0] ;  /* 0x0002f000010c7983 */ /* 0x001ea20000300800 */
[----:B------:R-:W2:Y:S02]  /*4c4a0*/  LDL.LU R13, [R1+0x2f4] ;  /* 0x0002f400010d7983 */ /* 0x000ea40000300800 */
[----:B------:R-:W2:Y:S02]  /*4c4b0*/  LDL.LU R14, [R1+0x2f8] ;  /* 0x0002f800010e7983 */ /* 0x000ea40000300800 */
[----:B------:R-:W2:Y:S02]  /*4c4c0*/  LDL.LU R15, [R1+0x2fc] ;  /* 0x0002fc00010f7983 */ /* 0x000ea40000300800 */
[----:B--2---:R-:W-:Y:S01]  /*4c4d0*/  STL.64 [R1+0x3078], R14 ;  /* 0x0030780e01007387 */ /* 0x004fe20000100a00 */
        /* <DEDUP_REMOVED lines=31> */
[----:B0-----:R-:W3:Y:S02]  /*4c6d0*/  LDL.LU.64 R6, [R1+0x30e0] ;  /* 0x0030e00001067983 */ /* 0x001ee40000300a00 */
[----:B---3--:R-:W-:Y:S02]  /*4c6e0*/  HMMA.16816.F32 R20, R20, R6, R24 ;  /* 0x000000061414723c */ /* 0x008fe40000001818 */
[----:B------:R-:W2:Y:S01]  /*4c6f0*/  LDL.LU.64 R26, [R1+0x30d8] ;  /* 0x0030d800011a7983 */ /* 0x000ea20000300a00 */
[----:B------:R-:W2:Y:S02]  /*4c700*/  LDL.LU.64 R24, [R1+0x30d0] ;  /* 0x0030d00001187983 */ /* 0x000ea40000300a00 */
[----:B------:R-:W-:-:S02]  /*4c710*/  IMAD.MOV.U32 R2, RZ, RZ, R18 ;  /* 0x000000ffff027224 */ /* 0x000fc400078e0012 */
[----:B------:R-:W-:Y:S11]  /*4c720*/  IMAD.MOV.U32 R0, RZ, RZ, R19 ;  /* 0x000000ffff007224 */ /* 0x000ff600078e0013 */
[----:B------:R-:W-:Y:S05]  /*4c730*/  @!UPT UIADD3 URZ, URZ, URZ, URZ ;  /* 0x0000003f3f3ff290 */ /* 0x000fea000fffe03f */
[----:B------:R0:W-:Y:S01]  /*4c740*/  STL.64 [R1+0xaa0], R20 ;  /* 0x000aa01401007387 */ /* 0x0001e20000100a00 */
[----:B------:R1:W-:Y:S03]  /*4c750*/  STL.64 [R1+0xaa8], R22 ;  /* 0x000aa81601007387 */ /* 0x0003e60000100a00 */
[----:B0-----:R-:W3:Y:S01]  /*4c760*/  LDL.LU R20, [R1+0x270] ;  /* 0x0002700001147983 */ /* 0x001ee20000300800 */
[----:B------:R-:W3:Y:S02]  /*4c770*/  LDL.LU R21, [R1+0x274] ;  /* 0x0002740001157983 */ /* 0x000ee40000300800 */
[----:B-1----:R-:W3:Y:S02]  /*4c780*/  LDL.LU R22, [R1+0x278] ;  /* 0x0002780001167983 */ /* 0x002ee40000300800 */
[----:B------:R-:W3:Y:S01]  /*4c790*/  LDL.LU R23, [R1+0x27c] ;  /* 0x00027c0001177983 */ /* 0x000ee20000300800 */
[----:B------:R0:W-:Y:S01]  /*4c7a0*/  STL.64 [R1+0x2fb0], R6 ;  /* 0x002fb00601007387 */ /* 0x0001e20000100a00 */
[----:B------:R-:W4:Y:S02]  /*4c7b0*/  LDL.LU R4, [R1+0x310] ;  /* 0x0003100001047983 */ /* 0x000f240000300800 */
[----:B------:R-:W4:Y:S01]  /*4c7c0*/  LDL.LU R5, [R1+0x314] ;  /* 0x0003140001057983 */ /* 0x000f220000300800 */
[----:B0-----:R-:W4:Y:S01]  /*4c7d0*/  LDL.LU R6, [R1+0x318] ;  /* 0x0003180001067983 */ /* 0x001f220000300800 */
[----:B------:R-:W4:Y:S01]  /*4c7e0*/  LDL.LU R7, [R1+0x31c] ;  /* 0x00031c0001077983 */ /* 0x000f220000300800 */
        /* <DEDUP_REMOVED lines=8> */
[----:B--2---:R-:W-:Y:S01]  /*4c870*/  HMMA.16816.F32 R16, R24, R18, R12 ;  /* 0x000000121810723c */ /* 0x004fe2000000180c */
[----:B------:R-:W2:Y:S01]  /*4c880*/  LDL.LU.64 R14, [R1+0x30b0] ;  /* 0x0030b000010e7983 */ /* 0x000ea20000300a00 */
[----:B------:R-:W2:Y:S11]  /*4c890*/  LDL.LU.64 R12, [R1+0x30a8] ;  /* 0x0030a800010c7983 */ /* 0x000eb60000300a00 */
[----:B------:R-:W-:Y:S10]  /*4c8a0*/  @!UPT UIADD3 URZ, URZ, URZ, URZ ;  /* 0x0000003f3f3ff290 */ /* 0x000ff4000fffe03f */
[----:B------:R-:W-:Y:S01]  /*4c8b0*/  STL.64 [R1+0xb30], R16 ;  /* 0x000b301001007387 */ /* 0x000fe20000100a00 */
[----:B------:R0:W-:Y:S03]  /*4c8c0*/  STL.64 [R1+0xb38], R18 ;  /* 0x000b381201007387 */ /* 0x0001e60000100a00 */
[----:B0-----:R-:W2:Y:S01]  /*4c8d0*/  LDL.LU.64 R18, [R1+0x30a0] ;  /* 0x0030a00001127983 */ /* 0x001ea20000300a00 */
[----:B------:R-:W-:-:S05]  /*4c8e0*/  IMAD.MOV.U32 R9, RZ, RZ, R16 ;  /* 0x000000ffff097224 */ /* 0x000fca00078e0010 */
[----:B------:R-:W-:Y:S01]  /*4c8f0*/  STL [R1+0x1efc], R9 ;  /* 0x001efc0901007387 */ /* 0x000fe20000100800 */
[C---:B--2---:R-:W-:Y:S03]  /*4c900*/  HMMA.16816.F32 R16, R24.reuse, R18, R12 ;  /* 0x000000121810723c */ /* 0x044fe6000000180c */
[----:B------:R-:W2:Y:S01]  /*4c910*/  LDL.LU.64 R14, [R1+0x3098] ;  /* 0x00309800010e7983 */ /* 0x000ea20000300a00 */
[----:B------:R-:W2:Y:S11]  /*4c920*/  LDL.LU.64 R12, [R1+0x3090] ;  /* 0x00309000010c7983 */ /* 0x000eb60000300a00 */
[----:B------:R-:W-:Y:S08]  /*4c930*/  @!UPT UIADD3 URZ, URZ, URZ, URZ ;  /* 0x0000003f3f3ff290 */ /* 0x000ff0000fffe03f */
[----:B------:R-:W-:Y:S01]  /*4c940*/  STL.64 [R1+0xb10], R16 ;  /* 0x000b101001007387 */ /* 0x000fe20000100a00 */
[----:B------:R0:W-:Y:S03]  /*4c950*/  STL.64 [R1+0xb18], R18 ;  /* 0x000b181201007387 */ /* 0x0001e60000100a00 */
[----:B0-----:R-:W4:Y:S02]  /*4c960*/  LDL.LU.64 R18, [R1+0x3088] ;  /* 0x0030880001127983 */ /* 0x001f240000300a00 */
[C---:B----4-:R-:W-:Y:S01]  /*4c970*/  HMMA.16816.F32 R4, R24.reuse, R18, R4 ;  /* 0x000000121804723c */ /* 0x050fe20000001804 */
[----:B------:R-:W-:Y:S11]  /*4c980*/  IMAD.MOV.U32 R3, RZ, RZ, R19 ;  /* 0x000000ffff037224 */ /* 0x000ff600078e0013 */
[----:B------:R-:W-:Y:S11]  /*4c990*/  @!UPT UIADD3 URZ, URZ, URZ, URZ ;  /* 0x0000003f3f3ff290 */ /* 0x000ff6000fffe03f */
[----:B------:R0:W-:Y:S01]  /*4c9a0*/  STL.64 [R1+0xaf0], R4 ;  /* 0x000af00401007387 */ /* 0x0001e20000100a00 */
[----:B------:R-:W-:Y:S02]  /*4c9b0*/  STL.64 [R1+0xaf8], R6 ;  /* 0x000af80601007387 */ /* 0x000fe40000100a00 */
[----:B0-----:R-:W-:Y:S02]  /*4c9c0*/  IMAD.MOV.U32 R4, RZ, RZ, R18 ;  /* 0x000000ffff047224 */ /* 0x001fe400078e0012 */
[----:B------:R-:W2:Y:S02]  /*4c9d0*/  LDL.LU.64 R18, [R1+0x3080] ;  /* 0x0030800001127983 */ /* 0x000ea40000300a00 */
        /* <DEDUP_REMOVED lines=56> */
[----:B--2---:R-:W-:Y:S11]  /*4cd60*/  HMMA.16816.F32 R12, R24, R18, R12 ;  /* 0x00000012180c723c */ /* 0x004ff6000000180c */
[----:B------:R-:W-:Y:S11]  /*4cd70*/  @!UPT UIADD3 URZ, URZ, URZ, URZ ;  /* 0x0000003f3f3ff290 */ /* 0x000ff6000fffe03f */
[----:B------:R-:W-:Y:S01]  /*4cd80*/  @!UPT UIADD3 URZ, URZ, URZ, URZ ;  /* 0x0000003f3f3ff290 */ /* 0x000fe2000fffe03f */
[----:B------:R-:W-:Y:S01]  /*4cd90*/  STL.64 [R1+0x9f0], R12 ;  /* 0x0009f00c01007387 */ /* 0x000fe20000100a00 */
[----:B------:R0:W-:Y:S03]  /*4cda0*/  STL.64 [R1+0x9f8], R14 ;  /* 0x0009f80e01007387 */ /* 0x0001e60000100a00 */
[----:B0-----:R-:W3:Y:S01]  /*4cdb0*/  LDL.LU.64 R14, [R1+0x2fb8] ;  /* 0x002fb800010e7983 */ /* 0x001ee20000300a00 */
[----:B------:R0:W-:Y:S03]  /*4cdc0*/  STL.64 [R1+0x2f58], R18 ;  /* 0x002f581201007387 */ /* 0x0001e60000100a00 */
[----:B0-----:R-:W2:Y:S04]  /*4cdd0*/  LDL.64 R18, [R1+0x68] ;  /* 0x0000680001127983 */ /* 0x001ea80000100a00 */
[----:B--2---:R0:W-:Y:S02]  /*4cde0*/  STL.64 [R1+0x2f60], R18 ;  /* 0x002f601201007387 */ /* 0x0041e40000100a00 */
[----:B0-----:R-:W-:-:S02]  /*4cdf0*/  IMAD.MOV.U32 R18, RZ, RZ, R4 ;  /* 0x000000ffff127224 */ /* 0x001fc400078e0004 */
[----:B------:R-:W-:-:S05]  /*4ce00*/  IMAD.MOV.U32 R19, RZ, RZ, R3 ;  /* 0x000000ffff137224 */ /* 0x000fca00078e0003 */
[----:B------:R0:W-:Y:S04]  /*4ce10*/  STL.64 [R1+0x2f78], R18 ;  /* 0x002f781201007387 */ /* 0x0001e80000100a00 */
[----:B0-----:R-:W2:Y:S04]  /*4ce20*/  LDL.64 R18, [R1+0x98] ;  /* 0x0000980001127983 */ /* 0x001ea80000100a00 */
[----:B--2---:R3:W-:Y:S01]  /*4ce30*/  STL.64 [R1+0x2f80], R18 ;  /* 0x002f801201007387 */ /* 0x0047e20000100a00 */
[----:B------:R-:W2:Y:S01]  /*4ce40*/  LDL.LU R4, [R1+0x260] ;  /* 0x0002600001047983 */ /* 0x000ea20000300800 */
[C---:B---3--:R-:W-:Y:S11]  /*4ce50*/  HMMA.16816.F32 R16, R24.reuse, R14, R20 ;  /* 0x0000000e1810723c */ /* 0x048ff60000001814 */
[----:B------:R-:W-:Y:S11]  /*4ce60*/  @!UPT UIADD3 URZ, URZ, URZ, URZ ;  /* 0x0000003f3f3ff290 */ /* 0x000ff6000fffe03f */
[----:B------:R-:W-:Y:S01]  /*4ce70*/  @!UPT UIADD3 URZ, URZ, URZ, URZ ;  /* 0x0000003f3f3ff290 */ /* 0x000fe2000fffe03f */
[----:B------:R-:W-:Y:S01]  /*4ce80*/  STL.64 [R1+0x9d0], R16 ;  /* 0x0009d01001007387 */ /* 0x000fe20000100a00 */
[----:B------:R0:W-:Y:S02]  /*4ce90*/  STL.64 [R1+0x9d8], R18 ;  /* 0x0009d81201007387 */ /* 0x0001e40000100a00 */
[----:B------:R-:W2:Y:S02]  /*4cea0*/  LDL.LU R5, [R1+0x264] ;  /* 0x0002640001057983 */ /* 0x000ea40000300800 */
[----:B------:R-:W2:Y:S01]  /*4ceb0*/  LDL.LU R6, [R1+0x268] ;  /* 0x0002680001067983 */ /* 0x000ea20000300800 */
[----:B------:R-:W2:Y:S01]  /*4cec0*/  LDL.LU R7, [R1+0x26c] ;  /* 0x00026c0001077983 */ /* 0x000ea20000300800 */
[----:B------:R-:W3:Y:S02]  /*4ced0*/  LDL.LU R20, [R1+0xd0] ;  /* 0x0000d00001147983 */ /* 0x000ee40000300800 */
[----:B------:R-:W3:Y:S02]  /*4cee0*/  LDL.LU R21, [R1+0xd4] ;  /* 0x0000d40001157983 */ /* 0x000ee40000300800 */
[----:B------:R-:W3:Y:S01]  /*4cef0*/  LDL.LU R22, [R1+0xd8] ;  /* 0x0000d80001167983 */ /* 0x000ee20000300800 */
[----:B------:R-:W3:Y:S04]  /*4cf00*/  LDL.LU R23, [R1+0xdc] ;  /* 0x0000dc0001177983 */ /* 0x000ee80000300800 */
[----:B0-----:R-:W4:Y:S04]  /*4cf10*/  LDL.64 R18, [R1+0xa8] ;  /* 0x0000a80001127983 */ /* 0x001f280000100a00 */
[----:B----4-:R-:W-:Y:S01]  /*4cf20*/  STL.64 [R1+0x2f98], R18 ;  /* 0x002f981201007387 */ /* 0x010fe20000100a00 */
[----:B------:R0:W-:Y:S02]  /*4cf30*/  STL.64 [R1+0x2ef8], R14 ;  /* 0x002ef80e01007387 */ /* 0x0001e40000100a00 */
[----:B------:R-:W4:Y:S02]  /*4cf40*/  LDL.LU R12, [R1+0x4e0] ;  /* 0x0004e000010c7983 */ /* 0x000f240000300800 */
[----:B------:R-:W4:Y:S01]  /*4cf50*/  LDL.LU R13, [R1+0x4e4] ;  /* 0x0004e400010d7983 */ /* 0x000f220000300800 */
[----:B0-----:R-:W2:Y:S01]  /*4cf60*/  LDL.LU R14, [R1+0x4e8] ;  /* 0x0004e800010e7983 */ /* 0x001ea20000300800 */
[----:B------:R-:W2:Y:S03]  /*4cf70*/  LDL.LU R15, [R1+0x4ec] ;  /* 0x0004ec00010f7983 */ /* 0x000ea60000300800 */
[----:B--2---:R-:W-:Y:S01]  /*4cf80*/  STL.64 [R1+0x2f70], R14 ;  /* 0x002f700e01007387 */ /* 0x004fe20000100a00 */
[----:B----4-:R0:W-:Y:S03]  /*4cf90*/  STL.64 [R1+0x2f68], R12 ;  /* 0x002f680c01007387 */ /* 0x0101e60000100a00 */
[----:B0-----:R-:W2:Y:S01]  /*4cfa0*/  LDL.LU R12, [R1+0x500] ;  /* 0x00050000010c7983 */ /* 0x001ea20000300800 */
[----:B------:R-:W2:Y:S02]  /*4cfb0*/  LDL.LU R13, [R1+0x504] ;  /* 0x00050400010d7983 */ /* 0x000ea40000300800 */
[----:B------:R-:W4:Y:S02]  /*4cfc0*/  LDL.LU R14, [R1+0x508] ;  /* 0x00050800010e7983 */ /* 0x000f240000300800 */
[----:B------:R-:W4:Y:S01]  /*4cfd0*/  LDL.LU R15, [R1+0x50c] ;  /* 0x00050c00010f7983 */ /* 0x000f220000300800 */
[----:B------:R-:W-:Y:S01]  /*4cfe0*/  HMMA.16816.F32 R4, R24, R10, R4 ;  /* 0x0000000a1804723c */ /* 0x000fe20000001804 */
        /* <DEDUP_REMOVED lines=15> */
[----:B------:R-:W-:Y:S02]  /*4d0e0*/  STL [R1+0x2ec4], R10 ;  /* 0x002ec40a01007387 */ /* 0x000fe40000100800 */
[----:B------:R0:W-:Y:S02]  /*4d0f0*/  STL [R1+0x2ec0], R11 ;  /* 0x002ec00b01007387 */ /* 0x0001e40000100800 */
[----:B0-----:R-:W4:Y:S01]  /*4d100*/  LDL.64 R10, [R1+0x78] ;  /* 0x00007800010a7983 */ /* 0x001f220000100a00 */
[----:B------:R-:W-:-:S02]  /*4d110*/  IMAD.MOV.U32 R18, RZ, RZ, R2 ;  /* 0x000000ffff127224 */ /* 0x000fc400078e0002 */
[----:B------:R-:W-:Y:S01]  /*4d120*/  IMAD.MOV.U32 R19, RZ, RZ, R0 ;  /* 0x000000ffff137224 */ /* 0x000fe200078e0000 */
[----:B---3--:R-:W-:Y:S01]  /*4d130*/  HMMA.16816.F32 R20, R24, R6, R20 ;  /* 0x000000061814723c */ /* 0x008fe20000001814 */
[----:B------:R0:W-:Y:S01]  /*4d140*/  STL.64 [R1+0x2eb8], R6 ;  /* 0x002eb80601007387 */ /* 0x0001e20000100a00 */
[----:B------:R-:W3:Y:S03]  /*4d150*/  LDL.LU R4, [R1+0x510] ;  /* 0x0005100001047983 */ /* 0x000ee60000300800 */
[----:B------:R-:W1:Y:S11]  /*4d160*/  LDSM.16.MT88.4 R24, [R29+0xc180] ;  /* 0x00c180001d18783b */ /* 0x000e760000004200 */
[----:B------:R-:W-:Y:S07]  /*4d170*/  @!UPT UIADD3 URZ, URZ, URZ, URZ ;  /* 0x0000003f3f3ff290 */ /* 0x000fee000fffe03f */
[----:B------:R-:W-:Y:S01]  /*4d180*/  STL.64 [R1+0x990], R20 ;  /* 0x0009901401007387 */ /* 0x000fe20000100a00 */
[----:B------:R-:W-:Y:S02]  /*4d190*/  STL.64 [R1+0x998], R22 ;  /* 0x0009981601007387 */ /* 0x000fe40000100a00 */
[----:B------:R-:W2:Y:S04]  /*4d1a0*/  LDSM.16.MT88.4 R20, [R29+0xc100] ;  /* 0x00c100001d14783b */ /* 0x000ea80000004200 */
[----:B------:R-:W3:Y:S01]  /*4d1b0*/  LDL.LU R5, [R1+0x514] ;  /* 0x0005140001057983 */ /* 0x000ee20000300800 */
[----:B0-----:R-:W3:Y:S01]  /*4d1c0*/  LDL.LU R6, [R1+0x518] ;  /* 0x0005180001067983 */ /* 0x001ee20000300800 */
[----:B------:R-:W3:Y:S03]  /*4d1d0*/  LDL.LU R7, [R1+0x51c] ;  /* 0x00051c0001077983 */ /* 0x000ee60000300800 */
[----:B-1----:R-:W-:Y:S01]  /*4d1e0*/  STL.64 [R1+0x2eb0], R26 ;  /* 0x002eb01a01007387 */ /* 0x002fe20000100a00 */
[----:B------:R0:W-:Y:S03]  /*4d1f0*/  STL.64 [R1+0x2ea8], R24 ;  /* 0x002ea81801007387 */ /* 0x0001e60000100a00 */
[----:B0-----:R-:W4:Y:S01]  /*4d200*/  LDL.LU R24, [R1+0x4f0] ;  /* 0x0004f00001187983 */ /* 0x001f220000300800 */
[----:B------:R-:W4:Y:S02]  /*4d210*/  LDL.LU R25, [R1+0x4f4] ;  /* 0x0004f40001197983 */ /* 0x000f240000300800 */
[----:B------:R-:W4:Y:S02]  /*4d220*/  LDL.LU R26, [R1+0x4f8] ;  /* 0x0004f800011a7983 */ /* 0x000f240000300800 */
        /* <DEDUP_REMOVED lines=30> */
[----:B0-----:R-:W2:Y:S01]  /*4d410*/  LDL.LU.64 R18, [R1+0x2f60] ;  /* 0x002f600001127983 */ /* 0x001ea20000300a00 */
[C---:B----4-:R-:W-:Y:S11]  /*4d420*/  HMMA.16816.F32 R24, R20.reuse, R10, R24 ;  /* 0x0000000a1418723c */ /* 0x050ff60000001818 */
[----:B------:R-:W-:Y:S11]  /*4d430*/  @!UPT UIADD3 URZ, URZ, URZ, URZ ;  /* 0x0000003f3f3ff290 */ /* 0x000ff6000fffe03f */
[----:B------:R-:W-:Y:S01]  /*4d440*/  @!UPT UIADD3 URZ, URZ, URZ, URZ ;  /* 0x0000003f3f3ff290 */ /* 0x000fe2000fffe03f */
[----:B------:R-:W-:Y:S01]  /*4d450*/  STL.64 [R1+0x980], R24 ;  /* 0x0009801801007387 */ /* 0x000fe20000100a00 */
[----:B------:R-:W-:Y:S01]  /*4d460*/  STL.64 [R1+0x988], R26 ;  /* 0x0009881a01007387 */ /* 0x000fe20000100a00 */
[----:B--2---:R-:W-:Y:S01]  /*4d470*/  HMMA.16816.F32 R12, R20, R18, R12 ;  /* 0x00000012140c723c */ /* 0x004fe2000000180c */
        /* <DEDUP_REMOVED lines=11> */
[----:B------:R-:W4:Y:S02]  /*4d530*/  LDL.LU R26, [R1+0x4c8] ;  /* 0x0004c800011a7983 */ /* 0x000f240000300800 */
[----:B------:R-:W4:Y:S01]  /*4d540*/  LDL.LU R27, [R1+0x4cc] ;  /* 0x0004cc00011b7983 */ /* 0x000f220000300800 */
        /* <DEDUP_REMOVED lines=29> */
[----:B---3--:R0:W-:Y:S01]  /*4d720*/  STL.64 [R1+0x2ef0], R6 ;  /* 0x002ef00601007387 */ /* 0x0081e20000100a00 */
[----:B--2---:R1:W-:Y:S03]  /*4d730*/  STL.64 [R1+0x2ee8], R4 ;  /* 0x002ee80401007387 */ /* 0x0043e60000100a00 */
[----:B0-----:R-:W2:Y:S04]  /*4d740*/  LDL.64 R6, [R1+0x8] ;  /* 0x0000080001067983 */ /* 0x001ea80000100a00 */
[----:B--2---:R0:W-:Y:S01]  /*4d750*/  STL.64 [R1+0x2f10], R6 ;  /* 0x002f100601007387 */ /* 0x0041e20000100a00 */
[----:B-1----:R-:W2:Y:S02]  /*4d760*/  LDL.LU R4, [R1+0x490] ;  /* 0x0004900001047983 */ /* 0x002ea40000300800 */
[----:B------:R-:W2:Y:S01]  /*4d770*/  LDL.LU R5, [R1+0x494] ;  /* 0x0004940001057983 */ /* 0x000ea20000300800 */
[----:B0-----:R-:W3:Y:S01]  /*4d780*/  LDL.LU R6, [R1+0x498] ;  /* 0x0004980001067983 */ /* 0x001ee20000300800 */
[----:B------:R-:W3:Y:S01]  /*4d790*/  LDL.LU R7, [R1+0x49c] ;  /* 0x00049c0001077983 */ /* 0x000ee20000300800 */
[C---:B----4-:R-:W-:Y:S08]  /*4d7a0*/  HMMA.16816.F32 R16, R20.reuse, R10, R16 ;  /* 0x0000000a1410723c */ /* 0x050ff00000001810 */
[----:B------:R-:W-:Y:S01]  /*4d7b0*/  HMMA.16816.F32 R24, R20, R14, R24 ;  /* 0x0000000e1418723c */ /* 0x000fe20000001818 */
        /* <DEDUP_REMOVED lines=15> */
[----:B------:R-:W4:Y:S02]  /*4d8b0*/  LDL.LU R8, [R1+0x2f50] ;  /* 0x002f500001087983 */ /* 0x000f240000300800 */
[----:B------:R0:W-:Y:S02]  /*4d8c0*/  STL.64 [R1+0x940], R24 ;  /* 0x0009401801007387 */ /* 0x0001e40000100a00 */
[----:B------:R1:W-:Y:S02]  /*4d8d0*/  STL.64 [R1+0x948], R26 ;  /* 0x0009481a01007387 */ /* 0x0003e40000100a00 */
[----:B------:R-:W-:-:S02]  /*4d8e0*/  IMAD.MOV.U32 R17, RZ, RZ, R15 ;  /* 0x000000ffff117224 */ /* 0x000fc400078e000f */
        /* <DEDUP_REMOVED lines=40> */
[----:B------:R-:W3:Y:S02]  /*4db70*/  LDL.LU.64 R4, [R1+0x2ee8] ;  /* 0x002ee80001047983 */ /* 0x000ee40000300a00 */
[C---:B---3--:R-:W-:Y:S11]  /*4db80*/  HMMA.16816.F32 R4, R20.reuse, R18, R4 ;  /* 0x000000121404723c */ /* 0x048ff60000001804 */
        /* <DEDUP_REMOVED lines=9> */
[----:B--2---:R-:W-:Y:S11]  /*4dc20*/  HMMA.16816.F32 R4, R20, R14, R4 ;  /* 0x0000000e1404723c */ /* 0x004ff60000001804 */
[----:B------:R-:W-:Y:S11]  /*4dc30*/  @!UPT UIADD3 URZ, URZ, URZ, URZ ;  /* 0x0000003f3f3ff290 */ /* 0x000ff6000fffe03f */
[----:B------:R-:W-:Y:S01]  /*4dc40*/  @!UPT UIADD3 URZ, URZ, URZ, URZ ;  /* 0x0000003f3f3ff290 */ /* 0x000fe2000fffe03f */
[----:B------:R-:W-:Y:S01]  /*4dc50*/  STL.64 [R1+0x8e0], R4 ;  /* 0x0008e00401007387 */ /* 0x000fe20000100a00 */
[----:B------:R0:W-:Y:S03]  /*4dc60*/  STL.64 [R1+0x8e8], R6 ;  /* 0x0008e80601007387 */ /* 0x0001e60000100a00 */
[----:B0-----:R-:W2:Y:S01]  /*4dc70*/  LDL.LU.64 R6, [R1+0x2ed0] ;  /* 0x002ed00001067983 */ /* 0x001ea20000300a00 */
[----:B------:R-:W3:Y:S02]  /*4dc80*/  LDL.LU.64 R4, [R1+0x2ec8] ;  /* 0x002ec80001047983 */ /* 0x000ee40000300a00 */
[----:B------:R-:W-:Y:S02]  /*4dc90*/  STL.64 [R1+0x2da0], R18 ;  /* 0x002da01201007387 */ /* 0x000fe40000100a00 */
[----:B------:R0:W-:Y:S01]  /*4dca0*/  STL.64 [R1+0x2d80], R14 ;  /* 0x002d800e01007387 */ /* 0x0001e20000100a00 */
[----:B------:R-:W2:Y:S01]  /*4dcb0*/  LDL.LU R12, [R1+0x180] ;  /* 0x00018000010c7983 */ /* 0x000ea20000300800 */
[----:B------:R-:W2:Y:S03]  /*4dcc0*/  LDL.LU R13, [R1+0x184] ;  /* 0x00018400010d7983 */ /* 0x000ea60000300800 */
[----:B0-----:R-:W2:Y:S01]  /*4dcd0*/  LDL.LU R14, [R1+0x188] ;  /* 0x00018800010e7983 */ /* 0x001ea20000300800 */
        /* <DEDUP_REMOVED lines=14> */
[----:B------:R0:W-:Y:S02]  /*4ddc0*/  STL.64 [R1+0x2dd0], R18 ;  /* 0x002dd01201007387 */ /* 0x0001e40000100a00 */
[----:B0-----:R-:W-:Y:S02]  /*4ddd0*/  IMAD.MOV.U32 R18, RZ, RZ, R26 ;  /* 0x000000ffff127224 */ /* 0x001fe400078e001a */
        /* <DEDUP_REMOVED lines=28> */
[----:B------:R0:W-:Y:S02]  /*4dfa0*/  STL.64 [R1+0x2e30], R18 ;  /* 0x002e301201007387 */ /* 0x0001e40000100a00 */
[----:B0-----:R-:W-:Y:S02]  /*4dfb0*/  IMAD.MOV.U32 R18, RZ, RZ, R6 ;  /* 0x000000ffff127224 */ /* 0x001fe400078e0006 */
[----:B---3--:R-:W-:Y:S01]  /*4dfc0*/  IMAD.MOV.U32 R19, RZ, RZ, R5 ;  /* 0x000000ffff137224 */ /* 0x008fe200078e0005 */
[----:B--2---:R-:W-:Y:S01]  /*4dfd0*/  STL.64 [R1+0x2df8], R14 ;  /* 0x002df80e01007387 */ /* 0x004fe20000100a00 */
[----:B------:R0:W-:Y:S03]  /*4dfe0*/  STL.64 [R1+0x2df0], R12 ;  /* 0x002df00c01007387 */ /* 0x0001e60000100a00 */
[----:B0-----:R-:W2:Y:S01]  /*4dff0*/  LDL.LU R12, [R1+0x1d0] ;  /* 0x0001d000010c7983 */ /* 0x001ea20000300800 */
[----:B------:R-:W2:Y:S02]  /*4e000*/  LDL.LU R13, [R1+0x1d4] ;  /* 0x0001d400010d7983 */ /* 0x000ea40000300800 */
[----:B------:R-:W3:Y:S02]  /*4e010*/  LDL.LU R14, [R1+0x1d8] ;  /* 0x0001d800010e7983 */ /* 0x000ee40000300800 */
[----:B------:R-:W3:Y:S01]  /*4e020*/  LDL.LU R15, [R1+0x1dc] ;  /* 0x0001dc00010f7983 */ /* 0x000ee20000300800 */
[----:B------:R0:W-:Y:S04]  /*4e030*/  STL.64 [R1+0x2e48], R18 ;  /* 0x002e481201007387 */ /* 0x0001e80000100a00 */
[----:B0-----:R-:W4:Y:S04]  /*4e040*/  LDL.64 R18, [R1+0x88] ;  /* 0x0000880001127983 */ /* 0x001f280000100a00 */
[----:B----4-:R-:W-:Y:S01]  /*4e050*/  STL.64 [R1+0x2e60], R18 ;  /* 0x002e601201007387 */ /* 0x010fe20000100a00 */
[----:B---3--:R-:W-:Y:S02]  /*4e060*/  STL.64 [R1+0x2e10], R14 ;  /* 0x002e100e01007387 */ /* 0x008fe40000100a00 */
[----:B--2---:R0:W-:Y:S02]  /*4e070*/  STL.64 [R1+0x2e08], R12 ;  /* 0x002e080c01007387 */ /* 0x0041e40000100a00 */
        /* <DEDUP_REMOVED lines=16> */
[----:B------:R-:W4:Y:S02]  /*4e180*/  LDL.LU R5, [R1+0x454] ;  /* 0x0004540001057983 */ /* 0x000f240000300800 */
[----:B------:R-:W4:Y:S02]  /*4e190*/  LDL.LU R6, [R1+0x458] ;  /* 0x0004580001067983 */ /* 0x000f240000300800 */
[----:B------:R-:W4:Y:S01]  /*4e1a0*/  LDL.LU R7, [R1+0x45c] ;  /* 0x00045c0001077983 */ /* 0x000f220000300800 */
[----:B------:R0:W-:Y:S04]  /*4e1b0*/  STL.64 [R1+0x2e90], R18 ;  /* 0x002e901201007387 */ /* 0x0001e80000100a00 */
[----:B0-----:R-:W4:Y:S04]  /*4e1c0*/  LDL.64 R18, [R1+0xb8] ;  /* 0x0000b80001127983 */ /* 0x001f280000100a00 */
[----:B---3--:R-:W-:Y:S01]  /*4e1d0*/  STL.64 [R1+0x2e40], R14 ;  /* 0x002e400e01007387 */ /* 0x008fe20000100a00 */
[----:B--2---:R0:W-:Y:S03]  /*4e1e0*/  STL.64 [R1+0x2e38], R12 ;  /* 0x002e380c01007387 */ /* 0x0041e60000100a00 */
        /* <DEDUP_REMOVED lines=36> */
[----:B------:R0:W-:Y:S02]  /*4e430*/  STL.64 [R1+0x2d78], R10 ;  /* 0x002d780a01007387 */ /* 0x0001e40000100a00 */
[----:B------:R-:W4:Y:S02]  /*4e440*/  LDL.LU R8, [R1+0x170] ;  /* 0x0001700001087983 */ /* 0x000f240000300800 */
[----:B------:R-:W4:Y:S01]  /*4e450*/  LDL.LU R9, [R1+0x174] ;  /* 0x0001740001097983 */ /* 0x000f220000300800 */
[----:B0-----:R-:W4:Y:S01]  /*4e460*/  LDL.LU R10, [R1+0x178] ;  /* 0x00017800010a7983 */ /* 0x001f220000300800 */
[----:B------:R-:W4:Y:S01]  /*4e470*/  LDL.LU R11, [R1+0x17c] ;  /* 0x00017c00010b7983 */ /* 0x000f220000300800 */
        /* <DEDUP_REMOVED lines=99> */
[C---:B--2---:R-:W-:Y:S11]  /*4eab0*/  HMMA.16816.F32 R12, R24.reuse, R18, R12 ;  /* 0x00000012180c723c */ /* 0x044ff6000000180c */
[----:B------:R-:W-:Y:S11]  /*4eac0*/  @!UPT UIADD3 URZ, URZ, URZ, URZ ;  /* 0x0000003f3f3ff290 */ /* 0x000ff6000fffe03f */
[----:B------:R-:W-:Y:S01]  /*4ead0*/  @!UPT UIADD3 URZ, URZ, URZ, URZ ;  /* 0x0000003f3f3ff290 */ /* 0x000fe2000fffe03f */
[----:B------:R-:W-:Y:S01]  /*4eae0*/  STL.64 [R1+0x7f0], R12 ;  /* 0x0007f00c01007387 */ /* 0x000fe20000100a00 */
[----:B------:R0:W-:Y:S03]  /*4eaf0*/  STL.64 [R1+0x7f8], R14 ;  /* 0x0007f80e01007387 */ /* 0x0001e60000100a00 */
[----:B0-----:R-:W4:Y:S01]  /*4eb00*/  LDL.LU.64 R14, [R1+0x2d80] ;  /* 0x002d8000010e7983 */ /* 0x001f220000300a00 */
[----:B------:R0:W-:Y:S02]  /*4eb10*/  STL.64 [R1+0x2cb0], R18 ;  /* 0x002cb01201007387 */ /* 0x0001e40000100a00 */
[----:B------:R-:W2:Y:S02]  /*4eb20*/  LDL.LU R16, [R1+0x160] ;  /* 0x0001600001107983 */ /* 0x000ea40000300800 */
[----:B------:R-:W2:Y:S01]  /*4eb30*/  LDL.LU R17, [R1+0x164] ;  /* 0x0001640001117983 */ /* 0x000ea20000300800 */
[----:B0-----:R-:W2:Y:S01]  /*4eb40*/  LDL.LU R18, [R1+0x168] ;  /* 0x0001680001127983 */ /* 0x001ea20000300800 */
[----:B------:R-:W2:Y:S01]  /*4eb50*/  LDL.LU R19, [R1+0x16c] ;  /* 0x00016c0001137983 */ /* 0x000ea20000300800 */
[C---:B----4-:R-:W-:Y:S11]  /*4eb60*/  HMMA.16816.F32 R8, R24.reuse, R14, R8 ;  /* 0x0000000e1808723c */ /* 0x050ff60000001808 */
[----:B------:R-:W-:Y:S11]  /*4eb70*/  @!UPT UIADD3 URZ, URZ, URZ, URZ ;  /* 0x0000003f3f3ff290 */ /* 0x000ff6000fffe03f */
[----:B------:R-:W-:Y:S01]  /*4eb80*/  @!UPT UIADD3 URZ, URZ, URZ, URZ ;  /* 0x0000003f3f3ff290 */ /* 0x000fe2000fffe03f */
[----:B------:R-:W-:Y:S01]  /*4eb90*/  STL.64 [R1+0x7e0], R8 ;  /* 0x0007e00801007387 */ /* 0x000fe20000100a00 */
[----:B------:R0:W-:Y:S03]  /*4eba0*/  STL.64 [R1+0x7e8], R10 ;  /* 0x0007e80a01007387 */ /* 0x0001e60000100a00 */
[----:B0-----:R-:W2:Y:S01]  /*4ebb0*/  LDL.LU.64 R10, [R1+0x2d78] ;  /* 0x002d7800010a7983 */ /* 0x001ea20000300a00 */
[----:B------:R-:W-:Y:S02]  /*4ebc0*/  STL [R1+0x2c9c], R15 ;  /* 0x002c9c0f01007387 */ /* 0x000fe40000100800 */
[----:B------:R2:W-:Y:S02]  /*4ebd0*/  STL [R1+0x2d30], R14 ;  /* 0x002d300e01007387 */ /* 0x0005e40000100800 */
[C---:B--2---:R-:W-:Y:S11]  /*4ebe0*/  HMMA.16816.F32 R12, R24.reuse, R10, R16 ;  /* 0x0000000a180c723c */ /* 0x044ff60000001810 */
[----:B------:R-:W-:Y:S11]  /*4ebf0*/  @!UPT UIADD3 URZ, URZ, URZ, URZ ;  /* 0x0000003f3f3ff290 */ /* 0x000ff6000fffe03f */
[----:B------:R-:W-:Y:S01]  /*4ec00*/  @!UPT UIADD3 URZ, URZ, URZ, URZ ;  /* 0x0000003f3f3ff290 */ /* 0x000fe2000fffe03f */
[----:B------:R-:W-:Y:S01]  /*4ec10*/  STL.64 [R1+0x7d0], R12 ;  /* 0x0007d00c01007387 */ /* 0x000fe20000100a00 */
[----:B------:R-:W-:Y:S02]  /*4ec20*/  STL.64 [R1+0x7d8], R14 ;  /* 0x0007d80e01007387 */ /* 0x000fe40000100a00 */
[----:B------:R-:W-:Y:S02]  /*4ec30*/  STL [R1+0x2c98], R11 ;  /* 0x002c980b01007387 */ /* 0x000fe40000100800 */
[----:B------:R3:W-:Y:S02]  /*4ec40*/  STL [R1+0x2d58], R10 ;  /* 0x002d580a01007387 */ /* 0x0007e40000100800 */
[----:B---3--:R-:W-:Y:S01]  /*4ec50*/  HMMA.16816.F32 R8, R24, R6, R20 ;  /* 0x000000061808723c */ /* 0x008fe20000001814 */
[----:B------:R-:W-:Y:S01]  /*4ec60*/  STL.64 [R1+0x2d70], R6 ;  /* 0x002d700601007387 */ /* 0x000fe20000100a00 */
[----:B------:R-:W2:Y:S03]  /*4ec70*/  LDL.LU R12, [R1+0x400] ;  /* 0x00040000010c7983 */ /* 0x000ea60000300800 */
[----:B------:R-:W0:Y:S01]  /*4ec80*/  LDSM.16.MT88.4 R24, [R29+0xc280] ;  /* 0x00c280001d18783b */ /* 0x000e220000004200 */
[----:B------:R-:W-:-:S03]  /*4ec90*/  IMAD.MOV.U32 R18, RZ, RZ, R4 ;  /* 0x000000ffff127224 */ /* 0x000fc600078e0004 */
[----:B------:R-:W1:Y:S11]  /*4eca0*/  LDSM.16.MT88.4 R20, [R29+0xc200] ;  /* 0x00c200001d14783b */ /* 0x000e760000004200 */
[----:B------:R-:W-:Y:S03]  /*4ecb0*/  @!UPT UIADD3 URZ, URZ, URZ, URZ ;  /* 0x0000003f3f3ff290 */ /* 0x000fe6000fffe03f */
[----:B------:R3:W-:Y:S01]  /*4ecc0*/  STL.64 [R1+0x7b0], R8 ;  /* 0x0007b00801007387 */ /* 0x0007e20000100a00 */
[----:B------:R4:W-:Y:S02]  /*4ecd0*/  STL.64 [R1+0x7b8], R10 ;  /* 0x0007b80a01007387 */ /* 0x0009e40000100a00 */
[----:B------:R-:W2:Y:S02]  /*4ece0*/  LDL.LU R13, [R1+0x404] ;  /* 0x00040400010d7983 */ /* 0x000ea40000300800 */
[----:B------:R-:W2:Y:S01]  /*4ecf0*/  LDL.LU R14, [R1+0x408] ;  /* 0x00040800010e7983 */ /* 0x000ea20000300800 */
[----:B------:R-:W2:Y:S04]  /*4ed00*/  LDL.LU R15, [R1+0x40c] ;  /* 0x00040c00010f7983 */ /* 0x000ea80000300800 */
[----:B--2---:R2:W-:Y:S01]  /*4ed10*/  STL.64 [R1+0x2d40], R14 ;  /* 0x002d400e01007387 */ /* 0x0045e20000100a00 */
[----:B------:R-:W-:Y:S02]  /*4ed20*/  STL.64 [R1+0x2d38], R12 ;  /* 0x002d380c01007387 */ /* 0x000fe40000100a00 */
[----:B---3--:R-:W3:Y:S02]  /*4ed30*/  LDL.LU R8, [R1+0x420] ;  /* 0x0004200001087983 */ /* 0x008ee40000300800 */
[----:B------:R-:W3:Y:S01]  /*4ed40*/  LDL.LU R9, [R1+0x424] ;  /* 0x0004240001097983 */ /* 0x000ee20000300800 */
[----:B----4-:R-:W4:Y:S01]  /*4ed50*/  LDL.LU R10, [R1+0x428] ;  /* 0x00042800010a7983 */ /* 0x010f220000300800 */
[----:B------:R-:W4:Y:S02]  /*4ed60*/  LDL.LU R11, [R1+0x42c] ;  /* 0x00042c00010b7983 */ /* 0x000f240000300800 */
[----:B------:R-:W3:Y:S02]  /*4ed70*/  LDL.LU R4, [R1+0x430] ;  /* 0x0004300001047983 */ /* 0x000ee40000300800 */
[----:B------:R-:W3:Y:S01]  /*4ed80*/  LDL.LU R5, [R1+0x434] ;  /* 0x0004340001057983 */ /* 0x000ee20000300800 */
[----:B------:R-:W3:Y:S01]  /*4ed90*/  LDL.LU R6, [R1+0x438] ;  /* 0x0004380001067983 */ /* 0x000ee20000300800 */
[----:B------:R-:W3:Y:S02]  /*4eda0*/  LDL.LU R7, [R1+0x43c] ;  /* 0x00043c0001077983 */ /* 0x000ee40000300800 */
[----:B--2---:R-:W-:-:S02]  /*4edb0*/  IMAD.MOV.U32 R14, RZ, RZ, R2 ;  /* 0x000000ffff0e7224 */ /* 0x004fc400078e0002 */
[----:B------:R-:W-:Y:S01]  /*4edc0*/  IMAD.MOV.U32 R15, RZ, RZ, R0 ;  /* 0x000000ffff0f7224 */ /* 0x000fe200078e0000 */
[----:B----4-:R2:W-:Y:S01]  /*4edd0*/  STL.64 [R1+0x2d68], R10 ;  /* 0x002d680a01007387 */ /* 0x0105e20000100a00 */
[----:B---3--:R-:W-:Y:S03]  /*4ede0*/  STL.64 [R1+0x2d60], R8 ;  /* 0x002d600801007387 */ /* 0x008fe60000100a00 */
[----:B--2---:R-:W2:Y:S01]  /*4edf0*/  LDL.64 R10, [R1+0xa8] ;  /* 0x0000a800010a7983 */ /* 0x004ea20000100a00 */
[----:B------:R3:W-:Y:S03]  /*4ee00*/  STL.64 [R1+0x2d50], R14 ;  /* 0x002d500e01007387 */ /* 0x0007e60000100a00 */
[----:B---3--:R-:W3:Y:S01]  /*4ee10*/  LDL.64 R14, [R1+0x98] ;  /* 0x00009800010e7983 */ /* 0x008ee20000100a00 */
[----:B0-----:R0:W-:Y:S02]  /*4ee20*/  STL [R1+0x2c68], R24 ;  /* 0x002c681801007387 */ /* 0x0011e40000100800 */
[----:B------:R4:W-:Y:S02]  /*4ee30*/  STL [R1+0x2c64], R25 ;  /* 0x002c641901007387 */ /* 0x0009e40000100800 */
[----:B------:R1:W-:Y:S01]  /*4ee40*/  STL [R1+0x2c60], R26 ;  /* 0x002c601a01007387 */ /* 0x0003e20000100800 */
[----:B------:R1:W-:Y:S04]  /*4ee50*/  STL [R1+0x2c5c], R27 ;  /* 0x002c5c1b01007387 */ /* 0x0003e80000100800 */
[----:B0-----:R-:W2:Y:S01]  /*4ee60*/  LDL.LU R24, [R1+0x440] ;  /* 0x0004400001187983 */ /* 0x001ea20000300800 */
[----:B----4-:R-:W2:Y:S02]  /*4ee70*/  LDL.LU R25, [R1+0x444] ;  /* 0x0004440001197983 */ /* 0x010ea40000300800 */
[----:B-1----:R-:W2:Y:S01]  /*4ee80*/  LDL.LU R26, [R1+0x448] ;  /* 0x00044800011a7983 */ /* 0x002ea20000300800 */
[----:B------:R-:W2:Y:S01]  /*4ee90*/  LDL.LU R27, [R1+0x44c] ;  /* 0x00044c00011b7983 */ /* 0x000ea20000300800 */
[----:B------:R-:W-:-:S03]  /*4eea0*/  IMAD.MOV.U32 R19, RZ, RZ, R3 ;  /* 0x000000ffff137224 */ /* 0x000fc600078e0003 */
[----:B------:R-:W-:Y:S04]  /*4eeb0*/  STL [R1+0x2c58], R29 ;  /* 0x002c581d01007387 */ /* 0x000fe80000100800 */
[C---:B--2---:R-:W-:Y:S01]  /*4eec0*/  HMMA.16816.F32 R16, R20.reuse, R18, R24 ;  /* 0x000000121410723c */ /* 0x044fe20000001818 */
[----:B------:R-:W2:Y:S11]  /*4eed0*/  LDL.LU R24, [R1+0x3e0] ;  /* 0x0003e00001187983 */ /* 0x000eb60000300800 */
[----:B------:R-:W-:Y:S11]  /*4eee0*/  @!UPT UIADD3 URZ, URZ, URZ, URZ ;  /* 0x0000003f3f3ff290 */ /* 0x000ff6000fffe03f */
[----:B------:R-:W-:Y:S01]  /*4eef0*/  STL.64 [R1+0x7c0], R16 ;  /* 0x0007c01001007387 */ /* 0x000fe20000100a00 */
[----:B------:R-:W-:Y:S02]  /*4ef00*/  STL.64 [R1+0x7c8], R18 ;  /* 0x0007c81201007387 */ /* 0x000fe40000100a00 */
[----:B------:R-:W2:Y:S02]  /*4ef10*/  LDL.LU R25, [R1+0x3e4] ;  /* 0x0003e40001197983 */ /* 0x000ea40000300800 */
[----:B------:R-:W4:Y:S01]  /*4ef20*/  LDL.LU R26, [R1+0x3e8] ;  /* 0x0003e800011a7983 */ /* 0x000f220000300800 */
[----:B------:R-:W4:Y:S04]  /*4ef30*/  LDL.LU R27, [R1+0x3ec] ;  /* 0x0003ec00011b7983 */ /* 0x000f280000300800 */
[----:B----4-:R0:W-:Y:S01]  /*4ef40*/  STL.64 [R1+0x2d20], R26 ;  /* 0x002d201a01007387 */ /* 0x0101e20000100a00 */
[----:B--2---:R1:W-:Y:S03]  /*4ef50*/  STL.64 [R1+0x2d18], R24 ;  /* 0x002d181801007387 */ /* 0x0043e60000100a00 */
[----:B0-----:R-:W2:Y:S01]  /*4ef60*/  LDL.64 R26, [R1+0x68] ;  /* 0x00006800011a7983 */ /* 0x001ea20000100a00 */
[C---:B------:R-:W-:Y:S03]  /*4ef70*/  HMMA.16816.F32 R4, R20.reuse, R10, R4 ;  /* 0x0000000a1404723c */ /* 0x040fe60000001804 */
[----:B--2---:R0:W-:Y:S01]  /*4ef80*/  STL.64 [R1+0x2d48], R26 ;  /* 0x002d481a01007387 */ /* 0x0041e20000100a00 */
[----:B-1----:R-:W2:Y:S02]  /*4ef90*/  LDL.LU R24, [R1+0x410] ;  /* 0x0004100001187983 */ /* 0x002ea40000300800 */
[----:B------:R-:W2:Y:S01]  /*4efa0*/  LDL.LU R25, [R1+0x414] ;  /* 0x0004140001197983 */ /* 0x000ea20000300800 */
[----:B0-----:R-:W2:Y:S01]  /*4efb0*/  LDL.LU R26, [R1+0x418] ;  /* 0x00041800011a7983 */ /* 0x001ea20000300800 */
[----:B------:R-:W2:Y:S02]  /*4efc0*/  LDL.LU R27, [R1+0x41c] ;  /* 0x00041c00011b7983 */ /* 0x000ea40000300800 */
[----:B------:R-:W4:Y:S02]  /*4efd0*/  LDL.64 R18, [R1+0x58] ;  /* 0x0000580001127983 */ /* 0x000f240000100a00 */
[----:B------:R-:W-:Y:S01]  /*4efe0*/  IMAD.MOV.U32 R3, RZ, RZ, R11 ;  /* 0x000000ffff037224 */ /* 0x000fe200078e000b */
[----:B----4-:R0:W-:Y:S01]  /*4eff0*/  STL.64 [R1+0x2d28], R18 ;  /* 0x002d281201007387 */ /* 0x0101e20000100a00 */
[----:B------:R-:W4:Y:S02]  /*4f000*/  LDL.LU R16, [R1+0x3f0] ;  /* 0x0003f00001107983 */ /* 0x000f240000300800 */
[----:B------:R-:W4:Y:S01]  /*4f010*/  LDL.LU R17, [R1+0x3f4] ;  /* 0x0003f40001117983 */ /* 0x000f220000300800 */
[----:B0-----:R-:W4:Y:S01]  /*4f020*/  LDL.LU R18, [R1+0x3f8] ;  /* 0x0003f80001127983 */ /* 0x001f220000300800 */
[----:B------:R-:W4:Y:S05]  /*4f030*/  LDL.LU R19, [R1+0x3fc] ;  /* 0x0003fc0001137983 */ /* 0x000f2a0000300800 */
[----:B------:R0:W-:Y:S02]  /*4f040*/  STL.64 [R1+0x7a0], R4 ;  /* 0x0007a00401007387 */ /* 0x0001e40000100a00 */
[----:B------:R1:W-:Y:S02]  /*4f050*/  STL.64 [R1+0x7a8], R6 ;  /* 0x0007a80601007387 */ /* 0x0003e40000100a00 */
[----:B0-----:R-:W-:Y:S01]  /*4f060*/  IMAD.MOV.U32 R4, RZ, RZ, R10 ;  /* 0x000000ffff047224 */ /* 0x001fe200078e000a */
[----:B-1----:R-:W2:Y:S01]  /*4f070*/  LDL.LU.64 R6, [R1+0x2d70] ;  /* 0x002d700001067983 */ /* 0x002ea20000300a00 */
[----:B------:R-:W2:Y:S02]  /*4f080*/  LDL.LU.64 R10, [R1+0x2d68] ;  /* 0x002d6800010a7983 */ /* 0x000ea40000300a00 */
[----:B------:R-:W2:Y:S02]  /*4f090*/  LDL.LU.64 R8, [R1+0x2d60] ;  /* 0x002d600001087983 */ /* 0x000ea40000300a00 */
[----:B------:R-:W-:Y:S01]  /*4f0a0*/  STL [R1+0x2c70], R3 ;  /* 0x002c700301007387 */ /* 0x000fe20000100800 */
[----:B------:R-:W-:Y:S01]  /*4f0b0*/  STL [R1+0x2c6c], R4 ;  /* 0x002c6c0401007387 */ /* 0x000fe20000100800 */
[----:B---3--:R-:W-:Y:S01]  /*4f0c0*/  IMAD.MOV.U32 R5, RZ, RZ, R15 ;  /* 0x000000ffff057224 */ /* 0x008fe200078e000f */
[C---:B--2---:R-:W-:Y:S11]  /*4f0d0*/  HMMA.16816.F32 R8, R20.reuse, R14, R8 ;  /* 0x0000000e1408723c */ /* 0x044ff60000001808 */
[----:B------:R-:W-:Y:S11]  /*4f0e0*/  @!UPT UIADD3 URZ, URZ, URZ, URZ ;  /* 0x0000003f3f3ff290 */ /* 0x000ff6000fffe03f */
[----:B------:R-:W-:Y:S01]  /*4f0f0*/  @!UPT UIADD3 URZ, URZ, URZ, URZ ;  /* 0x0000003f3f3ff290 */ /* 0x000fe2000fffe03f */
[----:B------:R0:W-:Y:S01]  /*4f100*/  STL.64 [R1+0x790], R8 ;  /* 0x0007900801007387 */ /* 0x0001e20000100a00 */
[----:B------:R1:W-:Y:S02]  /*4f110*/  STL.64 [R1+0x798], R10 ;  /* 0x0007980a01007387 */ /* 0x0003e40000100a00 */
[----:B0-----:R-:W-:Y:S01]  /*4f120*/  IMAD.MOV.U32 R8, RZ, RZ, R14 ;  /* 0x000000ffff087224 */ /* 0x001fe200078e000e */
[----:B-1----:R-:W2:Y:S01]  /*4f130*/  LDL.LU R10, [R1+0x2d58] ;  /* 0x002d5800010a7983 */ /* 0x002ea20000300800 */
[----:B------:R-:W3:Y:S02]  /*4f140*/  LDL.LU.64 R14, [R1+0x2d50] ;  /* 0x002d5000010e7983 */ /* 0x000ee40000300a00 */
[----:B------:R0:W-:Y:S02]  /*4f150*/  STL.64 [R1+0x2d10], R6 ;  /* 0x002d100601007387 */ /* 0x0001e40000100a00 */
[----:B------:R-:W-:Y:S01]  /*4f160*/  STL [R1+0x2d08], R5 ;  /* 0x002d080501007387 */ /* 0x000fe20000100800 */
[----:B0-----:R-:W2:Y:S01]  /*4f170*/  LDL.64 R6, [R1+0x78] ;  /* 0x0000780001067983 */ /* 0x001ea20000100a00 */
[----:B------:R-:W-:Y:S01]  /*4f180*/  STL [R1+0x2c74], R8 ;  /* 0x002c740801007387 */ /* 0x000fe20000100800 */
[C---:B---3--:R-:W-:Y:S02]  /*4f190*/  HMMA.16816.F32 R12, R20.reuse, R14, R24 ;  /* 0x0000000e140c723c */ /* 0x048fe40000001818 */
[----:B------:R-:W4:Y:S11]  /*4f1a0*/  LDL.LU.64 R26, [R1+0x2d48] ;  /* 0x002d4800011a7983 */ /* 0x000f360000300a00 */
[----:B------:R-:W-:Y:S10]  /*4f1b0*/  @!UPT UIADD3 URZ, URZ, URZ, URZ ;  /* 0x0000003f3f3ff290 */ /* 0x000ff4000fffe03f */
[----:B------:R-:W-:Y:S01]  /*4f1c0*/  STL.64 [R1+0x780], R12 ;  /* 0x0007800c01007387 */ /* 0x000fe20000100a00 */
[----:B------:R0:W-:Y:S03]  /*4f1d0*/  STL.64 [R1+0x788], R14 ;  /* 0x0007880e01007387 */ /* 0x0001e60000100a00 */
[----:B0-----:R-:W3:Y:S01]  /*4f1e0*/  LDL.LU.64 R14, [R1+0x2d40] ;  /* 0x002d4000010e7983 */ /* 0x001ee20000300a00 */
[----:B------:R-:W3:Y:S02]  /*4f1f0*/  LDL.LU.64 R12, [R1+0x2d38] ;  /* 0x002d3800010c7983 */ /* 0x000ee40000300a00 */
[----:B--2---:R-:W-:Y:S01]  /*4f200*/  IMAD.MOV.U32 R9, RZ, RZ, R7 ;  /* 0x000000ffff097224 */ /* 0x004fe200078e0007 */
[----:B----4-:R-:W-:Y:S01]  /*4f210*/  HMMA.16816.F32 R16, R20, R26, R16 ;  /* 0x0000001a1410723c */ /* 0x010fe20000001810 */
[----:B------:R-:W-:-:S07]  /*4f220*/  IMAD.MOV.U32 R28, RZ, RZ, R26 ;  /* 0x000000ffff1c7224 */ /* 0x000fce00078e001a */
[C---:B---3--:R-:W-:Y:S11]  /*4f230*/  HMMA.16816.F32 R12, R20.reuse, R6, R12 ;  /* 0x00000006140c723c */ /* 0x048ff6000000180c */
[----:B------:R-:W-:Y:S11]  /*4f240*/  @!UPT UIADD3 URZ, URZ, URZ, URZ ;  /* 0x0000003f3f3ff290 */ /* 0x000ff6000fffe03f */
[----:B------:R-:W-:Y:S01]  /*4f250*/  @!UPT UIADD3 URZ, URZ, URZ, URZ ;  /* 0x0000003f3f3ff290 */ /* 0x000fe2000fffe03f */
[----:B------:R-:W-:Y:S01]  /*4f260*/  STL.64 [R1+0x770], R12 ;  /* 0x0007700c01007387 */ /* 0x000fe20000100a00 */
[----:B------:R0:W-:Y:S03]  /*4f270*/  STL.64 [R1+0x778], R14 ;  /* 0x0007780e01007387 */ /* 0x0001e60000100a00 */
[----:B0-----:R-:W2:Y:S01]  /*4f280*/  LDL.LU R14, [R1+0x2d30] ;  /* 0x002d3000010e7983 */ /* 0x001ea20000300800 */
[----:B------:R-:W3:Y:S02]  /*4f290*/  LDL.LU R4, [R1+0x3c0] ;  /* 0x0003c00001047983 */ /* 0x000ee40000300800 */
[----:B------:R-:W-:Y:S02]  /*4f2a0*/  IMAD.MOV.U32 R12, RZ, RZ, R6 ;  /* 0x000000ffff0c7224 */ /* 0x000fe400078e0006 */
[----:B------:R-:W3:Y:S01]  /*4f2b0*/  LDL.LU R5, [R1+0x3c4] ;  /* 0x0003c40001057983 */ /* 0x000ee20000300800 */
[----:B------:R-:W3:Y:S01]  /*4f2c0*/  LDL.LU R6, [R1+0x3c8] ;  /* 0x0003c80001067983 */ /* 0x000ee20000300800 */
[----:B------:R-:W3:Y:S02]  /*4f2d0*/  LDL.LU R7, [R1+0x3cc] ;  /* 0x0003cc0001077983 */ /* 0x000ee40000300800 */
[----:B------:R0:W-:Y:S02]  /*4f2e0*/  STL [R1+0x2cf4], R10 ;  /* 0x002cf40a01007387 */ /* 0x0001e40000100800 */
[----:B------:R-:W-:Y:S02]  /*4f2f0*/  STL [R1+0x2cf0], R9 ;  /* 0x002cf00901007387 */ /* 0x000fe40000100800 */
[----:B------:R-:W-:Y:S01]  /*4f300*/  IMAD.MOV.U32 R13, RZ, RZ, R27 ;  /* 0x000000ffff0d7224 */ /* 0x000fe200078e001b */
[----:B0-----:R-:W4:Y:S01]  /*4f310*/  LDL.64 R10, [R1+0x48] ;  /* 0x00004800010a7983 */ /* 0x001f220000100a00 */
[----:B------:R-:W-:Y:S02]  /*4f320*/  STL.64 [R1+0x760], R16 ;  /* 0x0007601001007387 */ /* 0x000fe40000100a00 */
[----:B------:R0:W-:Y:S02]  /*4f330*/  STL.64 [R1+0x768], R18 ;  /* 0x0007681201007387 */ /* 0x0001e40000100a00 */
[----:B0-----:R-:W3:Y:S01]  /*4f340*/  LDL.LU.64 R18, [R1+0x2d28] ;  /* 0x002d280001127983 */ /* 0x001ee20000300a00 */
[----:B------:R-:W3:Y:S02]  /*4f350*/  LDL.LU.64 R26, [R1+0x2d20] ;  /* 0x002d2000011a7983 */ /* 0x000ee40000300a00 */
[----:B------:R-:W3:Y:S01]  /*4f360*/  LDL.LU.64 R24, [R1+0x2d18] ;  /* 0x002d180001187983 */ /* 0x000ee20000300a00 */
[----:B--2---:R-:W-:Y:S01]  /*4f370*/  STL [R1+0x2cd8], R14 ;  /* 0x002cd80e01007387 */ /* 0x004fe20000100800 */
[----:B------:R0:W-:Y:S03]  /*4f380*/  STL.64 [R1+0x2cd0], R12 ;  /* 0x002cd00c01007387 */ /* 0x0001e60000100a00 */
[----:B0-----:R-:W2:Y:S01]  /*4f390*/  LDL.LU R12, [R1+0x3d0] ;  /* 0x0003d000010c7983 */ /* 0x001ea20000300800 */
[----:B------:R-:W2:Y:S02]  /*4f3a0*/  LDL.LU R13, [R1+0x3d4] ;  /* 0x0003d400010d7983 */ /* 0x000ea40000300800 */
[----:B------:R-:W2:Y:S02]  /*4f3b0*/  LDL.LU R14, [R1+0x3d8] ;  /* 0x0003d800010e7983 */ /* 0x000ea40000300800 */
[----:B------:R-:W2:Y:S01]  /*4f3c0*/  LDL.LU R15, [R1+0x3dc] ;  /* 0x0003dc00010f7983 */ /* 0x000ea20000300800 */
[C---:B---3--:R-:W-:Y:S01]  /*4f3d0*/  HMMA.16816.F32 R24, R20.reuse, R18, R24 ;  /* 0x000000121418723c */ /* 0x048fe20000001818 */
[----:B------:R-:W-:Y:S11]  /*4f3e0*/  IMAD.MOV.U32 R29, RZ, RZ, R19 ;  /* 0x000000ffff1d7224 */ /* 0x000ff600078e0013 */
[----:B------:R-:W-:Y:S11]  /*4f3f0*/  @!UPT UIADD3 URZ, URZ, URZ, URZ ;  /* 0x0000003f3f3ff290 */ /* 0x000ff6000fffe03f */
[----:B------:R-:W-:Y:S01]  /*4f400*/  STL.64 [R1+0x740], R24 ;  /* 0x0007401801007387 */ /* 0x000fe20000100a00 */
[----:B------:R0:W-:Y:S02]  /*4f410*/  STL.64 [R1+0x748], R26 ;  /* 0x0007481a01007387 */ /* 0x0001e40000100a00 */
[----:B0-----:R-:W-:Y:S02]  /*4f420*/  IMAD.MOV.U32 R27, RZ, RZ, R18 ;  /* 0x000000ffff1b7224 */ /* 0x001fe400078e0012 */
[----:B------:R-:W3:Y:S01]  /*4f430*/  LDL.64 R18, [R1+0x8] ;  /* 0x0000080001127983 */ /* 0x000ee20000100a00 */
[----:B----4-:R-:W-:Y:S02]  /*4f440*/  IMAD.MOV.U32 R26, RZ, RZ, R11 ;  /* 0x000000ffff1a7224 */ /* 0x010fe400078e000b */
[----:B------:R-:W-:Y:S01]  /*4f450*/  IMAD.MOV.U32 R25, RZ, RZ, R10 ;  /* 0x000000ffff197224 */ /* 0x000fe200078e000a */
[C---:B--2---:R-:W-:Y:S01]  /*4f460*/  HMMA.16816.F32 R12, R20.reuse, R10, R12 ;  /* 0x0000000a140c723c */ /* 0x044fe2000000180c */
[----:B---3--:R-:W-:Y:S11]  /*4f470*/  STL.64 [R1+0x2cc8], R18 ;  /* 0x002cc81201007387 */ /* 0x008ff60000100a00 */
[----:B------:R-:W-:Y:S11]  /*4f480*/  @!UPT UIADD3 URZ, URZ, URZ, URZ ;  /* 0x0000003f3f3ff290 */ /* 0x000ff6000fffe03f */
[----:B------:R-:W-:Y:S02]  /*4f490*/  STL.64 [R1+0x730], R12 ;  /* 0x0007300c01007387 */ /* 0x000fe40000100a00 */
[----:B------:R-:W-:Y:S02]  /*4f4a0*/  STL.64 [R1+0x738], R14 ;  /* 0x0007380e01007387 */ /* 0x000fe40000100a00 */
[----:B------:R0:W-:Y:S01]  /*4f4b0*/  STL.64 [R1+0x2d00], R26 ;  /* 0x002d001a01007387 */ /* 0x0001e20000100a00 */
[----:B------:R-:W-:Y:S04]  /*4f4c0*/  STL [R1+0x2cf8], R25 ;  /* 0x002cf81901007387 */ /* 0x000fe80000100800 */
[----:B0-----:R-:W2:Y:S01]  /*4f4d0*/  LDL.64 R26, [R1+0x38] ;  /* 0x00003800011a7983 */ /* 0x001ea20000100a00 */
[----:B------:R-:W3:Y:S02]  /*4f4e0*/  LDL.LU R12, [R1+0x3a0] ;  /* 0x0003a000010c7983 */ /* 0x000ee40000300800 */
[----:B------:R-:W3:Y:S02]  /*4f4f0*/  LDL.LU R13, [R1+0x3a4] ;  /* 0x0003a400010d7983 */ /* 0x000ee40000300800 */
[----:B------:R-:W4:Y:S01]  /*4f500*/  LDL.LU R14, [R1+0x3a8] ;  /* 0x0003a800010e7983 */ /* 0x000f220000300800 */
[----:B------:R-:W4:Y:S01]  /*4f510*/  LDL.LU R15, [R1+0x3ac] ;  /* 0x0003ac00010f7983 */ /* 0x000f220000300800 */
[----:B------:R-:W3:Y:S02]  /*4f520*/  LDL.LU R8, [R1+0x3b0] ;  /* 0x0003b00001087983 */ /* 0x000ee40000300800 */
[----:B------:R-:W3:Y:S02]  /*4f530*/  LDL.LU R9, [R1+0x3b4] ;  /* 0x0003b40001097983 */ /* 0x000ee40000300800 */
[----:B------:R-:W3:Y:S01]  /*4f540*/  LDL.LU R10, [R1+0x3b8] ;  /* 0x0003b800010a7983 */ /* 0x000ee20000300800 */
[----:B------:R-:W3:Y:S01]  /*4f550*/  LDL.LU R11, [R1+0x3bc] ;  /* 0x0003bc00010b7983 */ /* 0x000ee20000300800 */
[----:B--2---:R-:W-:Y:S03]  /*4f560*/  HMMA.16816.F32 R4, R20, R26, R4 ;  /* 0x0000001a1404723c */ /* 0x004fe60000001804 */
[----:B----4-:R0:W-:Y:S01]  /*4f570*/  STL.64 [R1+0x2ce8], R14 ;  /* 0x002ce80e01007387 */ /* 0x0101e20000100a00 */
[----:B---3--:R-:W-:Y:S03]  /*4f580*/  STL.64 [R1+0x2ce0], R12 ;  /* 0x002ce00c01007387 */ /* 0x008fe60000100a00 */
[----:B------:R-:W2:Y:S01]  /*4f590*/  LDL.64 R18, [R1+0x18] ;  /* 0x0000180001127983 */ /* 0x000ea20000100a00 */
[----:B------:R-:W-:-:S03]  /*4f5a0*/  IMAD.MOV.U32 R24, RZ, RZ, R27 ;  /* 0x000000ffff187224 */ /* 0x000fc600078e001b */
[----:B0-----:R-:W3:Y:S11]  /*4f5b0*/  LDL.64 R14, [R1+0x28] ;  /* 0x00002800010e7983 */ /* 0x001ef60000100a00 */
[----:B------:R-:W-:Y:S01]  /*4f5c0*/  @!UPT UIADD3 URZ, URZ, URZ, URZ ;  /* 0x0000003f3f3ff290 */ /* 0x000fe2000fffe03f */
[----:B------:R0:W-:Y:S01]  /*4f5d0*/  STL.64 [R1+0x6e0], R4 ;  /* 0x0006e00401007387 */ /* 0x0001e20000100a00 */
[----:B------:R1:W-:Y:S02]  /*4f5e0*/  STL.64 [R1+0x6e8], R6 ;  /* 0x0006e80601007387 */ /* 0x0003e40000100a00 */
[----:B0-----:R-:W-:Y:S01]  /*4f5f0*/  IMAD.MOV.U32 R4, RZ, RZ, R26 ;  /* 0x000000ffff047224 */ /* 0x001fe200078e001a */
[----:B-1----:R-:W4:Y:S01]  /*4f600*/  LDL.LU.64 R6, [R1+0x2d10] ;  /* 0x002d100001067983 */ /* 0x002f220000300a00 */
[----:B------:R-:W2:Y:S02]  /*4f610*/  LDL.LU R5, [R1+0x2d08] ;  /* 0x002d080001057983 */ /* 0x000ea40000300800 */
[----:B------:R-:W2:Y:S02]  /*4f620*/  LDL.LU.64 R26, [R1+0x2d00] ;  /* 0x002d0000011a7983 */ /* 0x000ea40000300a00 */
[----:B------:R-:W3:Y:S01]  /*4f630*/  LDL.LU R25, [R1+0x2cf8] ;  /* 0x002cf80001197983 */ /* 0x000ee20000300800 */
        /* <DEDUP_REMOVED lines=20> */
[----:B----4-:R-:W-:Y:S01]  /*4f780*/  STL.64 [R1+0x2c80], R6 ;  /* 0x002c800601007387 */ /* 0x010fe20000100a00 */
[----:B------:R0:W-:Y:S03]  /*4f790*/  STL.64 [R1+0x2c78], R4 ;  /* 0x002c780401007387 */ /* 0x0001e60000100a00 */
[----:B0-----:R-:W3:Y:S01]  /*4f7a0*/  LDL.LU R4, [R1+0x360] ;  /* 0x0003600001047983 */ /* 0x001ee20000300800 */
[----:B------:R-:W3:Y:S02]  /*4f7b0*/  LDL.LU R5, [R1+0x364] ;  /* 0x0003640001057983 */ /* 0x000ee40000300800 */
[----:B------:R-:W3:Y:S02]  /*4f7c0*/  LDL.LU R6, [R1+0x368] ;  /* 0x0003680001067983 */ /* 0x000ee40000300800 */
[----:B------:R-:W3:Y:S01]  /*4f7d0*/  LDL.LU R7, [R1+0x36c] ;  /* 0x00036c0001077983 */ /* 0x000ee20000300800 */
[----:B------:R0:W-:Y:S01]  /*4f7e0*/  STL.64 [R1+0x6c0], R8 ;  /* 0x0006c00801007387 */ /* 0x0001e20000100a00 */
[----:B------:R1:W-:Y:S02]  /*4f7f0*/  STL.64 [R1+0x6c8], R10 ;  /* 0x0006c80a01007387 */ /* 0x0003e40000100a00 */
[----:B0-----:R-:W-:Y:S01]  /*4f800*/  IMAD.MOV.U32 R8, RZ, RZ, R14 ;  /* 0x000000ffff087224 */ /* 0x001fe200078e000e */
[----:B-1----:R-:W3:Y:S01]  /*4f810*/  LDL.LU R10, [R1+0x2cf4] ;  /* 0x002cf400010a7983 */ /* 0x002ee20000300800 */
[----:B------:R-:W4:Y:S02]  /*4f820*/  LDL.LU R9, [R1+0x2cf0] ;  /* 0x002cf00001097983 */ /* 0x000f240000300800 */
[----:B------:R-:W2:Y:S02]  /*4f830*/  LDL.LU.64 R14, [R1+0x2ce8] ;  /* 0x002ce800010e7983 */ /* 0x000ea40000300a00 */
[----:B------:R-:W2:Y:S02]  /*4f840*/  LDL.LU.64 R12, [R1+0x2ce0] ;  /* 0x002ce000010c7983 */ /* 0x000ea40000300a00 */
[----:B------:R-:W-:Y:S01]  /*4f850*/  IMAD.MOV.U32 R11, RZ, RZ, R19 ;  /* 0x000000ffff0b7224 */ /* 0x000fe200078e0013 */
[C---:B--2---:R-:W-:Y:S11]  /*4f860*/  HMMA.16816.F32 R12, R20.reuse, R18, R12 ;  /* 0x00000012140c723c */ /* 0x044ff6000000180c */
[----:B------:R-:W-:Y:S11]  /*4f870*/  @!UPT UIADD3 URZ, URZ, URZ, URZ ;  /* 0x0000003f3f3ff290 */ /* 0x000ff6000fffe03f */
[----:B------:R-:W-:Y:S01]  /*4f880*/  @!UPT UIADD3 URZ, URZ, URZ, URZ ;  /* 0x0000003f3f3ff290 */ /* 0x000fe2000fffe03f */
[----:B------:R-:W-:Y:S01]  /*4f890*/  STL.64 [R1+0x6b0], R12 ;  /* 0x0006b00c01007387 */ /* 0x000fe20000100a00 */
[----:B------:R0:W-:Y:S03]  /*4f8a0*/  STL.64 [R1+0x6b8], R14 ;  /* 0x0006b80e01007387 */ /* 0x0001e60000100a00 */
[----:B0-----:R-:W2:Y:S01]  /*4f8b0*/  LDL.LU R14, [R1+0x2cd8] ;  /* 0x002cd800010e7983 */ /* 0x001ea20000300800 */
[----:B------:R-:W2:Y:S02]  /*4f8c0*/  LDL.LU.64 R12, [R1+0x2cd0] ;  /* 0x002cd000010c7983 */ /* 0x000ea40000300a00 */
        /* <DEDUP_REMOVED lines=19> */
[----:B------:R-:W2:Y:S01]  /*4fa00*/  LDL.LU R16, [R1+0x6f0] ;  /* 0x0006f00001107983 */ /* 0x000ea20000300800 */
[----:B------:R-:W2:Y:S04]  /*4fa10*/  LDL.LU R17, [R1+0x6f4] ;  /* 0x0006f40001117983 */ /* 0x000ea80000300800 */
[----:B0-----:R-:W2:Y:S01]  /*4fa20*/  LDL.LU R18, [R1+0x6f8] ;  /* 0x0006f80001127983 */ /* 0x001ea20000300800 */
[----:B------:R-:W2:Y:S03]  /*4fa30*/  LDL.LU R19, [R1+0x6fc] ;  /* 0x0006fc0001137983 */ /* 0x000ea60000300800 */
[----:B--2---:R0:W-:Y:S01]  /*4fa40*/  STL.64 [R1+0x2b68], R18 ;  /* 0x002b681201007387 */ /* 0x0041e20000100a00 */
[----:B------:R1:W-:Y:S02]  /*4fa50*/  STL.64 [R1+0x2b60], R16 ;  /* 0x002b601001007387 */ /* 0x0003e40000100a00 */
[----:B0-----:R-:W-:-:S02]  /*4fa60*/  IMAD.MOV.U32 R18, RZ, RZ, R15 ;  /* 0x000000ffff127224 */ /* 0x001fc400078e000f */
[----:B------:R-:W2:Y:S01]  /*4fa70*/  LDL.LU R15, [R1+0x2c9c] ;  /* 0x002c9c00010f7983 */ /* 0x000ea20000300800 */
[----:B------:R-:W-:Y:S02]  /*4fa80*/  IMAD.MOV.U32 R19, RZ, RZ, R11 ;  /* 0x000000ffff137224 */ /* 0x000fe400078e000b */
[----:B------:R-:W3:Y:S03]  /*4fa90*/  LDL.LU R11, [R1+0x2c98] ;  /* 0x002c9800010b7983 */ /* 0x000ee60000300800 */
[----:B------:R0:W-:Y:S01]  /*4faa0*/  STL.64 [R1+0x2b80], R18 ;  /* 0x002b801201007387 */ /* 0x0001e20000100a00 */
[----:B-1----:R-:W4:Y:S02]  /*4fab0*/  LDL.LU R16, [R1+0x150] ;  /* 0x0001500001107983 */ /* 0x002f240000300800 */
[----:B------:R-:W4:Y:S01]  /*4fac0*/  LDL.LU R17, [R1+0x154] ;  /* 0x0001540001117983 */ /* 0x000f220000300800 */
[----:B0-----:R-:W4:Y:S01]  /*4fad0*/  LDL.LU R18, [R1+0x158] ;  /* 0x0001580001127983 */ /* 0x001f220000300800 */
[----:B------:R-:W4:Y:S01]  /*4fae0*/  LDL.LU R19, [R1+0x15c] ;  /* 0x00015c0001137983 */ /* 0x000f220000300800 */
[C---:B--2---:R-:W-:Y:S08]  /*4faf0*/  HMMA.16816.F32 R24, R20.reuse, R14, R24 ;  /* 0x0000000e1418723c */ /* 0x044ff00000001818 */
[C---:B---3--:R-:W-:Y:S11]  /*4fb00*/  HMMA.16816.F32 R4, R20.reuse, R10, R4 ;  /* 0x0000000a1404723c */ /* 0x048ff60000001804 */
[----:B------:R-:W-:Y:S04]  /*4fb10*/  @!UPT UIADD3 URZ, URZ, URZ, URZ ;  /* 0x0000003f3f3ff290 */ /* 0x000fe8000fffe03f */
[----:B------:R-:W-:Y:S01]  /*4fb20*/  STL.64 [R1+0x660], R24 ;  /* 0x0006601801007387 */ /* 0x000fe20000100a00 */
[----:B------:R0:W-:Y:S03]  /*4fb30*/  STL.64 [R1+0x668], R26 ;  /* 0x0006681a01007387 */ /* 0x0001e60000100a00 */
[----:B0-----:R-:W2:Y:S01]  /*4fb40*/  LDL.LU.64 R26, [R1+0x2c90] ;  /* 0x002c9000011a7983 */ /* 0x001ea20000300a00 */
[----:B------:R-:W3:Y:S02]  /*4fb50*/  LDL.LU.64 R24, [R1+0x2c88] ;  /* 0x002c880001187983 */ /* 0x000ee40000300a00 */
[----:B------:R-:W-:Y:S02]  /*4fb60*/  STL.64 [R1+0x2c50], R14 ;  /* 0x002c500e01007387 */ /* 0x000fe40000100a00 */
[----:B------:R-:W-:Y:S01]  /*4fb70*/  STL.64 [R1+0x630], R4 ;  /* 0x0006300401007387 */ /* 0x000fe20000100a00 */
[----:B------:R0:W-:Y:S04]  /*4fb80*/  STL.64 [R1+0x638], R6 ;  /* 0x0006380601007387 */ /* 0x0001e80000100a00 */
[----:B0-----:R-:W4:Y:S01]  /*4fb90*/  LDL.LU.64 R6, [R1+0x2c80] ;  /* 0x002c800001067983 */ /* 0x001f220000300a00 */
[----:B------:R-:W2:Y:S02]  /*4fba0*/  LDL.LU.64 R4, [R1+0x2c78] ;  /* 0x002c780001047983 */ /* 0x000ea40000300a00 */
[----:B------:R-:W-:Y:S01]  /*4fbb0*/  STL.64 [R1+0x2b50], R10 ;  /* 0x002b500a01007387 */ /* 0x000fe20000100a00 */
[----:B----4-:R-:W-:Y:S07]  /*4fbc0*/  HMMA.16816.F32 R20, R20, R6, R16 ;  /* 0x000000061414723c */ /* 0x010fee0000001810 */
[----:B------:R-:W-:-:S02]  /*4fbd0*/  IMAD.MOV.U32 R18, RZ, RZ, R8 ;  /* 0x000000ffff127224 */ /* 0x000fc400078e0008 */
[----:B------:R-:W-:Y:S01]  /*4fbe0*/  IMAD.MOV.U32 R19, RZ, RZ, R3 ;  /* 0x000000ffff137224 */ /* 0x000fe200078e0003 */
[----:B------:R-:W4:Y:S11]  /*4fbf0*/  LDL.LU R8, [R1+0x2c74] ;  /* 0x002c740001087983 */ /* 0x000f360000300800 */
[----:B------:R-:W-:Y:S02]  /*4fc00*/  @!UPT UIADD3 URZ, URZ, URZ, URZ ;  /* 0x0000003f3f3ff290 */ /* 0x000fe4000fffe03f */
[----:B------:R0:W-:Y:S01]  /*4fc10*/  STL.64 [R1+0x610], R20 ;  /* 0x0006101401007387 */ /* 0x0001e20000100a00 */
[----:B------:R1:W-:Y:S02]  /*4fc20*/  STL.64 [R1+0x618], R22 ;  /* 0x0006181601007387 */ /* 0x0003e40000100a00 */
[----:B------:R-:W4:Y:S02]  /*4fc30*/  LDL.LU R3, [R1+0x2c70] ;  /* 0x002c700001037983 */ /* 0x000f240000300800 */
[----:B------:R2:W-:Y:S01]  /*4fc40*/  STL.64 [R1+0x2b98], R18 ;  /* 0x002b981201007387 */ /* 0x0005e20000100a00 */
[----:B0-----:R-:W4:Y:S01]  /*4fc50*/  LDL.LU R20, [R1+0x710] ;  /* 0x0007100001147983 */ /* 0x001f220000300800 */
[----:B------:R-:W4:Y:S02]  /*4fc60*/  LDL.LU R21, [R1+0x714] ;  /* 0x0007140001157983 */ /* 0x000f240000300800 */
[----:B-1----:R-:W4:Y:S02]  /*4fc70*/  LDL.LU R22, [R1+0x718] ;  /* 0x0007180001167983 */ /* 0x002f240000300800 */
[----:B------:R-:W4:Y:S02]  /*4fc80*/  LDL.LU R23, [R1+0x71c] ;  /* 0x00071c0001177983 */ /* 0x000f240000300800 */
[----:B--2---:R-:W-:-:S02]  /*4fc90*/  IMAD.MOV.U32 R18, RZ, RZ, R4 ;  /* 0x000000ffff127224 */ /* 0x004fc400078e0004 */
[----:B---3--:R-:W-:Y:S01]  /*4fca0*/  IMAD.MOV.U32 R19, RZ, RZ, R24 ;  /* 0x000000ffff137224 */ /* 0x008fe200078e0018 */
[----:B------:R-:W2:Y:S01]  /*4fcb0*/  LDL.LU R4, [R1+0x2c6c] ;  /* 0x002c6c0001047983 */ /* 0x000ea20000300800 */
[----:B------:R-:W3:Y:S03]  /*4fcc0*/  LDL.LU R24, [R1+0x2c68] ;  /* 0x002c680001187983 */ /* 0x000ee60000300800 */
[----:B------:R-:W-:Y:S04]  /*4fcd0*/  STL.64 [R1+0x2bb0], R18 ;  /* 0x002bb01201007387 */ /* 0x000fe80000100a00 */
[----:B----4-:R-:W-:Y:S01]  /*4fce0*/  STL.64 [R1+0x2b78], R22 ;  /* 0x002b781601007387 */ /* 0x010fe20000100a00 */
[----:B------:R0:W-:Y:S03]  /*4fcf0*/  STL.64 [R1+0x2b70], R20 ;  /* 0x002b701401007387 */ /* 0x0001e60000100a00 */
        /* <DEDUP_REMOVED lines=37> */
[----:B------:R-:W4:Y:S01]  /*4ff50*/  LDL.LU R23, [R1+0x65c] ;  /* 0x00065c0001177983 */ /* 0x000f220000300800 */
[----:B------:R-:W2:Y:S04]  /*4ff60*/  LDL.64 R18, [R1+0x88] ;  /* 0x0000880001127983 */ /* 0x000ea80000100a00 */
[----:B--2---:R0:W-:Y:S02]  /*4ff70*/  STL.64 [R1+0x2c28], R18 ;  /* 0x002c281201007387 */ /* 0x0041e40000100a00 */
[----:B0-----:R-:W-:-:S02]  /*4ff80*/  IMAD.MOV.U32 R18, RZ, RZ, R8 ;  /* 0x000000ffff127224 */ /* 0x001fc400078e0008 */
[----:B------:R-:W-:-:S05]  /*4ff90*/  IMAD.MOV.U32 R19, RZ, RZ, R5 ;  /* 0x000000ffff137224 */ /* 0x000fca00078e0005 */
[----:B------:R-:W-:Y:S01]  /*4ffa0*/  STL.64 [R1+0x2c40], R18 ;  /* 0x002c401201007387 */ /* 0x000fe20000100a00 */
[----:B----4-:R-:W-:Y:S02]  /*4ffb0*/  STL.64 [R1+0x2bd8], R22 ;  /* 0x002bd81601007387 */ /* 0x010fe40000100a00 */
[----:B------:R0:W-:Y:S02]  /*4ffc0*/  STL.64 [R1+0x2bd0], R20 ;  /* 0x002bd01401007387 */ /* 0x0001e40000100a00 */
[----:B0-----:R-:W2:Y:S01]  /*4ffd0*/  LDL.LU R20, [R1+0x640] ;  /* 0x0006400001147983 */ /* 0x001ea20000300800 */
[----:B------:R-:W2:Y:S02]  /*4ffe0*/  LDL.LU R21, [R1+0x644] ;  /* 0x0006440001157983 */ /* 0x000ea40000300800 */
[----:B------:R-:W4:Y:S02]  /*4fff0*/  LDL.LU R22, [R1+0x648] ;  /* 0x0006480001167983 */ /* 0x000f240000300800 */
[----:B------:R-:W4:Y:S02]  /*50000*/  LDL.LU R23, [R1+0x64c] ;  /* 0x00064c0001177983 */ /* 0x000f240000300800 */
[----:B------:R-:W-:-:S02]  /*50010*/  IMAD.MOV.U32 R10, RZ, RZ, R4 ;  /* 0x000000ffff0a7224 */ /* 0x000fc400078e0004 */
[----:B------:R-:W-:Y:S01]  /*50020*/  IMAD.MOV.U32 R11, RZ, RZ, R3 ;  /* 0x000000ffff0b7224 */ /* 0x000fe200078e0003 */
[----:B------:R-:W3:Y:S01]  /*50030*/  LDL.LU R12, [R1+0x140] ;  /* 0x00014000010c7983 */ /* 0x000ee20000300800 */
[----:B------:R-:W3:Y:S02]  /*50040*/  LDL.LU R13, [R1+0x144] ;  /* 0x00014400010d7983 */ /* 0x000ee40000300800 */
[----:B------:R-:W3:Y:S02]  /*50050*/  LDL.LU R14, [R1+0x148] ;  /* 0x00014800010e7983 */ /* 0x000ee40000300800 */
[----:B------:R-:W3:Y:S01]  /*50060*/  LDL.LU R15, [R1+0x14c] ;  /* 0x00014c00010f7983 */ /* 0x000ee20000300800 */
[----:B------:R0:W-:Y:S04]  /*50070*/  STL.64 [R1+0x2c48], R10 ;  /* 0x002c480a01007387 */ /* 0x0001e80000100a00 */
[----:B0-----:R-:W3:Y:S01]  /*50080*/  LDL.64 R10, [R1+0xb8] ;  /* 0x0000b800010a7983 */ /* 0x001ee20000100a00 */
[----:B------:R-:W3:Y:S02]  /*50090*/  LDL.LU R16, [R1+0x130] ;  /* 0x0001300001107983 */ /* 0x000ee40000300800 */
[----:B------:R-:W3:Y:S02]  /*500a0*/  LDL.LU R17, [R1+0x134] ;  /* 0x0001340001117983 */ /* 0x000ee40000300800 */
[----:B------:R-:W3:Y:S01]  /*500b0*/  LDL.LU R18, [R1+0x138] ;  /* 0x0001380001127983 */ /* 0x000ee20000300800 */
[----:B------:R-:W3:Y:S04]  /*500c0*/  LDL.LU R19, [R1+0x13c] ;  /* 0x00013c0001137983 */ /* 0x000ee80000300800 */
        /* <DEDUP_REMOVED lines=27> */
[----:B------:R0:W-:Y:S02]  /*50280*/  STL.64 [R1+0x600], R12 ;  /* 0x0006000c01007387 */ /* 0x0001e40000100a00 */
[----:B------:R1:W-:Y:S02]  /*50290*/  STL.64 [R1+0x608], R14 ;  /* 0x0006080e01007387 */ /* 0x0003e40000100a00 */
[----:B0-----:R-:W-:Y:S01]  /*502a0*/  IMAD.MOV.U32 R12, RZ, RZ, R10 ;  /* 0x000000ffff0c7224 */ /* 0x001fe200078e000a */
[----:B-1----:R-:W3:Y:S01]  /*502b0*/  LDL.LU.64 R14, [R1+0x2c50] ;  /* 0x002c5000010e7983 */ /* 0x002ee20000300a00 */
[----:B------:R-:W4:Y:S02]  /*502c0*/  LDL.LU.64 R10, [R1+0x2c48] ;  /* 0x002c4800010a7983 */ /* 0x000f240000300a00 */
        /* <DEDUP_REMOVED lines=13> */
[----:B------:R-:W-:Y:S01]  /*503a0*/  STL.64 [R1+0x5e0], R16 ;  /* 0x0005e01001007387 */ /* 0x000fe20000100a00 */
[----:B------:R0:W-:Y:S03]  /*503b0*/  STL.64 [R1+0x5e8], R18 ;  /* 0x0005e81201007387 */ /* 0x0001e60000100a00 */
[----:B0-----:R-:W2:Y:S01]  /*503c0*/  LDL.LU.64 R18, [R1+0x2c28] ;  /* 0x002c280001127983 */ /* 0x001ea20000300a00 */
[----:B------:R-:W-:Y:S02]  /*503d0*/  IMAD.MOV.U32 R6, RZ, RZ, R2 ;  /* 0x000000ffff067224 */ /* 0x000fe400078e0002 */
[----:B------:R-:W-:Y:S01]  /*503e0*/  IMAD.MOV.U32 R7, RZ, RZ, R0 ;  /* 0x000000ffff077224 */ /* 0x000fe200078e0000 */
        /* <DEDUP_REMOVED lines=62> */
[----:B------:R-:W-:Y:S01]  /*507d0*/  STL.64 [R1+0x220], R4 ;  /* 0x0002200401007387 */ /* 0x000fe20000100a00 */
[----:B------:R2:W-:Y:S02]  /*507e0*/  STL.64 [R1+0x228], R6 ;  /* 0x0002280601007387 */ /* 0x0005e40000100a00 */
[C---:B--2---:R-:W-:Y:S01]  /*507f0*/  HMMA.16816.F32 R4, R24.reuse, R18, R20 ;  /* 0x000000121804723c */ /* 0x044fe20000001814 */
[----:B------:R-:W2:Y:S11]  /*50800*/  LDL.LU R20, [R1+0xbc0] ;  /* 0x000bc00001147983 */ /* 0x000eb60000300800 */
[----:B------:R-:W-:Y:S11]  /*50810*/  @!UPT UIADD3 URZ, URZ, URZ, URZ ;  /* 0x0000003f3f3ff290 */ /* 0x000ff6000fffe03f */
[----:B------:R0:W-:Y:S01]  /*50820*/  STL.64 [R1+0x210], R4 ;  /* 0x0002100401007387 */ /* 0x0001e20000100a00 */
[----:B------:R1:W-:Y:S02]  /*50830*/  STL.64 [R1+0x218], R6 ;  /* 0x0002180601007387 */ /* 0x0003e40000100a00 */
[----:B------:R-:W2:Y:S02]  /*50840*/  LDL.LU R21, [R1+0xbc4] ;  /* 0x000bc40001157983 */ /* 0x000ea40000300800 */
[----:B------:R-:W2:Y:S01]  /*50850*/  LDL.LU R22, [R1+0xbc8] ;  /* 0x000bc80001167983 */ /* 0x000ea20000300800 */
[----:B------:R-:W2:Y:S04]  /*50860*/  LDL.LU R23, [R1+0xbcc] ;  /* 0x000bcc0001177983 */ /* 0x000ea80000300800 */
[----:B0-----:R-:W4:Y:S01]  /*50870*/  LDL.LU R4, [R1+0xbd0] ;  /* 0x000bd00001047983 */ /* 0x001f220000300800 */
[----:B------:R-:W4:Y:S02]  /*50880*/  LDL.LU R5, [R1+0xbd4] ;  /* 0x000bd40001057983 */ /* 0x000f240000300800 */
[----:B-1----:R-:W4:Y:S02]  /*50890*/  LDL.LU R6, [R1+0xbd8] ;  /* 0x000bd80001067983 */ /* 0x002f240000300800 */
[----:B------:R-:W4:Y:S01]  /*508a0*/  LDL.LU R7, [R1+0xbdc] ;  /* 0x000bdc0001077983 */ /* 0x000f220000300800 */
[----:B------:R0:W-:Y:S04]  /*508b0*/  STL.64 [R1+0x2af8], R18 ;  /* 0x002af81201007387 */ /* 0x0001e80000100a00 */
[----:B0-----:R-:W2:Y:S04]  /*508c0*/  LDL.64 R18, [R1+0x78] ;  /* 0x0000780001127983 */ /* 0x001ea80000100a00 */
[----:B--2---:R0:W-:Y:S04]  /*508d0*/  STL.64 [R1+0x2b00], R18 ;  /* 0x002b001201007387 */ /* 0x0041e80000100a00 */
[----:B0-----:R-:W2:Y:S01]  /*508e0*/  LDL.64 R18, [R1+0x98] ;  /* 0x0000980001127983 */ /* 0x001ea20000100a00 */
[C---:B---3--:R-:W-:Y:S03]  /*508f0*/  HMMA.16816.F32 R8, R24.reuse, R14, R8 ;  /* 0x0000000e1808723c */ /* 0x048fe60000001808 */
[----:B--2---:R0:W-:Y:S04]  /*50900*/  STL.64 [R1+0x2b18], R18 ;  /* 0x002b181201007387 */ /* 0x0041e80000100a00 */
[----:B0-----:R-:W2:Y:S04]  /*50910*/  LDL.64 R18, [R1+0xa8] ;  /* 0x0000a80001127983 */ /* 0x001ea80000100a00 */
[----:B--2---:R0:W-:Y:S11]  /*50920*/  STL.64 [R1+0x2b30], R18 ;  /* 0x002b301201007387 */ /* 0x0041f60000100a00 */
[----:B------:R-:W-:Y:S01]  /*50930*/  @!UPT UIADD3 URZ, URZ, URZ, URZ ;  /* 0x0000003f3f3ff290 */ /* 0x000fe2000fffe03f */
[----:B------:R-:W-:Y:S02]  /*50940*/  STL.64 [R1+0x200], R8 ;  /* 0x0002000801007387 */ /* 0x000fe40000100a00 */
[----:B------:R1:W-:Y:S02]  /*50950*/  STL.64 [R1+0x208], R10 ;  /* 0x0002080a01007387 */ /* 0x0003e40000100a00 */
[----:B0-----:R-:W-:Y:S01]  /*50960*/  IMAD.MOV.U32 R18, RZ, RZ, R12 ;  /* 0x000000ffff127224 */ /* 0x001fe200078e000c */
[----:B-1----:R-:W4:Y:S01]  /*50970*/  LDL.LU.64 R10, [R1+0x2b50] ;  /* 0x002b5000010a7983 */ /* 0x002f220000300a00 */
[----:B------:R0:W-:Y:S02]  /*50980*/  STL.64 [R1+0x2a80], R14 ;  /* 0x002a800e01007387 */ /* 0x0001e40000100a00 */
[----:B------:R-:W2:Y:S02]  /*50990*/  LDL.LU R12, [R1+0xd90] ;  /* 0x000d9000010c7983 */ /* 0x000ea40000300800 */
[----:B------:R-:W2:Y:S01]  /*509a0*/  LDL.LU R13, [R1+0xd94] ;  /* 0x000d9400010d7983 */ /* 0x000ea20000300800 */
[----:B0-----:R-:W3:Y:S01]  /*509b0*/  LDL.LU R14, [R1+0xd98] ;  /* 0x000d9800010e7983 */ /* 0x001ee20000300800 */
[----:B------:R-:W3:Y:S03]  /*509c0*/  LDL.LU R15, [R1+0xd9c] ;  /* 0x000d9c00010f7983 */ /* 0x000ee60000300800 */
        /* <DEDUP_REMOVED lines=22> */
[----:B------:R-:W-:Y:S01]  /*50b30*/  IMAD.MOV.U32 R19, RZ, RZ, R3 ;  /* 0x000000ffff137224 */ /* 0x000fe200078e0003 */
[----:B---3--:R-:W-:Y:S02]  /*50b40*/  HMMA.16816.F32 R24, R24, R6, R20 ;  /* 0x000000061818723c */ /* 0x008fe40000001814 */
[----:B------:R-:W2:Y:S11]  /*50b50*/  LDSM.16.MT88.4 R20, [R29+0xc300] ;  /* 0x00c300001d14783b */ /* 0x000eb60000004200 */
[----:B------:R-:W-:Y:S10]  /*50b60*/  @!UPT UIADD3 URZ, URZ, URZ, URZ ;  /* 0x0000003f3f3ff290 */ /* 0x000ff4000fffe03f */
[----:B------:R-:W-:Y:S01]  /*50b70*/  STL.64 [R1+0xd0], R24 ;  /* 0x0000d01801007387 */ /* 0x000fe20000100a00 */
[----:B------:R-:W-:Y:S02]  /*50b80*/  STL.64 [R1+0xd8], R26 ;  /* 0x0000d81a01007387 */ /* 0x000fe40000100a00 */
[----:B------:R-:W0:Y:S01]  /*50b90*/  LDSM.16.MT88.4 R24, [R29+0xc380] ;  /* 0x00c380001d18783b */ /* 0x000e220000004200 */
[C---:B--2---:R-:W-:Y:S01]  /*50ba0*/  HMMA.16816.F32 R16, R20.reuse, R18, R12 ;  /* 0x000000121410723c */ /* 0x044fe2000000180c */
[----:B0-----:R-:W-:Y:S02]  /*50bb0*/  STL [R1+0x2a1c], R24 ;  /* 0x002a1c1801007387 */ /* 0x001fe40000100800 */
[----:B------:R-:W-:Y:S02]  /*50bc0*/  STL [R1+0x2a18], R25 ;  /* 0x002a181901007387 */ /* 0x000fe40000100800 */
[----:B------:R-:W-:Y:S02]  /*50bd0*/  STL [R1+0x2a14], R26 ;  /* 0x002a141a01007387 */ /* 0x000fe40000100800 */
[----:B------:R-:W-:Y:S01]  /*50be0*/  STL [R1+0x2a10], R27 ;  /* 0x002a101b01007387 */ /* 0x000fe20000100800 */
[----:B------:R-:W-:Y:S01]  /*50bf0*/  STL [R1+0x1f00], R29 ;  /* 0x001f001d01007387 */ /* 0x000fe20000100800 */
[----:B------:R-:W2:Y:S02]  /*50c00*/  LDL.LU.64 R14, [R1+0x2b40] ;  /* 0x002b4000010e7983 */ /* 0x000ea40000300a00 */
[----:B------:R-:W2:Y:S11]  /*50c10*/  LDL.LU.64 R12, [R1+0x2b38] ;  /* 0x002b3800010c7983 */ /* 0x000eb60000300a00 */
[----:B------:R-:W-:Y:S01]  /*50c20*/  @!UPT UIADD3 URZ, URZ, URZ, URZ ;  /* 0x0000003f3f3ff290 */ /* 0x000fe2000fffe03f */
[----:B------:R-:W-:Y:S01]  /*50c30*/  STL.64 [R1+0x430], R16 ;  /* 0x0004301001007387 */ /* 0x000fe20000100a00 */
[----:B------:R0:W-:Y:S04]  /*50c40*/  STL.64 [R1+0x438], R18 ;  /* 0x0004381201007387 */ /* 0x0001e80000100a00 */
[----:B0-----:R-:W2:Y:S01]  /*50c50*/  LDL.LU.64 R18, [R1+0x2b30] ;  /* 0x002b300001127983 */ /* 0x001ea20000300a00 */
        /* <DEDUP_REMOVED lines=12> */
[----:B------:R-:W-:Y:S01]  /*50d20*/  STL [R1+0x2a20], R2 ;  /* 0x002a200201007387 */ /* 0x000fe20000100800 */
[----:B------:R-:W3:Y:S01]  /*50d30*/  LDL R28, [R1+0x1620] ;  /* 0x00162000011c7983 */ /* 0x000ee20000100800 */
[C---:B--2---:R-:W-:Y:S01]  /*50d40*/  HMMA.16816.F32 R12, R20.reuse, R18, R12 ;  /* 0x00000012140c723c */ /* 0x044fe2000000180c */
[----:B------:R-:W-:Y:S01]  /*50d50*/  IMAD.MOV.U32 R8, RZ, RZ, R18 ;  /* 0x000000ffff087224 */ /* 0x000fe200078e0012 */
[----:B---3--:R-:W-:Y:S01]  /*50d60*/  STL [R1+0x2a28], R28 ;  /* 0x002a281c01007387 */ /* 0x008fe20000100800 */
[----:B------:R-:W-:Y:S11]  /*50d70*/  IMAD.MOV.U32 R3, RZ, RZ, R19 ;  /* 0x000000ffff037224 */ /* 0x000ff600078e0013 */
[----:B------:R-:W-:Y:S09]  /*50d80*/  @!UPT UIADD3 URZ, URZ, URZ, URZ ;  /* 0x0000003f3f3ff290 */ /* 0x000ff2000fffe03f */
[----:B------:R-:W-:Y:S01]  /*50d90*/  STL.64 [R1+0x410], R12 ;  /* 0x0004100c01007387 */ /* 0x000fe20000100a00 */
[----:B------:R0:W-:Y:S03]  /*50da0*/  STL.64 [R1+0x418], R14 ;  /* 0x0004180e01007387 */ /* 0x0001e60000100a00 */
[----:B0-----:R-:W2:Y:S01]  /*50db0*/  LDL.LU.64 R14, [R1+0x2b10] ;  /* 0x002b1000010e7983 */ /* 0x001ea20000300a00 */
[----:B------:R-:W2:Y:S02]  /*50dc0*/  LDL.LU.64 R12, [R1+0x2b08] ;  /* 0x002b0800010c7983 */ /* 0x000ea40000300a00 */
[----:B------:R-:W2:Y:S02]  /*50dd0*/  LDL.LU.64 R18, [R1+0x2b00] ;  /* 0x002b000001127983 */ /* 0x000ea40000300a00 */
[----:B------:R0:W-:Y:S01]  /*50de0*/  STL [R1+0x2a2c], R8 ;  /* 0x002a2c0801007387 */ /* 0x0001e20000100800 */
[----:B------:R1:W-:Y:S04]  /*50df0*/  STL.64 [R1+0x2af0], R10 ;  /* 0x002af00a01007387 */ /* 0x0003e80000100a00 */
[----:B0-----:R-:W3:Y:S01]  /*50e00*/  LDL.LU R8, [R1+0xd60] ;  /* 0x000d600001087983 */ /* 0x001ee20000300800 */
[----:B------:R-:W3:Y:S02]  /*50e10*/  LDL.LU R9, [R1+0xd64] ;  /* 0x000d640001097983 */ /* 0x000ee40000300800 */
[----:B-1----:R-:W3:Y:S01]  /*50e20*/  LDL.LU R10, [R1+0xd68] ;  /* 0x000d6800010a7983 */ /* 0x002ee20000300800 */
[----:B------:R-:W3:Y:S02]  /*50e30*/  LDL.LU R11, [R1+0xd6c] ;  /* 0x000d6c00010b7983 */ /* 0x000ee40000300800 */
[C---:B---3--:R-:W-:Y:S08]  /*50e40*/  HMMA.16816.F32 R24, R20.reuse, R26, R8 ;  /* 0x0000001a1418723c */ /* 0x048ff00000001808 */
[----:B--2---:R-:W-:Y:S01]  /*50e50*/  HMMA.16816.F32 R8, R20, R18, R12 ;  /* 0x000000121408723c */ /* 0x004fe2000000180c */
[----:B------:R-:W-:-:S02]  /*50e60*/  IMAD.MOV.U32 R5, RZ, RZ, R18 ;  /* 0x000000ffff057224 */ /* 0x000fc400078e0012 */
[----:B------:R-:W-:Y:S11]  /*50e70*/  IMAD.MOV.U32 R4, RZ, RZ, R19 ;  /* 0x000000ffff047224 */ /* 0x000ff600078e0013 */
[----:B------:R-:W-:Y:S01]  /*50e80*/  @!UPT UIADD3 URZ, URZ, URZ, URZ ;  /* 0x0000003f3f3ff290 */ /* 0x000fe2000fffe03f */
[----:B------:R-:W-:Y:S01]  /*50e90*/  STL.64 [R1+0x400], R24 ;  /* 0x0004001801007387 */ /* 0x000fe20000100a00 */
[----:B------:R-:W-:Y:S07]  /*50ea0*/  STL.64 [R1+0x408], R26 ;  /* 0x0004081a01007387 */ /* 0x000fee0000100a00 */
[----:B------:R-:W-:Y:S02]  /*50eb0*/  STL.64 [R1+0x3f0], R8 ;  /* 0x0003f00801007387 */ /* 0x000fe40000100a00 */
[----:B------:R-:W-:Y:S01]  /*50ec0*/  STL.64 [R1+0x3f8], R10 ;  /* 0x0003f80a01007387 */ /* 0x000fe20000100a00 */
[----:B------:R-:W-:Y:S01]  /*50ed0*/  STL.64 [R1+0x2a48], R6 ;  /* 0x002a480601007387 */ /* 0x000fe20000100a00 */
        /* <DEDUP_REMOVED lines=23> */
[----:B------:R-:W3:Y:S04]  /*51050*/  LDL.64 R10, [R1+0x68] ;  /* 0x00006800010a7983 */ /* 0x000ee80000100a00 */
[----:B--2---:R0:W-:Y:S01]  /*51060*/  STL.64 [R1+0x2ae0], R26 ;  /* 0x002ae01a01007387 */ /* 0x0041e20000100a00 */
[----:B------:R-:W-:Y:S03]  /*51070*/  STL.64 [R1+0x2ad8], R24 ;  /* 0x002ad81801007387 */ /* 0x000fe60000100a00 */
[----:B0-----:R-:W2:Y:S01]  /*51080*/  LDL.64 R26, [R1+0x58] ;  /* 0x00005800011a7983 */ /* 0x001ea20000100a00 */
[----:B------:R0:W-:Y:S02]  /*51090*/  STL.64 [R1+0x2a90], R14 ;  /* 0x002a900e01007387 */ /* 0x0001e40000100a00 */
[----:B----4-:R-:W-:Y:S01]  /*510a0*/  STL.64 [R1+0x2a88], R12 ;  /* 0x002a880c01007387 */ /* 0x010fe20000100a00 */
[----:B0-----:R-:W4:Y:S04]  /*510b0*/  LDL.64 R14, [R1+0x18] ;  /* 0x00001800010e7983 */ /* 0x001f280000100a00 */
[----:B----4-:R0:W-:Y:S04]  /*510c0*/  STL.64 [R1+0x2aa0], R14 ;  /* 0x002aa00e01007387 */ /* 0x0101e80000100a00 */
[----:B0-----:R-:W4:Y:S04]  /*510d0*/  LDL.64 R14, [R1+0x28] ;  /* 0x00002800010e7983 */ /* 0x001f280000100a00 */
[----:B----4-:R0:W-:Y:S04]  /*510e0*/  STL.64 [R1+0x2ab8], R14 ;  /* 0x002ab80e01007387 */ /* 0x0101e80000100a00 */
[----:B0-----:R-:W4:Y:S04]  /*510f0*/  LDL.64 R14, [R1+0x38] ;  /* 0x00003800010e7983 */ /* 0x001f280000100a00 */
[----:B----4-:R0:W-:Y:S04]  /*51100*/  STL.64 [R1+0x2ad0], R14 ;  /* 0x002ad00e01007387 */ /* 0x0101e80000100a00 */
[----:B0-----:R-:W4:Y:S04]  /*51110*/  LDL.64 R14, [R1+0x48] ;  /* 0x00004800010e7983 */ /* 0x001f280000100a00 */
[----:B----4-:R0:W-:Y:S01]  /*51120*/  STL.64 [R1+0x2ae8], R14 ;  /* 0x002ae80e01007387 */ /* 0x0101e20000100a00 */
[----:B------:R-:W2:Y:S02]  /*51130*/  LDL.LU R12, [R1+0xdb0] ;  /* 0x000db000010c7983 */ /* 0x000ea40000300800 */
[----:B------:R-:W2:Y:S01]  /*51140*/  LDL.LU R13, [R1+0xdb4] ;  /* 0x000db400010d7983 */ /* 0x000ea20000300800 */
[----:B0-----:R-:W2:Y:S01]  /*51150*/  LDL.LU R14, [R1+0xdb8] ;  /* 0x000db800010e7983 */ /* 0x001ea20000300800 */
[----:B------:R-:W2:Y:S02]  /*51160*/  LDL.LU R15, [R1+0xdbc] ;  /* 0x000dbc00010f7983 */ /* 0x000ea40000300800 */
[----:B---3--:R-:W-:Y:S02]  /*51170*/  STL.64 [R1+0x2a68], R6 ;  /* 0x002a680601007387 */ /* 0x008fe40000100a00 */
[----:B------:R0:W-:Y:S02]  /*51180*/  STL.64 [R1+0x2a60], R4 ;  /* 0x002a600401007387 */ /* 0x0001e40000100a00 */
[----:B0-----:R-:W3:Y:S01]  /*51190*/  LDL.LU R4, [R1+0xe30] ;  /* 0x000e300001047983 */ /* 0x001ee20000300800 */
[----:B------:R-:W3:Y:S02]  /*511a0*/  LDL.LU R5, [R1+0xe34] ;  /* 0x000e340001057983 */ /* 0x000ee40000300800 */
[----:B------:R-:W4:Y:S02]  /*511b0*/  LDL.LU R6, [R1+0xe38] ;  /* 0x000e380001067983 */ /* 0x000f240000300800 */
[----:B------:R-:W4:Y:S02]  /*511c0*/  LDL.LU R7, [R1+0xe3c] ;  /* 0x000e3c0001077983 */ /* 0x000f240000300800 */
[----:B----4-:R0:W-:Y:S01]  /*511d0*/  STL.64 [R1+0x2a78], R6 ;  /* 0x002a780601007387 */ /* 0x0101e20000100a00 */
[----:B---3--:R1:W-:Y:S03]  /*511e0*/  STL.64 [R1+0x2a70], R4 ;  /* 0x002a700401007387 */ /* 0x0083e60000100a00 */
[----:B0-----:R-:W3:Y:S04]  /*511f0*/  LDL.64 R6, [R1+0x8] ;  /* 0x0000080001067983 */ /* 0x001ee80000100a00 */
[----:B---3--:R0:W-:Y:S01]  /*51200*/  STL.64 [R1+0x2a98], R6 ;  /* 0x002a980601007387 */ /* 0x0081e20000100a00 */
[----:B-1----:R-:W3:Y:S02]  /*51210*/  LDL.LU R4, [R1+0xe00] ;  /* 0x000e000001047983 */ /* 0x002ee40000300800 */
[----:B------:R-:W3:Y:S01]  /*51220*/  LDL.LU R5, [R1+0xe04] ;  /* 0x000e040001057983 */ /* 0x000ee20000300800 */
[----:B0-----:R-:W4:Y:S01]  /*51230*/  LDL.LU R6, [R1+0xe08] ;  /* 0x000e080001067983 */ /* 0x001f220000300800 */
[----:B------:R-:W4:Y:S01]  /*51240*/  LDL.LU R7, [R1+0xe0c] ;  /* 0x000e0c0001077983 */ /* 0x000f220000300800 */
[C---:B------:R-:W-:Y:S08]  /*51250*/  HMMA.16816.F32 R16, R20.reuse, R10, R16 ;  /* 0x0000000a1410723c */ /* 0x040ff00000001810 */
[----:B--2---:R-:W-:Y:S01]  /*51260*/  HMMA.16816.F32 R12, R20, R26, R12 ;  /* 0x0000001a140c723c */ /* 0x004fe2000000180c */
[----:B----4-:R-:W-:Y:S01]  /*51270*/  STL.64 [R1+0x2ab0], R6 ;  /* 0x002ab00601007387 */ /* 0x010fe20000100a00 */
[----:B---3--:R0:W-:Y:S03]  /*51280*/  STL.64 [R1+0x2aa8], R4 ;  /* 0x002aa80401007387 */ /* 0x0081e60000100a00 */
        /* <DEDUP_REMOVED lines=12> */
[----:B------:R0:W-:Y:S01]  /*51350*/  STL.64 [R1+0x3e0], R16 ;  /* 0x0003e01001007387 */ /* 0x0001e20000100a00 */
[----:B------:R1:W-:Y:S02]  /*51360*/  STL.64 [R1+0x3e8], R18 ;  /* 0x0003e81201007387 */ /* 0x0003e40000100a00 */
[----:B0-----:R-:W-:Y:S01]  /*51370*/  IMAD.MOV.U32 R16, RZ, RZ, R10 ;  /* 0x000000ffff107224 */ /* 0x001fe200078e000a */
[----:B-1----:R-:W3:Y:S01]  /*51380*/  LDL.LU.64 R18, [R1+0x2af8] ;  /* 0x002af80001127983 */ /* 0x002ee20000300a00 */
[----:B------:R-:W4:Y:S02]  /*51390*/  LDL.LU.64 R10, [R1+0x2af0] ;  /* 0x002af000010a7983 */ /* 0x000f240000300a00 */
[----:B------:R-:W-:Y:S02]  /*513a0*/  STL.64 [R1+0x3d0], R12 ;  /* 0x0003d00c01007387 */ /* 0x000fe40000100a00 */
[----:B------:R0:W-:Y:S02]  /*513b0*/  STL.64 [R1+0x3d8], R14 ;  /* 0x0003d80e01007387 */ /* 0x0001e40000100a00 */
[----:B------:R-:W-:Y:S01]  /*513c0*/  IMAD.MOV.U32 R17, RZ, RZ, R27 ;  /* 0x000000ffff117224 */ /* 0x000fe200078e001b */
[----:B0-----:R-:W2:Y:S01]  /*513d0*/  LDL.LU.64 R14, [R1+0x2ae8] ;  /* 0x002ae800010e7983 */ /* 0x001ea20000300a00 */
[----:B------:R-:W2:Y:S02]  /*513e0*/  LDL.LU.64 R26, [R1+0x2ae0] ;  /* 0x002ae000011a7983 */ /* 0x000ea40000300a00 */
[----:B------:R-:W2:Y:S02]  /*513f0*/  LDL.LU.64 R24, [R1+0x2ad8] ;  /* 0x002ad80001187983 */ /* 0x000ea40000300a00 */
[C---:B--2---:R-:W-:Y:S11]  /*51400*/  HMMA.16816.F32 R24, R20.reuse, R14, R24 ;  /* 0x0000000e1418723c */ /* 0x044ff60000001818 */
        /* <DEDUP_REMOVED lines=57> */
[----:B------:R-:W-:Y:S01]  /*517a0*/  STL.64 [R1+0x28f8], R18 ;  /* 0x0028f81201007387 */ /* 0x000fe20000100a00 */
[C---:B--2---:R-:W-:Y:S11]  /*517b0*/  HMMA.16816.F32 R4, R20.reuse, R14, R4 ;  /* 0x0000000e1404723c */ /* 0x044ff60000001804 */
[----:B------:R-:W-:Y:S11]  /*517c0*/  @!UPT UIADD3 URZ, URZ, URZ, URZ ;  /* 0x0000003f3f3ff290 */ /* 0x000ff6000fffe03f */
[----:B------:R-:W-:Y:S01]  /*517d0*/  @!UPT UIADD3 URZ, URZ, URZ, URZ ;  /* 0x0000003f3f3ff290 */ /* 0x000fe2000fffe03f */
[----:B------:R-:W-:Y:S01]  /*517e0*/  STL.64 [R1+0x360], R4 ;  /* 0x0003600401007387 */ /* 0x000fe20000100a00 */
[----:B------:R0:W-:Y:S03]  /*517f0*/  STL.64 [R1+0x368], R6 ;  /* 0x0003680601007387 */ /* 0x0001e60000100a00 */
[----:B0-----:R-:W4:Y:S01]  /*51800*/  LDL.LU.64 R6, [R1+0x2a58] ;  /* 0x002a580001067983 */ /* 0x001f220000300a00 */
[----:B------:R-:W4:Y:S02]  /*51810*/  LDL.LU.64 R4, [R1+0x2a50] ;  /* 0x002a500001047983 */ /* 0x000f240000300a00 */
[----:B------:R-:W-:Y:S01]  /*51820*/  STL.64 [R1+0x28f0], R14 ;  /* 0x0028f00e01007387 */ /* 0x000fe20000100a00 */
[C---:B----4-:R-:W-:Y:S11]  /*51830*/  HMMA.16816.F32 R4, R20.reuse, R10, R4 ;  /* 0x0000000a1404723c */ /* 0x050ff60000001804 */
[----:B------:R-:W-:Y:S11]  /*51840*/  @!UPT UIADD3 URZ, URZ, URZ, URZ ;  /* 0x0000003f3f3ff290 */ /* 0x000ff6000fffe03f */
[----:B------:R-:W-:Y:S01]  /*51850*/  @!UPT UIADD3 URZ, URZ, URZ, URZ ;  /* 0x0000003f3f3ff290 */ /* 0x000fe2000fffe03f */
[----:B------:R-:W-:Y:S01]  /*51860*/  STL.64 [R1+0x350], R4 ;  /* 0x0003500401007387 */ /* 0x000fe20000100a00 */
[----:B------:R0:W-:Y:S03]  /*51870*/  STL.64 [R1+0x358], R6 ;  /* 0x0003580601007387 */ /* 0x0001e60000100a00 */
[----:B0-----:R-:W2:Y:S01]  /*51880*/  LDL.LU.64 R6, [R1+0x2a48] ;  /* 0x002a480001067983 */ /* 0x001ea20000300a00 */
[----:B------:R-:W3:Y:S02]  /*51890*/  LDL.LU.64 R4, [R1+0x2a40] ;  /* 0x002a400001047983 */ /* 0x000ee40000300a00 */
[----:B------:R-:W-:Y:S02]  /*518a0*/  STL.64 [R1+0x28e8], R10 ;  /* 0x0028e80a01007387 */ /* 0x000fe40000100a00 */
[----:B------:R-:W-:Y:S02]  /*518b0*/  IMAD.MOV.U32 R18, RZ, RZ, R13 ;  /* 0x000000ffff127224 */ /* 0x000fe400078e000d */
[----:B------:R-:W-:Y:S01]  /*518c0*/  IMAD.MOV.U32 R19, RZ, RZ, R12 ;  /* 0x000000ffff137224 */ /* 0x000fe200078e000c */
[----:B--2---:R-:W-:Y:S01]  /*518d0*/  HMMA.16816.F32 R20, R20, R6, R24 ;  /* 0x000000061414723c */ /* 0x004fe20000001818 */
[----:B------:R-:W2:Y:S01]  /*518e0*/  LDL.LU.64 R26, [R1+0x2a38] ;  /* 0x002a3800011a7983 */ /* 0x000ea20000300a00 */
[----:B------:R-:W4:Y:S02]  /*518f0*/  LDL.LU.64 R24, [R1+0x2a30] ;  /* 0x002a300001187983 */ /* 0x000f240000300a00 */
[----:B------:R-:W-:Y:S11]  /*51900*/  STL.64 [R1+0x29c0], R6 ;  /* 0x0029c00601007387 */ /* 0x000ff60000100a00 */
[----:B------:R-:W-:Y:S08]  /*51910*/  @!UPT UIADD3 URZ, URZ, URZ, URZ ;  /* 0x0000003f3f3ff290 */ /* 0x000ff0000fffe03f */
[----:B------:R-:W-:Y:S01]  /*51920*/  STL.64 [R1+0x1e0], R20 ;  /* 0x0001e01401007387 */ /* 0x000fe20000100a00 */
[----:B------:R-:W-:Y:S02]  /*51930*/  STL.64 [R1+0x1e8], R22 ;  /* 0x0001e81601007387 */ /* 0x000fe40000100a00 */
[----:B------:R0:W-:Y:S02]  /*51940*/  STL.64 [R1+0x2910], R18 ;  /* 0x0029101201007387 */ /* 0x0001e40000100a00 */
[----:B------:R-:W2:Y:S01]  /*51950*/  LDL.LU R12, [R1+0xf30] ;  /* 0x000f3000010c7983 */ /* 0x000ea20000300800 */
[----:B------:R-:W2:Y:S01]  /*51960*/  LDL.LU R13, [R1+0xf34] ;  /* 0x000f3400010d7983 */ /* 0x000ea20000300800 */
[----:B------:R-:W2:Y:S02]  /*51970*/  LDL.LU R14, [R1+0xf38] ;  /* 0x000f3800010e7983 */ /* 0x000ea40000300800 */
[----:B------:R-:W2:Y:S02]  /*51980*/  LDL.LU R15, [R1+0xf3c] ;  /* 0x000f3c00010f7983 */ /* 0x000ea40000300800 */
[----:B0-----:R-:W-:-:S02]  /*51990*/  IMAD.MOV.U32 R18, RZ, RZ, R8 ;  /* 0x000000ffff127224 */ /* 0x001fc400078e0008 */
        /* <DEDUP_REMOVED lines=22> */
[----:B------:R-:W-:Y:S01]  /*51b00*/  IMAD.MOV.U32 R19, RZ, RZ, R25 ;  /* 0x000000ffff137224 */ /* 0x000fe200078e0019 */
[----:B------:R-:W4:Y:S01]  /*51b10*/  LDL.LU R24, [R1+0x2a1c] ;  /* 0x002a1c0001187983 */ /* 0x000f220000300800 */
[----:B------:R-:W4:Y:S03]  /*51b20*/  LDL.LU R25, [R1+0x2a18] ;  /* 0x002a180001197983 */ /* 0x000f260000300800 */
        /* <DEDUP_REMOVED lines=43> */
[----:B--2---:R0:W-:Y:S01]  /*51de0*/  STL.64 [R1+0x29d0], R6 ;  /* 0x0029d00601007387 */ /* 0x0041e20000100a00 */
[----:B------:R-:W-:Y:S02]  /*51df0*/  STL.64 [R1+0x29c8], R4 ;  /* 0x0029c80401007387 */ /* 0x000fe40000100a00 */
[----:B0-----:R-:W-:-:S02]  /*51e00*/  IMAD.MOV.U32 R6, RZ, RZ, R8 ;  /* 0x000000ffff067224 */ /* 0x001fc400078e0008 */
[----:B------:R-:W-:-:S05]  /*51e10*/  IMAD.MOV.U32 R7, RZ, RZ, R3 ;  /* 0x000000ffff077224 */ /* 0x000fca00078e0003 */
[----:B------:R0:W-:Y:S02]  /*51e20*/  STL.64 [R1+0x29e0], R6 ;  /* 0x0029e00601007387 */ /* 0x0001e40000100a00 */
[----:B0-----:R-:W-:Y:S02]  /*51e30*/  IMAD.MOV.U32 R6, RZ, RZ, R2 ;  /* 0x000000ffff067224 */ /* 0x001fe400078e0002 */
[----:B------:R-:W-:-:S05]  /*51e40*/  IMAD.MOV.U32 R7, RZ, RZ, R0 ;  /* 0x000000ffff077224 */ /* 0x000fca00078e0000 */
[----:B------:R-:W-:Y:S01]  /*51e50*/  STL.64 [R1+0x29f8], R6 ;  /* 0x0029f80601007387 */ /* 0x000fe20000100a00 */
[----:B------:R-:W2:Y:S03]  /*51e60*/  LDL.64 R18, [R1+0x88] ;  /* 0x0000880001127983 */ /* 0x000ea60000100a00 */
[----:B--2---:R0:W-:Y:S01]  /*51e70*/  STL.64 [R1+0x29d8], R18 ;  /* 0x0029d81201007387 */ /* 0x0041e20000100a00 */
[----:B------:R-:W2:Y:S02]  /*51e80*/  LDL.LU R16, [R1+0xe90] ;  /* 0x000e900001107983 */ /* 0x000ea40000300800 */
[----:B------:R-:W2:Y:S01]  /*51e90*/  LDL.LU R17, [R1+0xe94] ;  /* 0x000e940001117983 */ /* 0x000ea20000300800 */
[----:B0-----:R-:W2:Y:S01]  /*51ea0*/  LDL.LU R18, [R1+0xe98] ;  /* 0x000e980001127983 */ /* 0x001ea20000300800 */
[----:B------:R-:W2:Y:S02]  /*51eb0*/  LDL.LU R19, [R1+0xe9c] ;  /* 0x000e9c0001137983 */ /* 0x000ea40000300800 */
[----:B------:R-:W4:Y:S01]  /*51ec0*/  LDL.64 R6, [R1+0xb8] ;  /* 0x0000b80001067983 */ /* 0x000f220000100a00 */
[----:B--2---:R-:W-:Y:S01]  /*51ed0*/  STL.64 [R1+0x29f0], R18 ;  /* 0x0029f01201007387 */ /* 0x004fe20000100a00 */
[----:B------:R0:W-:Y:S03]  /*51ee0*/  STL.64 [R1+0x29e8], R16 ;  /* 0x0029e81001007387 */ /* 0x0001e60000100a00 */
[----:B0-----:R-:W2:Y:S01]  /*51ef0*/  LDL.LU R16, [R1+0xe80] ;  /* 0x000e800001107983 */ /* 0x001ea20000300800 */
[----:B------:R-:W2:Y:S02]  /*51f00*/  LDL.LU R17, [R1+0xe84] ;  /* 0x000e840001117983 */ /* 0x000ea40000300800 */
[----:B------:R-:W2:Y:S02]  /*51f10*/  LDL.LU R18, [R1+0xe88] ;  /* 0x000e880001127983 */ /* 0x000ea40000300800 */
[----:B------:R-:W2:Y:S02]  /*51f20*/  LDL.LU R19, [R1+0xe8c] ;  /* 0x000e8c0001137983 */ /* 0x000ea40000300800 */
[----:B--2---:R-:W-:Y:S01]  /*51f30*/  STL.64 [R1+0x2a08], R18 ;  /* 0x002a081201007387 */ /* 0x004fe20000100a00 */
[----:B------:R0:W-:Y:S03]  /*51f40*/  STL.64 [R1+0x2a00], R16 ;  /* 0x002a001001007387 */ /* 0x0001e60000100a00 */
[----:B0-----:R-:W4:Y:S01]  /*51f50*/  LDL.LU R16, [R1+0xe70] ;  /* 0x000e700001107983 */ /* 0x001f220000300800 */
[----:B------:R-:W4:Y:S02]  /*51f60*/  LDL.LU R17, [R1+0xe74] ;  /* 0x000e740001117983 */ /* 0x000f240000300800 */
[----:B------:R-:W4:Y:S02]  /*51f70*/  LDL.LU R18, [R1+0xe78] ;  /* 0x000e780001127983 */ /* 0x000f240000300800 */
[----:B------:R-:W4:Y:S01]  /*51f80*/  LDL.LU R19, [R1+0xe7c] ;  /* 0x000e7c0001137983 */ /* 0x000f220000300800 */
        /* <DEDUP_REMOVED lines=16> */
[----:B------:R-:W2:Y:S01]  /*52090*/  LDL.LU R20, [R1+0xf60] ;  /* 0x000f600001147983 */ /* 0x000ea20000300800 */
[----:B------:R-:W2:Y:S02]  /*520a0*/  LDL.LU R21, [R1+0xf64] ;  /* 0x000f640001157983 */ /* 0x000ea40000300800 */
[----:B------:R-:W2:Y:S02]  /*520b0*/  LDL.LU R22, [R1+0xf68] ;  /* 0x000f680001167983 */ /* 0x000ea40000300800 */
[----:B------:R-:W2:Y:S01]  /*520c0*/  LDL.LU R23, [R1+0xf6c] ;  /* 0x000f6c0001177983 */ /* 0x000ea20000300800 */
[----:B----4-:R-:W-:Y:S01]  /*520d0*/  HMMA.16816.F32 R16, R24, R6, R16 ;  /* 0x000000061810723c */ /* 0x010fe20000001810 */
        /* <DEDUP_REMOVED lines=10> */
[----:B0-----:R-:W4:Y:S01]  /*52180*/  LDL.LU.64 R18, [R1+0x2a08] ;  /* 0x002a080001127983 */ /* 0x001f220000300a00 */
[----:B------:R-:W4:Y:S02]  /*52190*/  LDL.LU.64 R16, [R1+0x2a00] ;  /* 0x002a000001107983 */ /* 0x000f240000300a00 */
[----:B------:R-:W4:Y:S02]  /*521a0*/  LDL.LU.64 R6, [R1+0x29f8] ;  /* 0x0029f80001067983 */ /* 0x000f240000300a00 */
[C---:B----4-:R-:W-:Y:S01]  /*521b0*/  HMMA.16816.F32 R4, R24.reuse, R6, R16 ;  /* 0x000000061804723c */ /* 0x050fe20000001810 */
[----:B------:R-:W4:Y:S01]  /*521c0*/  LDL.LU.64 R18, [R1+0x29f0] ;  /* 0x0029f00001127983 */ /* 0x000f220000300a00 */
[----:B------:R-:W4:Y:S11]  /*521d0*/  LDL.LU.64 R16, [R1+0x29e8] ;  /* 0x0029e80001107983 */ /* 0x000f360000300a00 */
[----:B------:R-:W-:Y:S10]  /*521e0*/  @!UPT UIADD3 URZ, URZ, URZ, URZ ;  /* 0x0000003f3f3ff290 */ /* 0x000ff4000fffe03f */
[----:B------:R-:W-:Y:S01]  /*521f0*/  STL.64 [R1+0x1c0], R4 ;  /* 0x0001c00401007387 */ /* 0x000fe20000100a00 */
[----:B------:R0:W-:Y:S03]  /*52200*/  STL.64 [R1+0x1c8], R6 ;  /* 0x0001c80601007387 */ /* 0x0001e60000100a00 */
[----:B0-----:R-:W4:Y:S02]  /*52210*/  LDL.LU.64 R6, [R1+0x29e0] ;  /* 0x0029e00001067983 */ /* 0x001f240000300a00 */
[C---:B----4-:R-:W-:Y:S02]  /*52220*/  HMMA.16816.F32 R4, R24.reuse, R6, R16 ;  /* 0x000000061804723c */ /* 0x050fe40000001810 */
[----:B------:R-:W4:Y:S11]  /*52230*/  LDL.LU.64 R18, [R1+0x29d8] ;  /* 0x0029d80001127983 */ /* 0x000f360000300a00 */
[----:B------:R-:W-:Y:S10]  /*52240*/  @!UPT UIADD3 URZ, URZ, URZ, URZ ;  /* 0x0000003f3f3ff290 */ /* 0x000ff4000fffe03f */
[----:B------:R-:W-:Y:S01]  /*52250*/  STL.64 [R1+0x1b0], R4 ;  /* 0x0001b00401007387 */ /* 0x000fe20000100a00 */
[----:B------:R0:W-:Y:S03]  /*52260*/  STL.64 [R1+0x1b8], R6 ;  /* 0x0001b80601007387 */ /* 0x0001e60000100a00 */
[----:B0-----:R-:W2:Y:S01]  /*52270*/  LDL.LU.64 R6, [R1+0x29d0] ;  /* 0x0029d00001067983 */ /* 0x001ea20000300a00 */
[----:B------:R-:W2:Y:S02]  /*52280*/  LDL.LU.64 R4, [R1+0x29c8] ;  /* 0x0029c80001047983 */ /* 0x000ea40000300a00 */
[----:B----4-:R-:W-:Y:S01]  /*52290*/  IMAD.MOV.U32 R3, RZ, RZ, R19 ;  /* 0x000000ffff037224 */ /* 0x010fe200078e0013 */
[C---:B--2---:R-:W-:Y:S11]  /*522a0*/  HMMA.16816.F32 R4, R24.reuse, R18, R4 ;  /* 0x000000121804723c */ /* 0x044ff60000001804 */
[----:B------:R-:W-:Y:S11]  /*522b0*/  @!UPT UIADD3 URZ, URZ, URZ, URZ ;  /* 0x0000003f3f3ff290 */ /* 0x000ff6000fffe03f */
[----:B------:R-:W-:Y:S01]  /*522c0*/  @!UPT UIADD3 URZ, URZ, URZ, URZ ;  /* 0x0000003f3f3ff290 */ /* 0x000fe2000fffe03f */
[----:B------:R0:W-:Y:S01]  /*522d0*/  STL.64 [R1+0x1a0], R4 ;  /* 0x0001a00401007387 */ /* 0x0001e20000100a00 */
[----:B------:R1:W-:Y:S02]  /*522e0*/  STL.64 [R1+0x1a8], R6 ;  /* 0x0001a80601007387 */ /* 0x0003e40000100a00 */
[----:B0-----:R-:W-:Y:S01]  /*522f0*/  IMAD.MOV.U32 R4, RZ, RZ, R18 ;  /* 0x000000ffff047224 */ /* 0x001fe200078e0012 */
[----:B-1----:R-:W2:Y:S01]  /*52300*/  LDL.LU.64 R6, [R1+0x29c0] ;  /* 0x0029c00001067983 */ /* 0x002ea20000300a00 */
        /* <DEDUP_REMOVED lines=9> */
[----:B------:R-:W4:Y:S01]  /*523a0*/  LDL.LU.64 R14, [R1+0x2998] ;  /* 0x00299800010e7983 */ /* 0x000f220000300a00 */
[----:B------:R-:W4:Y:S11]  /*523b0*/  LDL.LU.64 R12, [R1+0x2990] ;  /* 0x00299000010c7983 */ /* 0x000f360000300a00 */
[----:B------:R-:W-:Y:S09]  /*523c0*/  @!UPT UIADD3 URZ, URZ, URZ, URZ ;  /* 0x0000003f3f3ff290 */ /* 0x000ff2000fffe03f */
        /* <DEDUP_REMOVED lines=45> */
[C---:B----4-:R-:W-:Y:S11]  /*526a0*/  HMMA.16816.F32 R12, R24.reuse, R18, R12 ;  /* 0x00000012180c723c */ /* 0x050ff6000000180c */
[----:B------:R-:W-:Y:S11]  /*526b0*/  @!UPT UIADD3 URZ, URZ, URZ, URZ ;  /* 0x0000003f3f3ff290 */ /* 0x000ff6000fffe03f */
[----:B------:R-:W-:Y:S01]  /*526c0*/  @!UPT UIADD3 URZ, URZ, URZ, URZ ;  /* 0x0000003f3f3ff290 */ /* 0x000fe2000fffe03f */
        /* <DEDUP_REMOVED lines=8> */
[C---:B---3--:R-:W-:Y:S11]  /*52750*/  HMMA.16816.F32 R8, R24.reuse, R14, R8 ;  /* 0x0000000e1808723c */ /* 0x048ff60000001808 */
[----:B------:R-:W-:Y:S11]  /*52760*/  @!UPT UIADD3 URZ, URZ, URZ, URZ ;  /* 0x0000003f3f3ff290 */ /* 0x000ff6000fffe03f */
[----:B------:R-:W-:Y:S01]  /*52770*/  @!UPT UIADD3 URZ, URZ, URZ, URZ ;  /* 0x0000003f3f3ff290 */ /* 0x000fe2000fffe03f */
[----:B------:R-:W-:Y:S01]  /*52780*/  STL.64 [R1+0x100], R8 ;  /* 0x0001000801007387 */ /* 0x000fe20000100a00 */
[----:B------:R0:W-:Y:S03]  /*52790*/  STL.64 [R1+0x108], R10 ;  /* 0x0001080a01007387 */ /* 0x0001e60000100a00 */
[----:B0-----:R-:W3:Y:S01]  /*527a0*/  LDL.LU.64 R10, [R1+0x28e8] ;  /* 0x0028e800010a7983 */ /* 0x001ee20000300a00 */
[----:B------:R-:W-:Y:S01]  /*527b0*/  STL [R1+0x280c], R15 ;  /* 0x00280c0f01007387 */ /* 0x000fe20000100800 */
[C---:B---3--:R-:W-:Y:S11]  /*527c0*/  HMMA.16816.F32 R20, R24.reuse, R10, R20 ;  /* 0x0000000a1814723c */ /* 0x048ff60000001814 */
[----:B------:R-:W-:Y:S11]  /*527d0*/  @!UPT UIADD3 URZ, URZ, URZ, URZ ;  /* 0x0000003f3f3ff290 */ /* 0x000ff6000fffe03f */
[----:B------:R-:W-:Y:S01]  /*527e0*/  @!UPT UIADD3 URZ, URZ, URZ, URZ ;  /* 0x0000003f3f3ff290 */ /* 0x000fe2000fffe03f */
[----:B------:R-:W-:Y:S01]  /*527f0*/  STL.64 [R1+0xf0], R20 ;  /* 0x0000f01401007387 */ /* 0x000fe20000100a00 */
[----:B------:R0:W-:Y:S03]  /*52800*/  STL.64 [R1+0xf8], R22 ;  /* 0x0000f81601007387 */ /* 0x0001e60000100a00 */
[----:B0-----:R-:W3:Y:S01]  /*52810*/  LDL.LU.64 R22, [R1+0x28e0] ;  /* 0x0028e00001167983 */ /* 0x001ee20000300a00 */
[----:B------:R-:W3:Y:S02]  /*52820*/  LDL.LU.64 R20, [R1+0x28d8] ;  /* 0x0028d80001147983 */ /* 0x000ee40000300a00 */
[----:B------:R0:W-:Y:S02]  /*52830*/  STL [R1+0x27fc], R10 ;  /* 0x0027fc0a01007387 */ /* 0x0001e40000100800 */
[----:B------:R1:W-:Y:S01]  /*52840*/  STL [R1+0x27f8], R11 ;  /* 0x0027f80b01007387 */ /* 0x0003e20000100800 */
[----:B------:R-:W4:Y:S01]  /*52850*/  LDL.LU R8, [R1+0xfe0] ;  /* 0x000fe00001087983 */ /* 0x000f220000300800 */
[----:B------:R-:W4:Y:S03]  /*52860*/  LDL.LU R9, [R1+0xfe4] ;  /* 0x000fe40001097983 */ /* 0x000f260000300800 */
[----:B0-----:R-:W4:Y:S01]  /*52870*/  LDL.LU R10, [R1+0xfe8] ;  /* 0x000fe800010a7983 */ /* 0x001f220000300800 */
[----:B-1----:R-:W4:Y:S02]  /*52880*/  LDL.LU R11, [R1+0xfec] ;  /* 0x000fec00010b7983 */ /* 0x002f240000300800 */
[----:B--2---:R0:W-:Y:S01]  /*52890*/  STL.64 [R1+0x28c8], R6 ;  /* 0x0028c80601007387 */ /* 0x0041e20000100a00 */
[----:B---3--:R-:W-:Y:S01]  /*528a0*/  HMMA.16816.F32 R20, R24, R6, R20 ;  /* 0x000000061814723c */ /* 0x008fe20000001814 */
[----:B0-----:R-:W2:Y:S04]  /*528b0*/  LDL.64 R6, [R1+0xa8] ;  /* 0x0000a80001067983 */ /* 0x001ea80000100a00 */
[----:B------:R-:W0:Y:S11]  /*528c0*/  LDSM.16.MT88.4 R24, [R28+0xc080] ;  /* 0x00c080001c18783b */ /* 0x000e360000004200 */
[----:B------:R-:W-:Y:S07]  /*528d0*/  @!UPT UIADD3 URZ, URZ, URZ, URZ ;  /* 0x0000003f3f3ff290 */ /* 0x000fee000fffe03f */
[----:B------:R-:W-:Y:S01]  /*528e0*/  STL.64 [R1+0xc0], R20 ;  /* 0x0000c01401007387 */ /* 0x000fe20000100a00 */
[----:B------:R-:W-:Y:S02]  /*528f0*/  STL.64 [R1+0xc8], R22 ;  /* 0x0000c81601007387 */ /* 0x000fe40000100a00 */
[----:B------:R-:W4:Y:S04]  /*52900*/  LDSM.16.MT88.4 R20, [R28+0xc000] ;  /* 0x00c000001c14783b */ /* 0x000f280000004200 */
[----:B------:R-:W-:Y:S01]  /*52910*/  STL [R1+0x2800], R28 ;  /* 0x0028001c01007387 */ /* 0x000fe20000100800 */
[----:B0-----:R0:W-:Y:S01]  /*52920*/  STL.64 [R1+0x27e0], R26 ;  /* 0x0027e01a01007387 */ /* 0x0011e20000100a00 */
[----:B------:R-:W-:Y:S02]  /*52930*/  STL.64 [R1+0x27d8], R24 ;  /* 0x0027d81801007387 */ /* 0x000fe40000100a00 */
[----:B0-----:R-:W-:-:S02]  /*52940*/  IMAD.MOV.U32 R26, RZ, RZ, R4 ;  /* 0x000000ffff1a7224 */ /* 0x001fc400078e0004 */
[----:B------:R-:W-:-:S05]  /*52950*/  IMAD.MOV.U32 R27, RZ, RZ, R3 ;  /* 0x000000ffff1b7224 */ /* 0x000fca00078e0003 */
[----:B------:R0:W-:Y:S02]  /*52960*/  STL.64 [R1+0x28c0], R26 ;  /* 0x0028c01a01007387 */ /* 0x0001e40000100a00 */
[----:B0-----:R-:W-:Y:S02]  /*52970*/  IMAD.MOV.U32 R26, RZ, RZ, R2 ;  /* 0x000000ffff1a7224 */ /* 0x001fe400078e0002 */
[----:B------:R-:W-:-:S07]  /*52980*/  IMAD.MOV.U32 R27, RZ, RZ, R0 ;  /* 0x000000ffff1b7224 */ /* 0x000fce00078e0000 */
[C---:B----4-:R-:W-:Y:S01]  /*52990*/  HMMA.16816.F32 R24, R20.reuse, R26, R16 ;  /* 0x0000001a1418723c */ /* 0x050fe20000001810 */
[----:B------:R-:W3:Y:S11]  /*529a0*/  LDL.LU.64 R18, [R1+0x28d0] ;  /* 0x0028d00001127983 */ /* 0x000ef60000300a00 */
[----:B------:R-:W-:Y:S11]  /*529b0*/  @!UPT UIADD3 URZ, URZ, URZ, URZ ;  /* 0x0000003f3f3ff290 */ /* 0x000ff6000fffe03f */
[----:B------:R-:W-:Y:S01]  /*529c0*/  @!UPT UIADD3 URZ, URZ, URZ, URZ ;  /* 0x0000003f3f3ff290 */ /* 0x000fe2000fffe03f */
[----:B------:R-:W-:Y:S02]  /*529d0*/  IMAD.MOV.U32 R16, RZ, RZ, R24 ;  /* 0x000000ffff107224 */ /* 0x000fe400078e0018 */
[----:B------:R-:W-:Y:S01]  /*529e0*/  IMAD.MOV.U32 R12, RZ, RZ, R26 ;  /* 0x000000ffff0c7224 */ /* 0x000fe200078e001a */
[----:B------:R-:W-:Y:S01]  /*529f0*/  STL.64 [R1+0x6a0], R24 ;  /* 0x0006a01801007387 */ /* 0x000fe20000100a00 */
[----:B------:R2:W-:Y:S02]  /*52a00*/  STL.64 [R1+0x6a8], R26 ;  /* 0x0006a81a01007387 */ /* 0x0005e40000100a00 */
[----:B------:R-:W-:Y:S01]  /*52a10*/  STL [R1+0x1f08], R16 ;  /* 0x001f081001007387 */ /* 0x000fe20000100800 */
[----:B------:R-:W-:Y:S01]  /*52a20*/  STL [R1+0x1f04], R12 ;  /* 0x001f040c01007387 */ /* 0x000fe20000100800 */
[----:B--2---:R-:W-:Y:S01]  /*52a30*/  HMMA.16816.F32 R24, R20, R6, R8 ;  /* 0x000000061418723c */ /* 0x004fe20000001808 */
[----:B------:R-:W-:-:S06]  /*52a40*/  IMAD.MOV.U32 R5, RZ, RZ, R7 ;  /* 0x000000ffff057224 */ /* 0x000fcc00078e0007 */
[----:B------:R-:W-:Y:S02]  /*52a50*/  IMAD.MOV.U32 R8, RZ, RZ, R6 ;  /* 0x000000ffff087224 */ /* 0x000fe400078e0006 */
[----:B------:R-:W2:Y:S11]  /*52a60*/  LDL.LU.64 R6, [R1+0x28c8] ;  /* 0x0028c80001067983 */ /* 0x000eb60000300a00 */
[----:B------:R-:W-:Y:S03]  /*52a70*/  @!UPT UIADD3 URZ, URZ, URZ, URZ ;  /* 0x0000003f3f3ff290 */ /* 0x000fe6000fffe03f */
[----:B------:R-:W-:Y:S01]  /*52a80*/  STL.64 [R1+0x690], R24 ;  /* 0x0006901801007387 */ /* 0x000fe20000100a00 */
[----:B------:R-:W-:Y:S02]  /*52a90*/  IMAD.MOV.U32 R13, RZ, RZ, R26 ;  /* 0x000000ffff0d7224 */ /* 0x000fe400078e001a */
[----:B------:R0:W-:Y:S02]  /*52aa0*/  STL.64 [R1+0x698], R26 ;  /* 0x0006981a01007387 */ /* 0x0001e40000100a00 */
[----:B------:R-:W-:Y:S01]  /*52ab0*/  IMAD.MOV.U32 R17, RZ, RZ, R24 ;  /* 0x000000ffff117224 */ /* 0x000fe200078e0018 */
[----:B0-----:R-:W4:Y:S01]  /*52ac0*/  LDL.LU.64 R26, [R1+0x28c0] ;  /* 0x0028c000011a7983 */ /* 0x001f220000300a00 */
[----:B------:R0:W-:Y:S03]  /*52ad0*/  STL [R1+0x2808], R5 ;  /* 0x0028080501007387 */ /* 0x0001e60000100800 */
[----:B--2---:R1:W-:Y:S01]  /*52ae0*/  STL.64 [R1+0x2838], R6 ;  /* 0x0028380601007387 */ /* 0x0043e20000100a00 */
[----:B------:R-:W4:Y:S02]  /*52af0*/  LDL.LU R4, [R1+0xfc0] ;  /* 0x000fc00001047983 */ /* 0x000f240000300800 */
[----:B0-----:R-:W4:Y:S01]  /*52b00*/  LDL.LU R5, [R1+0xfc4] ;  /* 0x000fc40001057983 */ /* 0x001f220000300800 */
[----:B-1----:R-:W4:Y:S01]  /*52b10*/  LDL.LU R6, [R1+0xfc8] ;  /* 0x000fc80001067983 */ /* 0x002f220000300800 */
[----:B------:R-:W4:Y:S02]  /*52b20*/  LDL.LU R7, [R1+0xfcc] ;  /* 0x000fcc0001077983 */ /* 0x000f240000300800 */
[----:B------:R-:W-:Y:S02]  /*52b30*/  STL [R1+0x2804], R8 ;  /* 0x0028040801007387 */ /* 0x000fe40000100800 */
[----:B------:R-:W2:Y:S01]  /*52b40*/  LDL.64 R10, [R1+0x98] ;  /* 0x00009800010a7983 */ /* 0x000ea20000100a00 */
[----:B------:R-:W-:Y:S01]  /*52b50*/  STL [R1+0x1f10], R17 ;  /* 0x001f101101007387 */ /* 0x000fe20000100800 */
[----:B---3--:R0:W-:Y:S03]  /*52b60*/  STL.64 [R1+0x2820], R18 ;  /* 0x0028201201007387 */ /* 0x0081e60000100a00 */
[----:B0-----:R-:W3:Y:S04]  /*52b70*/  LDL.64 R18, [R1+0x8] ;  /* 0x0000080001127983 */ /* 0x001ee80000100a00 */
[----:B---3--:R0:W-:Y:S01]  /*52b80*/  STL.64 [R1+0x2840], R18 ;  /* 0x0028401201007387 */ /* 0x0081e20000100a00 */
[----:B------:R-:W2:Y:S02]  /*52b90*/  LDL.LU R16, [R1+0xfd0] ;  /* 0x000fd00001107983 */ /* 0x000ea40000300800 */
[----:B------:R-:W2:Y:S01]  /*52ba0*/  LDL.LU R17, [R1+0xfd4] ;  /* 0x000fd40001117983 */ /* 0x000ea20000300800 */
[----:B0-----:R-:W2:Y:S01]  /*52bb0*/  LDL.LU R18, [R1+0xfd8] ;  /* 0x000fd80001127983 */ /* 0x001ea20000300800 */
[----:B------:R-:W2:Y:S02]  /*52bc0*/  LDL.LU R19, [R1+0xfdc] ;  /* 0x000fdc0001137983 */ /* 0x000ea40000300800 */
[----:B------:R-:W-:Y:S02]  /*52bd0*/  STL [R1+0x1f0c], R13 ;  /* 0x001f0c0d01007387 */ /* 0x000fe40000100800 */
[----:B------:R2:W-:Y:S01]  /*52be0*/  STL [R1+0x2858], R14 ;  /* 0x0028580e01007387 */ /* 0x0005e20000100800 */
[C---:B----4-:R-:W-:Y:S08]  /*52bf0*/  HMMA.16816.F32 R4, R20.reuse, R26, R4 ;  /* 0x0000001a1404723c */ /* 0x050ff00000001804 */
[----:B--2---:R-:W-:Y:S11]  /*52c00*/  HMMA.16816.F32 R12, R20, R10, R16 ;  /* 0x0000000a140c723c */ /* 0x004ff60000001810 */
[----:B------:R-:W-:Y:S11]  /*52c10*/  @!UPT UIADD3 URZ, URZ, URZ, URZ ;  /* 0x0000003f3f3ff290 */ /* 0x000ff6000fffe03f */
[----:B------:R-:W-:Y:S01]  /*52c20*/  @!UPT UIADD3 URZ, URZ, URZ, URZ ;  /* 0x0000003f3f3ff290 */ /* 0x000fe2000fffe03f */
[----:B------:R0:W-:Y:S01]  /*52c30*/  STL.64 [R1+0x650], R12 ;  /* 0x0006500c01007387 */ /* 0x0001e20000100a00 */
[----:B------:R1:W-:Y:S02]  /*52c40*/  STL.64 [R1+0x658], R14 ;  /* 0x0006580e01007387 */ /* 0x0003e40000100a00 */
[----:B------:R-:W2:Y:S02]  /*52c50*/  LDL.LU R16, [R1+0x15c0] ;  /* 0x0015c00001107983 */ /* 0x000ea40000300800 */
[----:B------:R-:W-:Y:S01]  /*52c60*/  STL.64 [R1+0x640], R4 ;  /* 0x0006400401007387 */ /* 0x000fe20000100a00 */
[----:B------:R-:W-:Y:S01]  /*52c70*/  STL.64 [R1+0x648], R6 ;  /* 0x0006480601007387 */ /* 0x000fe20000100a00 */
[----:B------:R-:W2:Y:S02]  /*52c80*/  LDL.LU R17, [R1+0x15c4] ;  /* 0x0015c40001117983 */ /* 0x000ea40000300800 */
[----:B------:R-:W3:Y:S02]  /*52c90*/  LDL.LU R18, [R1+0x15c8] ;  /* 0x0015c80001127983 */ /* 0x000ee40000300800 */
[----:B------:R-:W3:Y:S01]  /*52ca0*/  LDL.LU R19, [R1+0x15cc] ;  /* 0x0015cc0001137983 */ /* 0x000ee20000300800 */
[----:B0-----:R-:W4:Y:S01]  /*52cb0*/  LDL.LU R12, [R1+0x15d0] ;  /* 0x0015d000010c7983 */ /* 0x001f220000300800 */
[----:B------:R-:W4:Y:S02]  /*52cc0*/  LDL.LU R13, [R1+0x15d4] ;  /* 0x0015d400010d7983 */ /* 0x000f240000300800 */
[----:B-1----:R-:W2:Y:S02]  /*52cd0*/  LDL.LU R14, [R1+0x15d8] ;  /* 0x0015d800010e7983 */ /* 0x002ea40000300800 */
[----:B------:R-:W2:Y:S01]  /*52ce0*/  LDL.LU R15, [R1+0x15dc] ;  /* 0x0015dc00010f7983 */ /* 0x000ea20000300800 */
[----:B------:R-:W3:Y:S01]  /*52cf0*/  LDL.LU R24, [R1+0xfb0] ;  /* 0x000fb00001187983 */ /* 0x000ee20000300800 */
[----:B------:R-:W3:Y:S02]  /*52d00*/  LDL.LU R25, [R1+0xfb4] ;  /* 0x000fb40001197983 */ /* 0x000ee40000300800 */
[----:B------:R-:W3:Y:S02]  /*52d10*/  LDL.LU R26, [R1+0xfb8] ;  /* 0x000fb800011a7983 */ /* 0x000ee40000300800 */
[----:B------:R-:W-:-:S02]  /*52d20*/  IMAD.MOV.U32 R2, RZ, RZ, R10 ;  /* 0x000000ffff027224 */ /* 0x000fc400078e000a */
[----:B------:R-:W-:Y:S01]  /*52d30*/  IMAD.MOV.U32 R0, RZ, RZ, R11 ;  /* 0x000000ffff007224 */ /* 0x000fe200078e000b */
[----:B------:R-:W3:Y:S01]  /*52d40*/  LDL.LU R27, [R1+0xfbc] ;  /* 0x000fbc00011b7983 */ /* 0x000ee20000300800 */
[----:B------:R-:W3:Y:S03]  /*52d50*/  LDL.64 R10, [R1+0x78] ;  /* 0x00007800010a7983 */ /* 0x000ee60000100a00 */
[----:B--2---:R0:W-:Y:S01]  /*52d60*/  STL.64 [R1+0x2868], R14 ;  /* 0x0028680e01007387 */ /* 0x0041e20000100a00 */
[----:B----4-:R-:W-:Y:S03]  /*52d70*/  STL.64 [R1+0x2860], R12 ;  /* 0x0028600c01007387 */ /* 0x010fe60000100a00 */
[----:B0-----:R-:W2:Y:S04]  /*52d80*/  LDL.64 R14, [R1+0x38] ;  /* 0x00003800010e7983 */ /* 0x001ea80000100a00 */
[----:B--2---:R0:W-:Y:S04]  /*52d90*/  STL.64 [R1+0x2878], R14 ;  /* 0x0028780e01007387 */ /* 0x0041e80000100a00 */
[----:B0-----:R-:W2:Y:S04]  /*52da0*/  LDL.64 R14, [R1+0x48] ;  /* 0x00004800010e7983 */ /* 0x001ea80000100a00 */
[----:B--2---:R0:W-:Y:S04]  /*52db0*/  STL.64 [R1+0x2890], R14 ;  /* 0x0028900e01007387 */ /* 0x0041e80000100a00 */
[----:B0-----:R-:W2:Y:S04]  /*52dc0*/  LDL.64 R14, [R1+0x58] ;  /* 0x00005800010e7983 */ /* 0x001ea80000100a00 */
[----:B--2---:R0:W-:Y:S04]  /*52dd0*/  STL.64 [R1+0x28a8], R14 ;  /* 0x0028a80e01007387 */ /* 0x0041e80000100a00 */
[----:B0-----:R-:W2:Y:S01]  /*52de0*/  LDL.64 R14, [R1+0x68] ;  /* 0x00006800010e7983 */ /* 0x001ea20000100a00 */
[----:B---3--:R0:W-:Y:S02]  /*52df0*/  STL.64 [R1+0x2850], R18 ;  /* 0x0028501201007387 */ /* 0x0081e40000100a00 */
[----:B------:R1:W-:Y:S01]  /*52e00*/  STL.64 [R1+0x2848], R16 ;  /* 0x0028481001007387 */ /* 0x0003e20000100a00 */
[----:B0-----:R-:W3:Y:S04]  /*52e10*/  LDL.64 R18, [R1+0x28] ;  /* 0x0000280001127983 */ /* 0x001ee80000100a00 */
[----:B---3--:R0:W-:Y:S01]  /*52e20*/  STL.64 [R1+0x2870], R18 ;  /* 0x0028701201007387 */ /* 0x0081e20000100a00 */
[----:B-1----:R-:W3:Y:S02]  /*52e30*/  LDL.LU R16, [R1+0x1070] ;  /* 0x0010700001107983 */ /* 0x002ee40000300800 */
[----:B------:R-:W3:Y:S01]  /*52e40*/  LDL.LU R17, [R1+0x1074] ;  /* 0x0010740001117983 */ /* 0x000ee20000300800 */
[----:B0-----:R-:W4:Y:S01]  /*52e50*/  LDL.LU R18, [R1+0x1078] ;  /* 0x0010780001127983 */ /* 0x001f220000300800 */
[----:B------:R-:W4:Y:S03]  /*52e60*/  LDL.LU R19, [R1+0x107c] ;  /* 0x00107c0001137983 */ /* 0x000f260000300800 */
        /* <DEDUP_REMOVED lines=17> */
[----:B------:R-:W3:Y:S01]  /*52f80*/  LDL.LU R19, [R1+0x101c] ;  /* 0x00101c0001137983 */ /* 0x000ee20000300800 */
[C---:B------:R-:W-:Y:S01]  /*52f90*/  HMMA.16816.F32 R24, R20.reuse, R10, R24 ;  /* 0x0000000a1418723c */ /* 0x040fe20000001818 */
[----:B------:R-:W4:Y:S11]  /*52fa0*/  LDL.64 R6, [R1+0x18] ;  /* 0x0000180001067983 */ /* 0x000f360000100a00 */
[----:B------:R-:W-:Y:S11]  /*52fb0*/  @!UPT UIADD3 URZ, URZ, URZ, URZ ;  /* 0x0000003f3f3ff290 */ /* 0x000ff6000fffe03f */
[----:B------:R2:W-:Y:S01]  /*52fc0*/  STL.64 [R1+0x580], R24 ;  /* 0x0005801801007387 */ /* 0x0005e20000100a00 */
[----:B------:R0:W-:Y:S02]  /*52fd0*/  STL.64 [R1+0x588], R26 ;  /* 0x0005881a01007387 */ /* 0x0001e40000100a00 */
[----:B--2---:R-:W-:Y:S02]  /*52fe0*/  IMAD.MOV.U32 R25, RZ, RZ, R15 ;  /* 0x000000ffff197224 */ /* 0x004fe400078e000f */
[----:B0-----:R-:W-:Y:S01]  /*52ff0*/  IMAD.MOV.U32 R26, RZ, RZ, R14 ;  /* 0x000000ffff1a7224 */ /* 0x001fe200078e000e */
[C---:B---3--:R-:W-:Y:S11]  /*53000*/  HMMA.16816.F32 R16, R20.reuse, R14, R16 ;  /* 0x0000000e1410723c */ /* 0x048ff60000001810 */
[----:B------:R-:W-:Y:S11]  /*53010*/  @!UPT UIADD3 URZ, URZ, URZ, URZ ;  /* 0x0000003f3f3ff290 */ /* 0x000ff6000fffe03f */
[----:B------:R-:W-:Y:S01]  /*53020*/  @!UPT UIADD3 URZ, URZ, URZ, URZ ;  /* 0x0000003f3f3ff290 */ /* 0x000fe2000fffe03f */
[----:B------:R-:W-:Y:S01]  /*53030*/  STL.64 [R1+0x570], R16 ;  /* 0x0005701001007387 */ /* 0x000fe20000100a00 */
[----:B------:R0:W-:Y:S03]  /*53040*/  STL.64 [R1+0x578], R18 ;  /* 0x0005781201007387 */ /* 0x0001e60000100a00 */
[----:B0-----:R-:W2:Y:S01]  /*53050*/  LDL.LU.64 R18, [R1+0x28b8] ;  /* 0x0028b80001127983 */ /* 0x001ea20000300a00 */
[----:B------:R-:W2:Y:S02]  /*53060*/  LDL.LU.64 R16, [R1+0x28b0] ;  /* 0x0028b00001107983 */ /* 0x000ea40000300a00 */
[----:B------:R-:W2:Y:S02]  /*53070*/  LDL.LU.64 R14, [R1+0x28a8] ;  /* 0x0028a800010e7983 */ /* 0x000ea40000300a00 */
        /* <DEDUP_REMOVED lines=15> */
[----:B------:R-:W3:Y:S02]  /*53170*/  LDL.LU R27, [R1+0x15ac] ;  /* 0x0015ac00011b7983 */ /* 0x000ee40000300800 */
[----:B------:R-:W-:Y:S01]  /*53180*/  IMAD.MOV.U32 R9, RZ, RZ, R11 ;  /* 0x000000ffff097224 */ /* 0x000fe200078e000b */
[----:B--2---:R-:W-:Y:S01]  /*53190*/  HMMA.16816.F32 R16, R20, R14, R16 ;  /* 0x0000000e1410723c */ /* 0x004fe20000001810 */
[----:B------:R-:W-:-:S02]  /*531a0*/  IMAD.MOV.U32 R10, RZ, RZ, R14 ;  /* 0x000000ffff0a7224 */ /* 0x000fc400078e000e */
[----:B------:R-:W-:Y:S01]  /*531b0*/  IMAD.MOV.U32 R11, RZ, RZ, R15 ;  /* 0x000000ffff0b7224 */ /* 0x000fe200078e000f */
[----:B---3--:R-:W-:Y:S01]  /*531c0*/  STL.64 [R1+0x2830], R26 ;  /* 0x0028301a01007387 */ /* 0x008fe20000100a00 */
        /* <DEDUP_REMOVED lines=27> */
[----:B------:R-:W4:Y:S02]  /*53380*/  LDL.LU.64 R18, [R1+0x2850] ;  /* 0x0028500001127983 */ /* 0x000f240000300a00 */
[----:B------:R-:W4:Y:S02]  /*53390*/  LDL.LU.64 R16, [R1+0x2848] ;  /* 0x0028480001107983 */ /* 0x000f240000300a00 */
[C---:B----4-:R-:W-:Y:S11]  /*533a0*/  HMMA.16816.F32 R16, R20.reuse, R6, R16 ;  /* 0x000000061410723c */ /* 0x050ff60000001810 */
[----:B------:R-:W-:Y:S11]  /*533b0*/  @!UPT UIADD3 URZ, URZ, URZ, URZ ;  /* 0x0000003f3f3ff290 */ /* 0x000ff6000fffe03f */
[----:B------:R-:W-:Y:S01]  /*533c0*/  @!UPT UIADD3 URZ, URZ, URZ, URZ ;  /* 0x0000003f3f3ff290 */ /* 0x000fe2000fffe03f */
[----:B------:R-:W-:Y:S01]  /*533d0*/  STL.64 [R1+0x520], R16 ;  /* 0x0005201001007387 */ /* 0x000fe20000100a00 */
[----:B------:R0:W-:Y:S03]  /*533e0*/  STL.64 [R1+0x528], R18 ;  /* 0x0005281201007387 */ /* 0x0001e60000100a00 */
[----:B0-----:R-:W2:Y:S01]  /*533f0*/  LDL.LU.64 R18, [R1+0x2840] ;  /* 0x0028400001127983 */ /* 0x001ea20000300a00 */
[----:B------:R-:W-:Y:S02]  /*53400*/  IMAD.MOV.U32 R15, RZ, RZ, R6 ;  /* 0x000000ffff0f7224 */ /* 0x000fe400078e0006 */
[----:B------:R-:W-:Y:S02]  /*53410*/  IMAD.MOV.U32 R5, RZ, RZ, R7 ;  /* 0x000000ffff057224 */ /* 0x000fe400078e0007 */
[----:B------:R-:W4:Y:S01]  /*53420*/  LDL.LU.64 R6, [R1+0x2838] ;  /* 0x0028380001067983 */ /* 0x000f220000300a00 */
        /* <DEDUP_REMOVED lines=9> */
[----:B----4-:R-:W-:Y:S01]  /*534c0*/  STL.64 [R1+0x27f0], R6 ;  /* 0x0027f00601007387 */ /* 0x010fe20000100a00 */
[----:B------:R-:W-:Y:S01]  /*534d0*/  STL [R1+0x27e8], R4 ;  /* 0x0027e80401007387 */ /* 0x000fe20000100800 */
[----:B--2---:R-:W-:Y:S11]  /*534e0*/  HMMA.16816.F32 R24, R20, R18, R24 ;  /* 0x000000121418723c */ /* 0x004ff60000001818 */
[----:B------:R-:W-:Y:S11]  /*534f0*/  @!UPT UIADD3 URZ, URZ, URZ, URZ ;  /* 0x0000003f3f3ff290 */ /* 0x000ff6000fffe03f */
[----:B------:R-:W-:Y:S01]  /*53500*/  @!UPT UIADD3 URZ, URZ, URZ, URZ ;  /* 0x0000003f3f3ff290 */ /* 0x000fe2000fffe03f */
[----:B------:R-:W-:Y:S01]  /*53510*/  STL.64 [R1+0x500], R24 ;  /* 0x0005001801007387 */ /* 0x000fe20000100a00 */
[----:B------:R0:W-:Y:S03]  /*53520*/  STL.64 [R1+0x508], R26 ;  /* 0x0005081a01007387 */ /* 0x0001e60000100a00 */
[----:B0-----:R-:W2:Y:S01]  /*53530*/  LDL.LU.64 R26, [R1+0x2818] ;  /* 0x00281800011a7983 */ /* 0x001ea20000300a00 */
[----:B------:R-:W4:Y:S02]  /*53540*/  LDL.LU.64 R24, [R1+0x2810] ;  /* 0x0028100001187983 */ /* 0x000f240000300a00 */
        /* <DEDUP_REMOVED lines=8> */
[----:B------:R-:W-:Y:S01]  /*535d0*/  IMAD.MOV.U32 R19, RZ, RZ, R5 ;  /* 0x000000ffff137224 */ /* 0x000fe200078e0005 */
[----:B------:R-:W3:Y:S01]  /*535e0*/  LDL.LU R15, [R1+0x280c] ;  /* 0x00280c00010f7983 */ /* 0x000ee20000300800 */
[----:B------:R-:W2:Y:S03]  /*535f0*/  LDL.LU R5, [R1+0x2808] ;  /* 0x0028080001057983 */ /* 0x000ea60000300800 */
[----:B------:R0:W-:Y:S01]  /*53600*/  STL.64 [R1+0x26f0], R18 ;  /* 0x0026f01201007387 */ /* 0x0001e20000100a00 */
[----:B-1----:R-:W3:Y:S02]  /*53610*/  LDL.LU R16, [R1+0x1590] ;  /* 0x0015900001107983 */ /* 0x002ee40000300800 */
[----:B------:R-:W3:Y:S01]  /*53620*/  LDL.LU R17, [R1+0x1594] ;  /* 0x0015940001117983 */ /* 0x000ee20000300800 */
[----:B0-----:R-:W3:Y:S01]  /*53630*/  LDL.LU R18, [R1+0x1598] ;  /* 0x0015980001127983 */ /* 0x001ee20000300800 */
[----:B------:R-:W3:Y:S02]  /*53640*/  LDL.LU R19, [R1+0x159c] ;  /* 0x00159c0001137983 */ /* 0x000ee40000300800 */
[----:B---3--:R-:W-:Y:S11]  /*53650*/  HMMA.16816.F32 R16, R20, R14, R16 ;  /* 0x0000000e1410723c */ /* 0x008ff60000001810 */
[----:B------:R-:W-:Y:S11]  /*53660*/  @!UPT UIADD3 URZ, URZ, URZ, URZ ;  /* 0x0000003f3f3ff290 */ /* 0x000ff6000fffe03f */
[----:B------:R-:W-:Y:S01]  /*53670*/  @!UPT UIADD3 URZ, URZ, URZ, URZ ;  /* 0x0000003f3f3ff290 */ /* 0x000fe2000fffe03f */
[----:B------:R-:W-:Y:S01]  /*53680*/  STL.64 [R1+0x4f0], R16 ;  /* 0x0004f01001007387 */ /* 0x000fe20000100a00 */
[----:B------:R0:W-:Y:S02]  /*53690*/  STL.64 [R1+0x4f8], R18 ;  /* 0x0004f81201007387 */ /* 0x0001e40000100a00 */
[----:B0-----:R-:W-:Y:S02]  /*536a0*/  IMAD.MOV.U32 R18, RZ, RZ, R13 ;  /* 0x000000ffff127224 */ /* 0x001fe400078e000d */
[----:B------:R-:W-:-:S05]  /*536b0*/  IMAD.MOV.U32 R19, RZ, RZ, R12 ;  /* 0x000000ffff137224 */ /* 0x000fca00078e000c */
[----:B------:R-:W-:Y:S01]  /*536c0*/  STL.64 [R1+0x2708], R18 ;  /* 0x0027081201007387 */ /* 0x000fe20000100a00 */
[----:B------:R0:W-:Y:S02]  /*536d0*/  STL.64 [R1+0x26c0], R14 ;  /* 0x0026c00e01007387 */ /* 0x0001e40000100a00 */
[----:B------:R-:W3:Y:S02]  /*536e0*/  LDL.LU R12, [R1+0x11f0] ;  /* 0x0011f000010c7983 */ /* 0x000ee40000300800 */
[----:B------:R-:W3:Y:S01]  /*536f0*/  LDL.LU R13, [R1+0x11f4] ;  /* 0x0011f400010d7983 */ /* 0x000ee20000300800 */
[----:B0-----:R-:W2:Y:S01]  /*53700*/  LDL.LU R14, [R1+0x11f8] ;  /* 0x0011f800010e7983 */ /* 0x001ea20000300800 */
[----:B------:R-:W2:Y:S02]  /*53710*/  LDL.LU R15, [R1+0x11fc] ;  /* 0x0011fc00010f7983 */ /* 0x000ea40000300800 */
[----:B------:R-:W-:Y:S02]  /*53720*/  IMAD.MOV.U32 R18, RZ, RZ, R8 ;  /* 0x000000ffff127224 */ /* 0x000fe400078e0008 */
[----:B------:R-:W-:Y:S01]  /*53730*/  IMAD.MOV.U32 R19, RZ, RZ, R28 ;  /* 0x000000ffff137224 */ /* 0x000fe200078e001c */
[----:B------:R-:W4:Y:S01]  /*53740*/  LDL.LU R8, [R1+0x2804] ;  /* 0x0028040001087983 */ /* 0x000f220000300800 */
[----:B------:R-:W4:Y:S03]  /*53750*/  LDL.LU R28, [R1+0x2800] ;  /* 0x00280000011c7983 */ /* 0x000f260000300800 */
[----:B------:R-:W-:Y:S04]  /*53760*/  STL.64 [R1+0x2720], R18 ;  /* 0x0027201201007387 */ /* 0x000fe80000100a00 */
[----:B--2---:R-:W-:Y:S01]  /*53770*/  STL.64 [R1+0x26e8], R14 ;  /* 0x0026e80e01007387 */ /* 0x004fe20000100a00 */
[----:B---3--:R0:W-:Y:S03]  /*53780*/  STL.64 [R1+0x26e0], R12 ;  /* 0x0026e00c01007387 */ /* 0x0081e60000100a00 */
        /* <DEDUP_REMOVED lines=25> */
[----:B----4-:R-:W-:-:S05]  /*53920*/  IMAD.MOV.U32 R19, RZ, RZ, R25 ;  /* 0x000000ffff137224 */ /* 0x010fca00078e0019 */
[----:B------:R0:W-:Y:S02]  /*53930*/  STL.64 [R1+0x2768], R18 ;  /* 0x0027681201007387 */ /* 0x0001e40000100a00 */
[----:B0-----:R-:W-:Y:S02]  /*53940*/  IMAD.MOV.U32 R18, RZ, RZ, R24 ;  /* 0x000000ffff127224 */ /* 0x001fe400078e0018 */
        /* <DEDUP_REMOVED lines=8> */
[----:B------:R-:W4:Y:S04]  /*539d0*/  LDL.64 R18, [R1+0x88] ;  /* 0x0000880001127983 */ /* 0x000f280000100a00 */
[----:B----4-:R0:W-:Y:S01]  /*539e0*/  STL.64 [R1+0x2798], R18 ;  /* 0x0027981201007387 */ /* 0x0101e20000100a00 */
[----:B------:R-:W4:Y:S02]  /*539f0*/  LDL.LU R16, [R1+0x1290] ;  /* 0x0012900001107983 */ /* 0x000f240000300800 */
[----:B------:R-:W4:Y:S01]  /*53a00*/  LDL.LU R17, [R1+0x1294] ;  /* 0x0012940001117983 */ /* 0x000f220000300800 */
[----:B0-----:R-:W2:Y:S01]  /*53a10*/  LDL.LU R18, [R1+0x1298] ;  /* 0x0012980001127983 */ /* 0x001ea20000300800 */
[----:B------:R-:W2:Y:S03]  /*53a20*/  LDL.LU R19, [R1+0x129c] ;  /* 0x00129c0001137983 */ /* 0x000ea60000300800 */
[----:B--2---:R0:W-:Y:S01]  /*53a30*/  STL.64 [R1+0x27a8], R18 ;  /* 0x0027a81201007387 */ /* 0x0041e20000100a00 */
[----:B----4-:R-:W-:Y:S02]  /*53a40*/  STL.64 [R1+0x27a0], R16 ;  /* 0x0027a01001007387 */ /* 0x010fe40000100a00 */
[----:B0-----:R-:W-:-:S02]  /*53a50*/  IMAD.MOV.U32 R18, RZ, RZ, R8 ;  /* 0x000000ffff127224 */ /* 0x001fc400078e0008 */
[----:B------:R-:W-:-:S05]  /*53a60*/  IMAD.MOV.U32 R19, RZ, RZ, R5 ;  /* 0x000000ffff137224 */ /* 0x000fca00078e0005 */
[----:B------:R-:W-:Y:S01]  /*53a70*/  STL.64 [R1+0x27c0], R18 ;  /* 0x0027c01201007387 */ /* 0x000fe20000100a00 */
[----:B---3--:R-:W-:Y:S02]  /*53a80*/  STL.64 [R1+0x2748], R14 ;  /* 0x0027480e01007387 */ /* 0x008fe40000100a00 */
[----:B------:R0:W-:Y:S02]  /*53a90*/  STL.64 [R1+0x2740], R12 ;  /* 0x0027400c01007387 */ /* 0x0001e40000100a00 */
[----:B0-----:R-:W2:Y:S01]  /*53aa0*/  LDL.LU R12, [R1+0x1250] ;  /* 0x00125000010c7983 */ /* 0x001ea20000300800 */
[----:B------:R-:W2:Y:S02]  /*53ab0*/  LDL.LU R13, [R1+0x1254] ;  /* 0x00125400010d7983 */ /* 0x000ea40000300800 */
[----:B------:R-:W3:Y:S02]  /*53ac0*/  LDL.LU R14, [R1+0x1258] ;  /* 0x00125800010e7983 */ /* 0x000ee40000300800 */
[----:B------:R-:W3:Y:S01]  /*53ad0*/  LDL.LU R15, [R1+0x125c] ;  /* 0x00125c00010f7983 */ /* 0x000ee20000300800 */
[----:B------:R-:W4:Y:S01]  /*53ae0*/  LDL.LU R24, [R1+0x12c0] ;  /* 0x0012c00001187983 */ /* 0x000f220000300800 */
[----:B------:R-:W4:Y:S02]  /*53af0*/  LDL.LU R25, [R1+0x12c4] ;  /* 0x0012c40001197983 */ /* 0x000f240000300800 */
[----:B------:R-:W4:Y:S02]  /*53b00*/  LDL.LU R26, [R1+0x12c8] ;  /* 0x0012c800011a7983 */ /* 0x000f240000300800 */
[----:B------:R-:W4:Y:S01]  /*53b10*/  LDL.LU R27, [R1+0x12cc] ;  /* 0x0012cc00011b7983 */ /* 0x000f220000300800 */
[----:B------:R-:W4:Y:S01]  /*53b20*/  LDL.LU R4, [R1+0x1580] ;  /* 0x0015800001047983 */ /* 0x000f220000300800 */
        /* <DEDUP_REMOVED lines=38> */
[----:B------:R-:W4:Y:S01]  /*53d90*/  LDL.LU R4, [R1+0x27e8] ;  /* 0x0027e80001047983 */ /* 0x000f220000300800 */
[----:B---3--:R-:W-:Y:S02]  /*53da0*/  HMMA.16816.F32 R20, R20, R6, R24 ;  /* 0x000000061414723c */ /* 0x008fe40000001818 */
[----:B------:R-:W2:Y:S01]  /*53db0*/  LDL.LU.64 R26, [R1+0x27e0] ;  /* 0x0027e000011a7983 */ /* 0x000ea20000300a00 */
[----:B------:R-:W2:Y:S02]  /*53dc0*/  LDL.LU.64 R24, [R1+0x27d8] ;  /* 0x0027d80001187983 */ /* 0x000ea40000300a00 */
[----:B------:R-:W-:Y:S11]  /*53dd0*/  IMAD.MOV.U32 R8, RZ, RZ, R18 ;  /* 0x000000ffff087224 */ /* 0x000ff600078e0012 */
[----:B------:R-:W-:Y:S07]  /*53de0*/  @!UPT UIADD3 URZ, URZ, URZ, URZ ;  /* 0x0000003f3f3ff290 */ /* 0x000fee000fffe03f */
[----:B------:R-:W-:Y:S01]  /*53df0*/  STL.64 [R1+0x340], R20 ;  /* 0x0003401401007387 */ /* 0x000fe20000100a00 */
[----:B------:R0:W-:Y:S02]  /*53e00*/  STL.64 [R1+0x348], R22 ;  /* 0x0003481601007387 */ /* 0x0001e40000100a00 */
[----:B------:R-:W-:Y:S02]  /*53e10*/  STL.64 [R1+0x26b8], R6 ;  /* 0x0026b80601007387 */ /* 0x000fe40000100a00 */
[----:B0-----:R-:W-:Y:S02]  /*53e20*/  IMAD.MOV.U32 R23, RZ, RZ, R3 ;  /* 0x000000ffff177224 */ /* 0x001fe400078e0003 */
        /* <DEDUP_REMOVED lines=15> */
[----:B0-----:R-:W3:Y:S01]  /*53f20*/  LDL.LU.64 R18, [R1+0x27a8] ;  /* 0x0027a80001127983 */ /* 0x001ee20000300a00 */
[----:B------:R-:W3:Y:S02]  /*53f30*/  LDL.LU.64 R16, [R1+0x27a0] ;  /* 0x0027a00001107983 */ /* 0x000ee40000300a00 */
[----:B------:R-:W-:Y:S02]  /*53f40*/  IMAD.MOV.U32 R6, RZ, RZ, R2 ;  /* 0x000000ffff067224 */ /* 0x000fe400078e0002 */
[----:B------:R-:W-:Y:S02]  /*53f50*/  IMAD.MOV.U32 R7, RZ, RZ, R0 ;  /* 0x000000ffff077224 */ /* 0x000fe400078e0000 */
[----:B----4-:R-:W-:-:S05]  /*53f60*/  IMAD.MOV.U32 R22, RZ, RZ, R4 ;  /* 0x000000ffff167224 */ /* 0x010fca00078e0004 */
[C---:B---3--:R-:W-:Y:S01]  /*53f70*/  HMMA.16816.F32 R4, R24.reuse, R6, R16 ;  /* 0x000000061804723c */ /* 0x048fe20000001810 */
        /* <DEDUP_REMOVED lines=76> */
[C---:B--2---:R-:W-:Y:S11]  /*54440*/  HMMA.16816.F32 R12, R24.reuse, R18, R12 ;  /* 0x00000012180c723c */ /* 0x044ff6000000180c */
[----:B------:R-:W-:Y:S11]  /*54450*/  @!UPT UIADD3 URZ, URZ, URZ, URZ ;  /* 0x0000003f3f3ff290 */ /* 0x000ff6000fffe03f */
[----:B------:R-:W-:Y:S01]  /*54460*/  @!UPT UIADD3 URZ, URZ, URZ, URZ ;  /* 0x0000003f3f3ff290 */ /* 0x000fe2000fffe03f */
[----:B------:R-:W-:Y:S01]  /*54470*/  STL.64 [R1+0x2b0], R12 ;  /* 0x0002b00c01007387 */ /* 0x000fe20000100a00 */
[----:B------:R0:W-:Y:S03]  /*54480*/  STL.64 [R1+0x2b8], R14 ;  /* 0x0002b80e01007387 */ /* 0x0001e60000100a00 */
[----:B0-----:R-:W2:Y:S01]  /*54490*/  LDL.LU.64 R14, [R1+0x26c0] ;  /* 0x0026c000010e7983 */ /* 0x001ea20000300a00 */
[----:B------:R0:W-:Y:S03]  /*544a0*/  STL.64 [R1+0x2608], R18 ;  /* 0x0026081201007387 */ /* 0x0001e60000100a00 */
[----:B0-----:R-:W2:Y:S04]  /*544b0*/  LDL.64 R18, [R1+0xa8] ;  /* 0x0000a80001127983 */ /* 0x001ea80000100a00 */
[----:B--2---:R0:W-:Y:S01]  /*544c0*/  STL.64 [R1+0x26a8], R18 ;  /* 0x0026a81201007387 */ /* 0x0041e20000100a00 */
[----:B------:R-:W2:Y:S02]  /*544d0*/  LDL.LU R16, [R1+0x11e0] ;  /* 0x0011e00001107983 */ /* 0x000ea40000300800 */
[----:B------:R-:W2:Y:S01]  /*544e0*/  LDL.LU R17, [R1+0x11e4] ;  /* 0x0011e40001117983 */ /* 0x000ea20000300800 */
[----:B0-----:R-:W2:Y:S01]  /*544f0*/  LDL.LU R18, [R1+0x11e8] ;  /* 0x0011e80001127983 */ /* 0x001ea20000300800 */
[----:B------:R-:W2:Y:S02]  /*54500*/  LDL.LU R19, [R1+0x11ec] ;  /* 0x0011ec0001137983 */ /* 0x000ea40000300800 */
[C---:B--2---:R-:W-:Y:S11]  /*54510*/  HMMA.16816.F32 R16, R24.reuse, R14, R16 ;  /* 0x0000000e1810723c */ /* 0x044ff60000001810 */
[----:B------:R-:W-:Y:S11]  /*54520*/  @!UPT UIADD3 URZ, URZ, URZ, URZ ;  /* 0x0000003f3f3ff290 */ /* 0x000ff6000fffe03f */
[----:B------:R-:W-:Y:S01]  /*54530*/  @!UPT UIADD3 URZ, URZ, URZ, URZ ;  /* 0x0000003f3f3ff290 */ /* 0x000fe2000fffe03f */
[----:B------:R-:W-:Y:S01]  /*54540*/  STL.64 [R1+0x2a0], R16 ;  /* 0x0002a01001007387 */ /* 0x000fe20000100a00 */
[----:B------:R-:W-:Y:S02]  /*54550*/  STL.64 [R1+0x2a8], R18 ;  /* 0x0002a81201007387 */ /* 0x000fe40000100a00 */
[----:B------:R-:W-:Y:S02]  /*54560*/  STL [R1+0x25f0], R14 ;  /* 0x0025f00e01007387 */ /* 0x000fe40000100800 */
[----:B------:R0:W-:Y:S02]  /*54570*/  STL [R1+0x25ec], R15 ;  /* 0x0025ec0f01007387 */ /* 0x0001e40000100800 */
[----:B0-----:R-:W2:Y:S01]  /*54580*/  LDL.64 R14, [R1+0x78] ;  /* 0x00007800010e7983 */ /* 0x001ea20000100a00 */
[----:B---3--:R-:W-:Y:S03]  /*54590*/  HMMA.16816.F32 R4, R24, R10, R4 ;  /* 0x0000000a1804723c */ /* 0x008fe60000001804 */
[----:B--2---:R0:W-:Y:S04]  /*545a0*/  STL.64 [R1+0x2690], R14 ;  /* 0x0026900e01007387 */ /* 0x0041e80000100a00 */
[----:B0-----:R-:W2:Y:S01]  /*545b0*/  LDL.64 R14, [R1+0x98] ;  /* 0x00009800010e7983 */ /* 0x001ea20000100a00 */
[----:B------:R-:W-:-:S03]  /*545c0*/  IMAD.MOV.U32 R18, RZ, RZ, R8 ;  /* 0x000000ffff127224 */ /* 0x000fc600078e0008 */
[----:B--2---:R0:W-:Y:S01]  /*545d0*/  STL.64 [R1+0x26b0], R14 ;  /* 0x0026b00e01007387 */ /* 0x0041e20000100a00 */
[----:B------:R-:W2:Y:S02]  /*545e0*/  LDL.LU R12, [R1+0x1570] ;  /* 0x00157000010c7983 */ /* 0x000ea40000300800 */
[----:B------:R-:W2:Y:S01]  /*545f0*/  LDL.LU R13, [R1+0x1574] ;  /* 0x00157400010d7983 */ /* 0x000ea20000300800 */
[----:B0-----:R-:W2:Y:S01]  /*54600*/  LDL.LU R14, [R1+0x1578] ;  /* 0x00157800010e7983 */ /* 0x001ea20000300800 */
[----:B------:R-:W2:Y:S07]  /*54610*/  LDL.LU R15, [R1+0x157c] ;  /* 0x00157c00010f7983 */ /* 0x000eae0000300800 */
[----:B------:R-:W-:Y:S02]  /*54620*/  STL.64 [R1+0x290], R4 ;  /* 0x0002900401007387 */ /* 0x000fe40000100a00 */
[----:B------:R0:W-:Y:S02]  /*54630*/  STL.64 [R1+0x298], R6 ;  /* 0x0002980601007387 */ /* 0x0001e40000100a00 */
[----:B0-----:R-:W4:Y:S01]  /*54640*/  LDL.LU.64 R6, [R1+0x26b8] ;  /* 0x0026b80001067983 */ /* 0x001f220000300a00 */
[----:B------:R0:W-:Y:S02]  /*54650*/  STL [R1+0x25f4], R10 ;  /* 0x0025f40a01007387 */ /* 0x0001e40000100800 */
[----:B------:R1:W-:Y:S02]  /*54660*/  STL [R1+0x25e8], R11 ;  /* 0x0025e80b01007387 */ /* 0x0003e40000100800 */
[----:B------:R-:W3:Y:S01]  /*54670*/  LDL.LU R8, [R1+0x1530] ;  /* 0x0015300001087983 */ /* 0x000ee20000300800 */
[----:B------:R-:W3:Y:S04]  /*54680*/  LDL.LU R9, [R1+0x1534] ;  /* 0x0015340001097983 */ /* 0x000ee80000300800 */
[----:B0-----:R-:W2:Y:S01]  /*54690*/  LDL.LU R10, [R1+0x1538] ;  /* 0x00153800010a7983 */ /* 0x001ea20000300800 */
[----:B-1----:R-:W2:Y:S02]  /*546a0*/  LDL.LU R11, [R1+0x153c] ;  /* 0x00153c00010b7983 */ /* 0x002ea40000300800 */
[----:B------:R-:W-:Y:S01]  /*546b0*/  IMAD.MOV.U32 R19, RZ, RZ, R3 ;  /* 0x000000ffff137224 */ /* 0x000fe200078e0003 */
[----:B----4-:R-:W-:Y:S01]  /*546c0*/  HMMA.16816.F32 R20, R24, R6, R20 ;  /* 0x000000061814723c */ /* 0x010fe20000001814 */
[----:B------:R-:W0:Y:S04]  /*546d0*/  LDSM.16.MT88.4 R24, [R28+0xc180] ;  /* 0x00c180001c18783b */ /* 0x000e280000004200 */
[----:B--2---:R-:W-:Y:S01]  /*546e0*/  STL.64 [R1+0x26a0], R10 ;  /* 0x0026a00a01007387 */ /* 0x004fe20000100a00 */
[----:B---3--:R1:W-:Y:S03]  /*546f0*/  STL.64 [R1+0x2698], R8 ;  /* 0x0026980801007387 */ /* 0x0083e60000100a00 */
[----:B-1----:R-:W2:Y:S01]  /*54700*/  LDL.LU R8, [R1+0x1550] ;  /* 0x0015500001087983 */ /* 0x002ea20000300800 */
[----:B------:R-:W2:Y:S02]  /*54710*/  LDL.LU R9, [R1+0x1554] ;  /* 0x0015540001097983 */ /* 0x000ea40000300800 */
[----:B------:R-:W2:Y:S02]  /*54720*/  LDL.LU R10, [R1+0x1558] ;  /* 0x00155800010a7983 */ /* 0x000ea40000300800 */
[----:B------:R-:W2:Y:S01]  /*54730*/  LDL.LU R11, [R1+0x155c] ;  /* 0x00155c00010b7983 */ /* 0x000ea20000300800 */
[----:B------:R1:W-:Y:S01]  /*54740*/  STL.64 [R1+0x25e0], R6 ;  /* 0x0025e00601007387 */ /* 0x0003e20000100a00 */
[----:B------:R-:W3:Y:S07]  /*54750*/  LDL.LU R4, [R1+0x1560] ;  /* 0x0015600001047983 */ /* 0x000eee0000300800 */
[----:B------:R-:W-:Y:S02]  /*54760*/  STL.64 [R1+0xe0], R20 ;  /* 0x0000e01401007387 */ /* 0x000fe40000100a00 */
[----:B------:R-:W-:Y:S02]  /*54770*/  STL.64 [R1+0xe8], R22 ;  /* 0x0000e81601007387 */ /* 0x000fe40000100a00 */
[----:B------:R-:W4:Y:S04]  /*54780*/  LDSM.16.MT88.4 R20, [R28+0xc100] ;  /* 0x00c100001c14783b */ /* 0x000f280000004200 */
[----:B------:R-:W3:Y:S04]  /*54790*/  LDL.LU R5, [R1+0x1564] ;  /* 0x0015640001057983 */ /* 0x000ee80000300800 */
[----:B-1----:R-:W3:Y:S01]  /*547a0*/  LDL.LU R6, [R1+0x1568] ;  /* 0x0015680001067983 */ /* 0x002ee20000300800 */
[----:B------:R-:W3:Y:S02]  /*547b0*/  LDL.LU R7, [R1+0x156c] ;  /* 0x00156c0001077983 */ /* 0x000ee40000300800 */
[----:B0-----:R-:W-:Y:S02]  /*547c0*/  STL.64 [R1+0x25d8], R26 ;  /* 0x0025d81a01007387 */ /* 0x001fe40000100a00 */
[----:B------:R-:W-:Y:S01]  /*547d0*/  STL.64 [R1+0x25d0], R24 ;  /* 0x0025d01801007387 */ /* 0x000fe20000100a00 */
[C---:B----4-:R-:W-:Y:S01]  /*547e0*/  HMMA.16816.F32 R16, R20.reuse, R18, R12 ;  /* 0x000000121410723c */ /* 0x050fe2000000180c */
[----:B------:R-:W2:Y:S11]  /*547f0*/  LDL.LU.64 R14, [R1+0x26b0] ;  /* 0x0026b000010e7983 */ /* 0x000eb60000300a00 */
[----:B------:R-:W-:Y:S11]  /*54800*/  @!UPT UIADD3 URZ, URZ, URZ, URZ ;  /* 0x0000003f3f3ff290 */ /* 0x000ff6000fffe03f */
[----:B------:R-:W-:Y:S01]  /*54810*/  STL.64 [R1+0x4d0], R16 ;  /* 0x0004d01001007387 */ /* 0x000fe20000100a00 */
[----:B------:R0:W-:Y:S03]  /*54820*/  STL.64 [R1+0x4d8], R18 ;  /* 0x0004d81201007387 */ /* 0x0001e60000100a00 */
[----:B0-----:R-:W3:Y:S02]  /*54830*/  LDL.LU.64 R18, [R1+0x26a8] ;  /* 0x0026a80001127983 */ /* 0x001ee40000300a00 */
[C---:B---3--:R-:W-:Y:S01]  /*54840*/  HMMA.16816.F32 R4, R20.reuse, R18, R4 ;  /* 0x000000121404723c */ /* 0x048fe20000001804 */
[----:B------:R-:W-:Y:S11]  /*54850*/  IMAD.MOV.U32 R3, RZ, RZ, R19 ;  /* 0x000000ffff037224 */ /* 0x000ff600078e0013 */
[----:B------:R-:W-:Y:S11]  /*54860*/  @!UPT UIADD3 URZ, URZ, URZ, URZ ;  /* 0x0000003f3f3ff290 */ /* 0x000ff6000fffe03f */
[----:B------:R0:W-:Y:S01]  /*54870*/  STL.64 [R1+0x4c0], R4 ;  /* 0x0004c00401007387 */ /* 0x0001e20000100a00 */
[----:B------:R-:W-:Y:S02]  /*54880*/  STL.64 [R1+0x4c8], R6 ;  /* 0x0004c80601007387 */ /* 0x000fe40000100a00 */
[----:B0-----:R-:W-:Y:S02]  /*54890*/  IMAD.MOV.U32 R4, RZ, RZ, R18 ;  /* 0x000000ffff047224 */ /* 0x001fe400078e0012 */
[----:B------:R-:W3:Y:S01]  /*548a0*/  LDL.64 R18, [R1+0x8] ;  /* 0x0000080001127983 */ /* 0x000ee20000100a00 */
[C---:B--2---:R-:W-:Y:S01]  /*548b0*/  HMMA.16816.F32 R8, R20.reuse, R14, R8 ;  /* 0x0000000e1408723c */ /* 0x044fe20000001808 */
[----:B------:R-:W-:Y:S02]  /*548c0*/  IMAD.MOV.U32 R26, RZ, RZ, R2 ;  /* 0x000000ffff1a7224 */ /* 0x000fe400078e0002 */
[----:B------:R-:W-:Y:S01]  /*548d0*/  IMAD.MOV.U32 R27, RZ, RZ, R0 ;  /* 0x000000ffff1b7224 */ /* 0x000fe200078e0000 */
[----:B---3--:R0:W-:Y:S01]  /*548e0*/  STL.64 [R1+0x2620], R18 ;  /* 0x0026201201007387 */ /* 0x0081e20000100a00 */
[----:B------:R-:W2:Y:S02]  /*548f0*/  LDL.LU R16, [R1+0x1540] ;  /* 0x0015400001107983 */ /* 0x000ea40000300800 */
[----:B------:R-:W2:Y:S01]  /*54900*/  LDL.LU R17, [R1+0x1544] ;  /* 0x0015440001117983 */ /* 0x000ea20000300800 */
[----:B0-----:R-:W2:Y:S01]  /*54910*/  LDL.LU R18, [R1+0x1548] ;  /* 0x0015480001127983 */ /* 0x001ea20000300800 */
[----:B------:R-:W2:Y:S11]  /*54920*/  LDL.LU R19, [R1+0x154c] ;  /* 0x00154c0001137983 */ /* 0x000eb60000300800 */
[----:B------:R-:W-:Y:S03]  /*54930*/  @!UPT UIADD3 URZ, URZ, URZ, URZ ;  /* 0x0000003f3f3ff290 */ /* 0x000fe6000fffe03f */
[----:B------:R-:W-:Y:S02]  /*54940*/  STL.64 [R1+0x4b0], R8 ;  /* 0x0004b00801007387 */ /* 0x000fe40000100a00 */
[----:B------:R0:W-:Y:S02]  /*54950*/  STL.64 [R1+0x4b8], R10 ;  /* 0x0004b80a01007387 */ /* 0x0001e40000100a00 */
[----:B------:R-:W-:Y:S02]  /*54960*/  IMAD.MOV.U32 R6, RZ, RZ, R14 ;  /* 0x000000ffff067224 */ /* 0x000fe400078e000e */
[----:B------:R-:W-:Y:S01]  /*54970*/  IMAD.MOV.U32 R5, RZ, RZ, R15 ;  /* 0x000000ffff057224 */ /* 0x000fe200078e000f */
[----:B0-----:R-:W3:Y:S01]  /*54980*/  LDL.LU.64 R10, [R1+0x26a0] ;  /* 0x0026a000010a7983 */ /* 0x001ee20000300a00 */
[----:B------:R-:W3:Y:S02]  /*54990*/  LDL.LU.64 R8, [R1+0x2698] ;  /* 0x0026980001087983 */ /* 0x000ee40000300a00 */
[----:B------:R-:W4:Y:S01]  /*549a0*/  LDL.LU.64 R14, [R1+0x2690] ;  /* 0x00269000010e7983 */ /* 0x000f220000300a00 */
[----:B--2---:R-:W-:Y:S01]  /*549b0*/  HMMA.16816.F32 R24, R20, R26, R16 ;  /* 0x0000001a1418723c */ /* 0x004fe20000001810 */
[----:B------:R-:W2:Y:S01]  /*549c0*/  LDL.64 R18, [R1+0x18] ;  /* 0x0000180001127983 */ /* 0x000ea20000100a00 */
[----:B----4-:R-:W-:-:S03]  /*549d0*/  IMAD.MOV.U32 R7, RZ, RZ, R15 ;  /* 0x000000ffff077224 */ /* 0x010fc600078e000f */
[----:B--2---:R3:W-:Y:S03]  /*549e0*/  STL.64 [R1+0x2638], R18 ;  /* 0x0026381201007387 */ /* 0x0047e60000100a00 */
[----:B---3--:R-:W-:Y:S11]  /*549f0*/  HMMA.16816.F32 R16, R20, R14, R8 ;  /* 0x0000000e1410723c */ /* 0x008ff60000001808 */
[----:B------:R-:W-:Y:S04]  /*54a00*/  @!UPT UIADD3 URZ, URZ, URZ, URZ ;  /* 0x0000003f3f3ff290 */ /* 0x000fe8000fffe03f */
[----:B------:R-:W-:Y:S01]  /*54a10*/  STL.64 [R1+0x4a0], R24 ;  /* 0x0004a01801007387 */ /* 0x000fe20000100a00 */
[----:B------:R-:W-:Y:S02]  /*54a20*/  STL.64 [R1+0x4a8], R26 ;  /* 0x0004a81a01007387 */ /* 0x000fe40000100a00 */
[----:B------:R-:W-:-:S05]  /*54a30*/  IMAD.MOV.U32 R8, RZ, RZ, R14 ;  /* 0x000000ffff087224 */ /* 0x000fca00078e000e */
[----:B------:R-:W-:Y:S01]  /*54a40*/  STL.64 [R1+0x490], R16 ;  /* 0x0004901001007387 */ /* 0x000fe20000100a00 */
[----:B------:R-:W-:Y:S02]  /*54a50*/  STL.64 [R1+0x498], R18 ;  /* 0x0004981201007387 */ /* 0x000fe40000100a00 */
[----:B------:R-:W-:Y:S02]  /*54a60*/  STL [R1+0x2688], R8 ;  /* 0x0026880801007387 */ /* 0x000fe40000100800 */
[----:B------:R-:W2:Y:S01]  /*54a70*/  LDL.LU R12, [R1+0x14f0] ;  /* 0x0014f000010c7983 */ /* 0x000ea20000300800 */
[----:B------:R-:W2:Y:S01]  /*54a80*/  LDL.LU R13, [R1+0x14f4] ;  /* 0x0014f400010d7983 */ /* 0x000ea20000300800 */
[----:B------:R-:W3:Y:S02]  /*54a90*/  LDL.LU R14, [R1+0x14f8] ;  /* 0x0014f800010e7983 */ /* 0x000ee40000300800 */
[----:B------:R-:W3:Y:S02]  /*54aa0*/  LDL.LU R15, [R1+0x14fc] ;  /* 0x0014fc00010f7983 */ /* 0x000ee40000300800 */
[----:B---3--:R0:W-:Y:S01]  /*54ab0*/  STL.64 [R1+0x2660], R14 ;  /* 0x0026600e01007387 */ /* 0x0081e20000100a00 */
[----:B--2---:R-:W-:Y:S03]  /*54ac0*/  STL.64 [R1+0x2658], R12 ;  /* 0x0026580c01007387 */ /* 0x004fe60000100a00 */
[----:B0-----:R-:W2:Y:S04]  /*54ad0*/  LDL.64 R14, [R1+0x48] ;  /* 0x00004800010e7983 */ /* 0x001ea80000100a00 */
[----:B--2---:R0:W-:Y:S01]  /*54ae0*/  STL.64 [R1+0x2670], R14 ;  /* 0x0026700e01007387 */ /* 0x0041e20000100a00 */
[----:B------:R-:W2:Y:S03]  /*54af0*/  LDL.64 R18, [R1+0x28] ;  /* 0x0000280001127983 */ /* 0x000ea60000100a00 */
[----:B0-----:R-:W3:Y:S04]  /*54b00*/  LDL.64 R14, [R1+0x58] ;  /* 0x00005800010e7983 */ /* 0x001ee80000100a00 */
        /* <DEDUP_REMOVED lines=8> */
[----:B------:R-:W3:Y:S01]  /*54b90*/  LDL.LU R25, [R1+0x1524] ;  /* 0x0015240001197983 */ /* 0x000ee20000300800 */
[----:B------:R-:W3:Y:S01]  /*54ba0*/  LDL.LU R26, [R1+0x1528] ;  /* 0x00152800011a7983 */ /* 0x000ee20000300800 */
[----:B------:R-:W3:Y:S02]  /*54bb0*/  LDL.LU R27, [R1+0x152c] ;  /* 0x00152c00011b7983 */ /* 0x000ee40000300800 */
[----:B------:R-:W3:Y:S01]  /*54bc0*/  LDL.64 R10, [R1+0x68] ;  /* 0x00006800010a7983 */ /* 0x000ee20000100a00 */
[----:B----4-:R-:W-:Y:S01]  /*54bd0*/  STL.64 [R1+0x2680], R18 ;  /* 0x0026801201007387 */ /* 0x010fe20000100a00 */
[----:B--2---:R0:W-:Y:S03]  /*54be0*/  STL.64 [R1+0x2678], R16 ;  /* 0x0026781001007387 */ /* 0x0041e60000100a00 */
[----:B0-----:R-:W2:Y:S01]  /*54bf0*/  LDL.LU R16, [R1+0x1510] ;  /* 0x0015100001107983 */ /* 0x001ea20000300800 */
[----:B------:R-:W2:Y:S02]  /*54c00*/  LDL.LU R17, [R1+0x1514] ;  /* 0x0015140001117983 */ /* 0x000ea40000300800 */
[----:B------:R-:W2:Y:S02]  /*54c10*/  LDL.LU R18, [R1+0x1518] ;  /* 0x0015180001127983 */ /* 0x000ea40000300800 */
[----:B------:R-:W2:Y:S01]  /*54c20*/  LDL.LU R19, [R1+0x151c] ;  /* 0x00151c0001137983 */ /* 0x000ea20000300800 */
[----:B------:R-:W-:Y:S01]  /*54c30*/  STL.64 [R1+0x2600], R6 ;  /* 0x0026000601007387 */ /* 0x000fe20000100a00 */
[----:B------:R0:W-:Y:S03]  /*54c40*/  STL.64 [R1+0x25f8], R4 ;  /* 0x0025f80401007387 */ /* 0x0001e60000100a00 */
        /* <DEDUP_REMOVED lines=9> */
[----:B------:R-:W4:Y:S01]  /*54ce0*/  LDL.LU R7, [R1+0x14cc] ;  /* 0x0014cc0001077983 */ /* 0x000f220000300800 */
[C---:B---3--:R-:W-:Y:S08]  /*54cf0*/  HMMA.16816.F32 R24, R20.reuse, R10, R24 ;  /* 0x0000000a1418723c */ /* 0x048ff00000001818 */
[----:B------:R-:W-:Y:S01]  /*54d00*/  HMMA.16816.F32 R16, R20, R14, R16 ;  /* 0x0000000e1410723c */ /* 0x000fe20000001810 */
        /* <DEDUP_REMOVED lines=14> */
[----:B------:R-:W3:Y:S02]  /*54df0*/  LDL.LU R8, [R1+0x2688] ;  /* 0x0026880001087983 */ /* 0x000ee40000300800 */
[----:B------:R-:W-:Y:S01]  /*54e00*/  STL.64 [R1+0x470], R16 ;  /* 0x0004701001007387 */ /* 0x000fe20000100a00 */
[----:B------:R4:W-:Y:S01]  /*54e10*/  STL.64 [R1+0x478], R18 ;  /* 0x0004781201007387 */ /* 0x0009e20000100a00 */
[----:B0-----:R-:W-:-:S02]  /*54e20*/  IMAD.MOV.U32 R25, RZ, RZ, R15 ;  /* 0x000000ffff197224 */ /* 0x001fc400078e000f */
[----:B-1----:R-:W-:Y:S01]  /*54e30*/  IMAD.MOV.U32 R26, RZ, RZ, R14 ;  /* 0x000000ffff1a7224 */ /* 0x002fe200078e000e */
[----:B----4-:R-:W4:Y:S01]  /*54e40*/  LDL.LU.64 R18, [R1+0x2680] ;  /* 0x0026800001127983 */ /* 0x010f220000300a00 */
[----:B------:R-:W4:Y:S02]  /*54e50*/  LDL.LU.64 R16, [R1+0x2678] ;  /* 0x0026780001107983 */ /* 0x000f240000300a00 */
[----:B------:R-:W4:Y:S02]  /*54e60*/  LDL.LU.64 R14, [R1+0x2670] ;  /* 0x00267000010e7983 */ /* 0x000f240000300a00 */
        /* <DEDUP_REMOVED lines=9> */
[C---:B----4-:R-:W-:Y:S11]  /*54f00*/  HMMA.16816.F32 R12, R20.reuse, R18, R12 ;  /* 0x00000012140c723c */ /* 0x050ff6000000180c */
[----:B------:R-:W-:Y:S11]  /*54f10*/  @!UPT UIADD3 URZ, URZ, URZ, URZ ;  /* 0x0000003f3f3ff290 */ /* 0x000ff6000fffe03f */
[----:B------:R-:W-:Y:S01]  /*54f20*/  @!UPT UIADD3 URZ, URZ, URZ, URZ ;  /* 0x0000003f3f3ff290 */ /* 0x000fe2000fffe03f */
[----:B------:R0:W-:Y:S01]  /*54f30*/  STL.64 [R1+0x450], R12 ;  /* 0x0004500c01007387 */ /* 0x0001e20000100a00 */
[----:B------:R1:W-:Y:S02]  /*54f40*/  STL.64 [R1+0x458], R14 ;  /* 0x0004580e01007387 */ /* 0x0003e40000100a00 */
[----:B0-----:R-:W-:Y:S02]  /*54f50*/  IMAD.MOV.U32 R13, RZ, RZ, R18 ;  /* 0x000000ffff0d7224 */ /* 0x001fe400078e0012 */
[----:B------:R-:W-:Y:S02]  /*54f60*/  IMAD.MOV.U32 R12, RZ, RZ, R19 ;  /* 0x000000ffff0c7224 */ /* 0x000fe400078e0013 */
[----:B------:R-:W2:Y:S01]  /*54f70*/  LDL.LU.64 R18, [R1+0x2650] ;  /* 0x0026500001127983 */ /* 0x000ea20000300a00 */
[----:B------:R-:W-:Y:S01]  /*54f80*/  IMAD.MOV.U32 R9, RZ, RZ, R11 ;  /* 0x000000ffff097224 */ /* 0x000fe200078e000b */
        /* <DEDUP_REMOVED lines=41> */
[----:B------:R-:W-:Y:S02]  /*55220*/  STL.64 [R1+0x24c8], R16 ;  /* 0x0024c81001007387 */ /* 0x000fe40000100a00 */
        /* <DEDUP_REMOVED lines=9> */
[----:B------:R0:W-:Y:S01]  /*552c0*/  STL.64 [R1+0x24f8], R18 ;  /* 0x0024f81201007387 */ /* 0x0001e20000100a00 */
[----:B------:R-:W2:Y:S02]  /*552d0*/  LDL.LU R16, [R1+0x14a0] ;  /* 0x0014a00001107983 */ /* 0x000ea40000300800 */
[----:B------:R-:W2:Y:S01]  /*552e0*/  LDL.LU R17, [R1+0x14a4] ;  /* 0x0014a40001117983 */ /* 0x000ea20000300800 */
[----:B0-----:R-:W2:Y:S01]  /*552f0*/  LDL.LU R18, [R1+0x14a8] ;  /* 0x0014a80001127983 */ /* 0x001ea20000300800 */
[----:B------:R-:W2:Y:S02]  /*55300*/  LDL.LU R19, [R1+0x14ac] ;  /* 0x0014ac0001137983 */ /* 0x000ea40000300800 */
[----:B--2---:R-:W-:Y:S11]  /*55310*/  HMMA.16816.F32 R16, R20, R14, R16 ;  /* 0x0000000e1410723c */ /* 0x004ff60000001810 */
        /* <DEDUP_REMOVED lines=8> */
[----:B------:R-:W2:Y:S02]  /*553a0*/  LDL.LU R12, [R1+0x1150] ;  /* 0x00115000010c7983 */ /* 0x000ea40000300800 */
[----:B------:R-:W2:Y:S01]  /*553b0*/  LDL.LU R13, [R1+0x1154] ;  /* 0x00115400010d7983 */ /* 0x000ea20000300800 */
[----:B0-----:R-:W2:Y:S01]  /*553c0*/  LDL.LU R14, [R1+0x1158] ;  /* 0x00115800010e7983 */ /* 0x001ea20000300800 */
[----:B------:R-:W2:Y:S02]  /*553d0*/  LDL.LU R15, [R1+0x115c] ;  /* 0x00115c00010f7983 */ /* 0x000ea40000300800 */
[----:B------:R-:W-:Y:S02]  /*553e0*/  IMAD.MOV.U32 R18, RZ, RZ, R29 ;  /* 0x000000ffff127224 */ /* 0x000fe400078e001d */
        /* <DEDUP_REMOVED lines=20> */
[----:B---3--:R-:W-:Y:S02]  /*55530*/  IMAD.MOV.U32 R18, RZ, RZ, R8 ;  /* 0x000000ffff127224 */ /* 0x008fe400078e0008 */
        /* <DEDUP_REMOVED lines=8> */
[----:B------:R-:W2:Y:S04]  /*555c0*/  LDL.64 R18, [R1+0x88] ;  /* 0x0000880001127983 */ /* 0x000ea80000100a00 */
[----:B--2---:R-:W-:Y:S01]  /*555d0*/  STL.64 [R1+0x2588], R18 ;  /* 0x0025881201007387 */ /* 0x004fe20000100a00 */
[----:B---3--:R-:W-:Y:S02]  /*555e0*/  STL.64 [R1+0x2538], R14 ;  /* 0x0025380e01007387 */ /* 0x008fe40000100a00 */
[----:B------:R0:W-:Y:S02]  /*555f0*/  STL.64 [R1+0x2530], R12 ;  /* 0x0025300c01007387 */ /* 0x0001e40000100a00 */
[----:B0-----:R-:W2:Y:S01]  /*55600*/  LDL.LU R12, [R1+0xcc0] ;  /* 0x000cc000010c7983 */ /* 0x001ea20000300800 */
[----:B------:R-:W2:Y:S02]  /*55610*/  LDL.LU R13, [R1+0xcc4] ;  /* 0x000cc400010d7983 */ /* 0x000ea40000300800 */
[----:B------:R-:W3:Y:S02]  /*55620*/  LDL.LU R14, [R1+0xcc8] ;  /* 0x000cc800010e7983 */ /* 0x000ee40000300800 */
[----:B------:R-:W3:Y:S02]  /*55630*/  LDL.LU R15, [R1+0xccc] ;  /* 0x000ccc00010f7983 */ /* 0x000ee40000300800 */
[----:B------:R-:W-:-:S02]  /*55640*/  IMAD.MOV.U32 R18, RZ, RZ, R6 ;  /* 0x000000ffff127224 */ /* 0x000fc400078e0006 */
[----:B----4-:R-:W-:-:S05]  /*55650*/  IMAD.MOV.U32 R19, RZ, RZ, R5 ;  /* 0x000000ffff137224 */ /* 0x010fca00078e0005 */
        /* <DEDUP_REMOVED lines=65> */
[----:B------:R-:W-:Y:S01]  /*55a70*/  STL.64 [R1+0x24b8], R6 ;  /* 0x0024b80601007387 */ /* 0x000fe20000100a00 */
        /* <DEDUP_REMOVED lines=76> */
[----:B------:R-:W2:Y:S11]  /*55f40*/  LDL.LU.64 R14, [R1+0x24d8] ;  /* 0x0024d800010e7983 */ /* 0x000eb60000300a00 */
[----:B------:R-:W-:Y:S10]  /*55f50*/  @!UPT UIADD3 URZ, URZ, URZ, URZ ;  /* 0x0000003f3f3ff290 */ /* 0x000ff4000fffe03f */
[----:B------:R-:W-:Y:S01]  /*55f60*/  STL.64 [R1+0xe00], R16 ;  /* 0x000e001001007387 */ /* 0x000fe20000100a00 */
[----:B------:R0:W-:Y:S03]  /*55f70*/  STL.64 [R1+0xe08], R18 ;  /* 0x000e081201007387 */ /* 0x0001e60000100a00 */
[----:B0-----:R-:W4:Y:S01]  /*55f80*/  LDL.LU.64 R18, [R1+0x24d0] ;  /* 0x0024d00001127983 */ /* 0x001f220000300a00 */
[----:B------:R-:W4:Y:S02]  /*55f90*/  LDL.LU.64 R16, [R1+0x24c8] ;  /* 0x0024c80001107983 */ /* 0x000f240000300a00 */
[C---:B----4-:R-:W-:Y:S01]  /*55fa0*/  HMMA.16816.F32 R4, R24.reuse, R6, R16 ;  /* 0x000000061804723c */ /* 0x050fe20000001810 */
[----:B------:R-:W3:Y:S11]  /*55fb0*/  LDL.LU.64 R18, [R1+0x24c0] ;  /* 0x0024c00001127983 */ /* 0x000ef60000300a00 */
[----:B------:R-:W-:Y:S11]  /*55fc0*/  @!UPT UIADD3 URZ, URZ, URZ, URZ ;  /* 0x0000003f3f3ff290 */ /* 0x000ff6000fffe03f */
[----:B------:R0:W-:Y:S01]  /*55fd0*/  STL.64 [R1+0xe20], R4 ;  /* 0x000e200401007387 */ /* 0x0001e20000100a00 */
[----:B------:R1:W-:Y:S03]  /*55fe0*/  STL.64 [R1+0xe28], R6 ;  /* 0x000e280601007387 */ /* 0x0003e60000100a00 */
[----:B0-----:R-:W4:Y:S01]  /*55ff0*/  LDL.LU R4, [R1+0xfa0] ;  /* 0x000fa00001047983 */ /* 0x001f220000300800 */
[C---:B---3--:R-:W-:Y:S11]  /*56000*/  HMMA.16816.F32 R20, R24.reuse, R18, R20 ;  /* 0x000000121814723c */ /* 0x048ff60000001814 */
[----:B------:R-:W-:Y:S11]  /*56010*/  @!UPT UIADD3 URZ, URZ, URZ, URZ ;  /* 0x0000003f3f3ff290 */ /* 0x000ff6000fffe03f */
[----:B------:R-:W-:Y:S01]  /*56020*/  @!UPT UIADD3 URZ, URZ, URZ, URZ ;  /* 0x0000003f3f3ff290 */ /* 0x000fe2000fffe03f */
[----:B------:R0:W-:Y:S01]  /*56030*/  STL.64 [R1+0xe30], R20 ;  /* 0x000e301401007387 */ /* 0x0001e20000100a00 */
[----:B------:R3:W-:Y:S02]  /*56040*/  STL.64 [R1+0xe38], R22 ;  /* 0x000e381601007387 */ /* 0x0007e40000100a00 */
[----:B------:R-:W4:Y:S02]  /*56050*/  LDL.LU R5, [R1+0xfa4] ;  /* 0x000fa40001057983 */ /* 0x000f240000300800 */
[----:B-1----:R-:W4:Y:S01]  /*56060*/  LDL.LU R6, [R1+0xfa8] ;  /* 0x000fa80001067983 */ /* 0x002f220000300800 */
[----:B------:R-:W4:Y:S04]  /*56070*/  LDL.LU R7, [R1+0xfac] ;  /* 0x000fac0001077983 */ /* 0x000f280000300800 */
[----:B0-----:R-:W2:Y:S01]  /*56080*/  LDL.LU R20, [R1+0xf50] ;  /* 0x000f500001147983 */ /* 0x001ea20000300800 */
[----:B------:R-:W2:Y:S02]  /*56090*/  LDL.LU R21, [R1+0xf54] ;  /* 0x000f540001157983 */ /* 0x000ea40000300800 */
[----:B---3--:R-:W3:Y:S02]  /*560a0*/  LDL.LU R22, [R1+0xf58] ;  /* 0x000f580001167983 */ /* 0x008ee40000300800 */
[----:B------:R-:W3:Y:S01]  /*560b0*/  LDL.LU R23, [R1+0xf5c] ;  /* 0x000f5c0001177983 */ /* 0x000ee20000300800 */
[----:B------:R0:W-:Y:S04]  /*560c0*/  STL.64 [R1+0x2408], R18 ;  /* 0x0024081201007387 */ /* 0x0001e80000100a00 */
[----:B0-----:R-:W2:Y:S04]  /*560d0*/  LDL.64 R18, [R1+0x78] ;  /* 0x0000780001127983 */ /* 0x001ea80000100a00 */
[----:B--2---:R0:W-:Y:S04]  /*560e0*/  STL.64 [R1+0x2480], R18 ;  /* 0x0024801201007387 */ /* 0x0041e80000100a00 */
[----:B0-----:R-:W2:Y:S04]  /*560f0*/  LDL.64 R18, [R1+0x98] ;  /* 0x0000980001127983 */ /* 0x001ea80000100a00 */
[----:B--2---:R0:W-:Y:S04]  /*56100*/  STL.64 [R1+0x2498], R18 ;  /* 0x0024981201007387 */ /* 0x0041e80000100a00 */
        /* <DEDUP_REMOVED lines=11> */
[----:B------:R0:W-:Y:S02]  /*561c0*/  STL.64 [R1+0x2430], R14 ;  /* 0x0024300e01007387 */ /* 0x0001e40000100a00 */
[----:B------:R-:W2:Y:S01]  /*561d0*/  LDL.LU R12, [R1+0x1440] ;  /* 0x00144000010c7983 */ /* 0x000ea20000300800 */
[----:B------:R-:W2:Y:S04]  /*561e0*/  LDL.LU R13, [R1+0x1444] ;  /* 0x00144400010d7983 */ /* 0x000ea80000300800 */
[----:B0-----:R-:W2:Y:S01]  /*561f0*/  LDL.LU R14, [R1+0x1448] ;  /* 0x00144800010e7983 */ /* 0x001ea20000300800 */
[----:B------:R-:W2:Y:S01]  /*56200*/  LDL.LU R15, [R1+0x144c] ;  /* 0x00144c00010f7983 */ /* 0x000ea20000300800 */
[----:B----4-:R-:W-:Y:S02]  /*56210*/  HMMA.16816.F32 R4, R24, R10, R4 ;  /* 0x0000000a1804723c */ /* 0x010fe40000001804 */
[----:B--2---:R-:W-:Y:S01]  /*56220*/  STL.64 [R1+0x2490], R14 ;  /* 0x0024900e01007387 */ /* 0x004fe20000100a00 */
[----:B------:R0:W-:Y:S03]  /*56230*/  STL.64 [R1+0x2488], R12 ;  /* 0x0024880c01007387 */ /* 0x0001e60000100a00 */
        /* <DEDUP_REMOVED lines=13> */
[----:B------:R-:W-:Y:S02]  /*56310*/  STL [R1+0x23d0], R10 ;  /* 0x0023d00a01007387 */ /* 0x000fe40000100800 */
[----:B------:R-:W-:Y:S02]  /*56320*/  STL [R1+0x23cc], R11 ;  /* 0x0023cc0b01007387 */ /* 0x000fe40000100800 */
        /* <DEDUP_REMOVED lines=25> */
[----:B0-----:R-:W3:Y:S02]  /*564c0*/  LDL.LU.64 R18, [R1+0x24a0] ;  /* 0x0024a00001127983 */ /* 0x001ee40000300a00 */
[C---:B---3--:R-:W-:Y:S01]  /*564d0*/  HMMA.16816.F32 R4, R20.reuse, R18, R4 ;  /* 0x000000121404723c */ /* 0x048fe20000001804 */
[----:B------:R-:W-:Y:S11]  /*564e0*/  IMAD.MOV.U32 R3, RZ, RZ, R19 ;  /* 0x000000ffff037224 */ /* 0x000ff600078e0013 */
[----:B------:R-:W-:Y:S11]  /*564f0*/  @!UPT UIADD3 URZ, URZ, URZ, URZ ;  /* 0x0000003f3f3ff290 */ /* 0x000ff6000fffe03f */
[----:B------:R0:W-:Y:S01]  /*56500*/  STL.64 [R1+0xec0], R4 ;  /* 0x000ec00401007387 */ /* 0x0001e20000100a00 */
[----:B------:R1:W-:Y:S02]  /*56510*/  STL.64 [R1+0xec8], R6 ;  /* 0x000ec80601007387 */ /* 0x0003e40000100a00 */
[----:B0-----:R-:W-:Y:S02]  /*56520*/  IMAD.MOV.U32 R4, RZ, RZ, R18 ;  /* 0x000000ffff047224 */ /* 0x001fe400078e0012 */
[----:B------:R-:W2:Y:S02]  /*56530*/  LDL.LU.64 R18, [R1+0x2498] ;  /* 0x0024980001127983 */ /* 0x000ea40000300a00 */
[----:B--2---:R-:W-:Y:S01]  /*56540*/  HMMA.16816.F32 R12, R20, R18, R12 ;  /* 0x00000012140c723c */ /* 0x004fe2000000180c */
        /* <DEDUP_REMOVED lines=9> */
[----:B------:R-:W-:-:S07]  /*565e0*/  IMAD.MOV.U32 R11, RZ, RZ, R0 ;  /* 0x000000ffff0b7224 */ /* 0x000fce00078e0000 */
[C---:B----4-:R-:W-:Y:S11]  /*565f0*/  HMMA.16816.F32 R24, R20.reuse, R10, R24 ;  /* 0x0000000a1418723c */ /* 0x050ff60000001818 */
[----:B------:R-:W-:Y:S11]  /*56600*/  @!UPT UIADD3 URZ, URZ, URZ, URZ ;  /* 0x0000003f3f3ff290 */ /* 0x000ff6000fffe03f */
[----:B------:R-:W-:Y:S01]  /*56610*/  @!UPT UIADD3 URZ, URZ, URZ, URZ ;  /* 0x0000003f3f3ff290 */ /* 0x000fe2000fffe03f */
[----:B------:R-:W-:Y:S01]  /*56620*/  STL.64 [R1+0xee0], R24 ;  /* 0x000ee01801007387 */ /* 0x000fe20000100a00 */
[----:B------:R-:W-:Y:S01]  /*56630*/  STL.64 [R1+0xee8], R26 ;  /* 0x000ee81a01007387 */ /* 0x000fe20000100a00 */
[C---:B--2---:R-:W-:Y:S01]  /*56640*/  HMMA.16816.F32 R12, R20.reuse, R18, R12 ;  /* 0x00000012140c723c */ /* 0x044fe2000000180c */
[----:B------:R-:W-:Y:S02]  /*56650*/  IMAD.MOV.U32 R9, RZ, RZ, R18 ;  /* 0x000000ffff097224 */ /* 0x000fe400078e0012 */
[----:B------:R-:W-:Y:S11]  /*56660*/  IMAD.MOV.U32 R7, RZ, RZ, R19 ;  /* 0x000000ffff077224 */ /* 0x000ff600078e0013 */
[----:B------:R-:W-:Y:S09]  /*56670*/  @!UPT UIADD3 URZ, URZ, URZ, URZ ;  /* 0x0000003f3f3ff290 */ /* 0x000ff2000fffe03f */
[----:B------:R0:W-:Y:S01]  /*56680*/  STL.64 [R1+0xef0], R12 ;  /* 0x000ef00c01007387 */ /* 0x0001e20000100a00 */
[----:B------:R1:W-:Y:S02]  /*56690*/  STL.64 [R1+0xef8], R14 ;  /* 0x000ef80e01007387 */ /* 0x0003e40000100a00 */
[----:B------:R2:W-:Y:S02]  /*566a0*/  STL [R1+0x2458], R9 ;  /* 0x0024580901007387 */ /* 0x0005e40000100800 */
[----:B------:R-:W3:Y:S01]  /*566b0*/  LDL.LU R16, [R1+0x13d0] ;  /* 0x0013d00001107983 */ /* 0x000ee20000300800 */
[----:B------:R-:W3:Y:S01]  /*566c0*/  LDL.LU R17, [R1+0x13d4] ;  /* 0x0013d40001117983 */ /* 0x000ee20000300800 */
[----:B------:R-:W4:Y:S02]  /*566d0*/  LDL.LU R18, [R1+0x13d8] ;  /* 0x0013d80001127983 */ /* 0x000f240000300800 */
[----:B------:R-:W4:Y:S01]  /*566e0*/  LDL.LU R19, [R1+0x13dc] ;  /* 0x0013dc0001137983 */ /* 0x000f220000300800 */
[----:B0-----:R-:W3:Y:S01]  /*566f0*/  LDL.LU R12, [R1+0x13f0] ;  /* 0x0013f000010c7983 */ /* 0x001ee20000300800 */
[----:B------:R-:W3:Y:S02]  /*56700*/  LDL.LU R13, [R1+0x13f4] ;  /* 0x0013f400010d7983 */ /* 0x000ee40000300800 */
[----:B-1----:R-:W3:Y:S02]  /*56710*/  LDL.LU R14, [R1+0x13f8] ;  /* 0x0013f800010e7983 */ /* 0x002ee40000300800 */
[----:B------:R-:W3:Y:S01]  /*56720*/  LDL.LU R15, [R1+0x13fc] ;  /* 0x0013fc00010f7983 */ /* 0x000ee20000300800 */
[----:B------:R-:W3:Y:S01]  /*56730*/  LDL.LU R8, [R1+0x1410] ;  /* 0x0014100001087983 */ /* 0x000ee20000300800 */
[----:B--2---:R-:W3:Y:S02]  /*56740*/  LDL.LU R9, [R1+0x1414] ;  /* 0x0014140001097983 */ /* 0x004ee40000300800 */
[----:B------:R-:W2:Y:S02]  /*56750*/  LDL.LU R10, [R1+0x1418] ;  /* 0x00141800010a7983 */ /* 0x000ea40000300800 */
[----:B------:R-:W2:Y:S02]  /*56760*/  LDL.LU R11, [R1+0x141c] ;  /* 0x00141c00010b7983 */ /* 0x000ea40000300800 */
[----:B--2---:R0:W-:Y:S01]  /*56770*/  STL.64 [R1+0x2468], R10 ;  /* 0x0024680a01007387 */ /* 0x0041e20000100a00 */
[----:B---3--:R-:W-:Y:S03]  /*56780*/  STL.64 [R1+0x2460], R8 ;  /* 0x0024600801007387 */ /* 0x008fe60000100a00 */
[----:B0-----:R-:W2:Y:S04]  /*56790*/  LDL.64 R10, [R1+0x58] ;  /* 0x00005800010a7983 */ /* 0x001ea80000100a00 */
[----:B--2---:R-:W-:Y:S01]  /*567a0*/  STL.64 [R1+0x2478], R10 ;  /* 0x0024780a01007387 */ /* 0x004fe20000100a00 */
[----:B------:R0:W-:Y:S02]  /*567b0*/  STL.64 [R1+0x2440], R14 ;  /* 0x0024400e01007387 */ /* 0x0001e40000100a00 */
[----:B------:R-:W-:Y:S01]  /*567c0*/  STL.64 [R1+0x2438], R12 ;  /* 0x0024380c01007387 */ /* 0x000fe20000100a00 */
        /* <DEDUP_REMOVED lines=8> */
[----:B------:R-:W3:Y:S02]  /*56850*/  LDL.LU R24, [R1+0x1430] ;  /* 0x0014300001187983 */ /* 0x000ee40000300800 */
[----:B------:R-:W3:Y:S01]  /*56860*/  LDL.LU R25, [R1+0x1434] ;  /* 0x0014340001197983 */ /* 0x000ee20000300800 */
[----:B------:R-:W3:Y:S01]  /*56870*/  LDL.LU R26, [R1+0x1438] ;  /* 0x00143800011a7983 */ /* 0x000ee20000300800 */
[----:B------:R-:W3:Y:S02]  /*56880*/  LDL.LU R27, [R1+0x143c] ;  /* 0x00143c00011b7983 */ /* 0x000ee40000300800 */
[----:B------:R-:W3:Y:S02]  /*56890*/  LDL.64 R10, [R1+0x68] ;  /* 0x00006800010a7983 */ /* 0x000ee40000100a00 */
[----:B----4-:R0:W-:Y:S01]  /*568a0*/  STL.64 [R1+0x2418], R18 ;  /* 0x0024181201007387 */ /* 0x0101e20000100a00 */
[----:B------:R-:W-:Y:S04]  /*568b0*/  STL.64 [R1+0x2410], R16 ;  /* 0x0024101001007387 */ /* 0x000fe80000100a00 */
[----:B0-----:R-:W4:Y:S04]  /*568c0*/  LDL.64 R18, [R1+0x18] ;  /* 0x0000180001127983 */ /* 0x001f280000100a00 */
[----:B----4-:R0:W-:Y:S04]  /*568d0*/  STL.64 [R1+0x2428], R18 ;  /* 0x0024281201007387 */ /* 0x0101e80000100a00 */
[----:B0-----:R-:W4:Y:S04]  /*568e0*/  LDL.64 R18, [R1+0x28] ;  /* 0x0000280001127983 */ /* 0x001f280000100a00 */
[----:B----4-:R0:W-:Y:S01]  /*568f0*/  STL.64 [R1+0x2448], R18 ;  /* 0x0024481201007387 */ /* 0x0101e20000100a00 */
[----:B------:R-:W4:Y:S02]  /*56900*/  LDL.LU R16, [R1+0x1400] ;  /* 0x0014000001107983 */ /* 0x000f240000300800 */
[----:B------:R-:W4:Y:S01]  /*56910*/  LDL.LU R17, [R1+0x1404] ;  /* 0x0014040001117983 */ /* 0x000f220000300800 */
[----:B0-----:R-:W4:Y:S01]  /*56920*/  LDL.LU R18, [R1+0x1408] ;  /* 0x0014080001127983 */ /* 0x001f220000300800 */
[----:B------:R-:W4:Y:S02]  /*56930*/  LDL.LU R19, [R1+0x140c] ;  /* 0x00140c0001137983 */ /* 0x000f240000300800 */
[----:B------:R-:W-:Y:S02]  /*56940*/  STL.64 [R1+0x23e0], R6 ;  /* 0x0023e00601007387 */ /* 0x000fe40000100a00 */
[----:B------:R0:W-:Y:S02]  /*56950*/  STL.64 [R1+0x23d8], R4 ;  /* 0x0023d80401007387 */ /* 0x0001e40000100a00 */
        /* <DEDUP_REMOVED lines=8> */
[----:B------:R-:W2:Y:S02]  /*569e0*/  LDL.LU R6, [R1+0x13c8] ;  /* 0x0013c80001067983 */ /* 0x000ea40000300800 */
[----:B------:R-:W2:Y:S01]  /*569f0*/  LDL.LU R7, [R1+0x13cc] ;  /* 0x0013cc0001077983 */ /* 0x000ea20000300800 */
[----:B---3--:R-:W-:Y:S01]  /*56a00*/  HMMA.16816.F32 R24, R20, R10, R24 ;  /* 0x0000000a1418723c */ /* 0x008fe20000001818 */
[----:B--2---:R0:W-:Y:S01]  /*56a10*/  STL.64 [R1+0x2400], R6 ;  /* 0x0024000601007387 */ /* 0x0041e20000100a00 */
[----:B------:R1:W-:Y:S03]  /*56a20*/  STL.64 [R1+0x23f8], R4 ;  /* 0x0023f80401007387 */ /* 0x0003e60000100a00 */
[----:B0-----:R-:W2:Y:S04]  /*56a30*/  LDL.64 R6, [R1+0x8] ;  /* 0x0000080001067983 */ /* 0x001ea80000100a00 */
[----:B--2---:R0:W-:Y:S01]  /*56a40*/  STL.64 [R1+0x2420], R6 ;  /* 0x0024200601007387 */ /* 0x0041e20000100a00 */
[----:B-1----:R-:W2:Y:S02]  /*56a50*/  LDL.LU R4, [R1+0x13e0] ;  /* 0x0013e00001047983 */ /* 0x002ea40000300800 */
[----:B------:R-:W2:Y:S01]  /*56a60*/  LDL.LU R5, [R1+0x13e4] ;  /* 0x0013e40001057983 */ /* 0x000ea20000300800 */
[----:B0-----:R-:W2:Y:S01]  /*56a70*/  LDL.LU R6, [R1+0x13e8] ;  /* 0x0013e80001067983 */ /* 0x001ea20000300800 */
[----:B------:R-:W2:Y:S09]  /*56a80*/  LDL.LU R7, [R1+0x13ec] ;  /* 0x0013ec0001077983 */ /* 0x000eb20000300800 */
[----:B------:R0:W-:Y:S02]  /*56a90*/  STL.64 [R1+0xf00], R24 ;  /* 0x000f001801007387 */ /* 0x0001e40000100a00 */
[----:B------:R1:W-:Y:S02]  /*56aa0*/  STL.64 [R1+0xf08], R26 ;  /* 0x000f081a01007387 */ /* 0x0003e40000100a00 */
[----:B0-----:R-:W-:-:S02]  /*56ab0*/  IMAD.MOV.U32 R25, RZ, RZ, R10 ;  /* 0x000000ffff197224 */ /* 0x001fc400078e000a */
[----:B------:R-:W-:Y:S02]  /*56ac0*/  IMAD.MOV.U32 R24, RZ, RZ, R11 ;  /* 0x000000ffff187224 */ /* 0x000fe400078e000b */
[----:B------:R-:W3:Y:S02]  /*56ad0*/  LDL.LU.64 R10, [R1+0x2478] ;  /* 0x00247800010a7983 */ /* 0x000ee40000300a00 */
[C---:B---3--:R-:W-:Y:S01]  /*56ae0*/  HMMA.16816.F32 R12, R20.reuse, R10, R12 ;  /* 0x0000000a140c723c */ /* 0x048fe2000000180c */
        /* <DEDUP_REMOVED lines=8> */
[C---:B---3--:R-:W-:Y:S01]  /*56b70*/  HMMA.16816.F32 R8, R20.reuse, R14, R8 ;  /* 0x0000000e1408723c */ /* 0x048fe20000001808 */
[----:B------:R-:W-:Y:S11]  /*56b80*/  IMAD.MOV.U32 R29, RZ, RZ, R15 ;  /* 0x000000ffff1d7224 */ /* 0x000ff600078e000f */
[----:B------:R-:W-:Y:S11]  /*56b90*/  @!UPT UIADD3 URZ, URZ, URZ, URZ ;  /* 0x0000003f3f3ff290 */ /* 0x000ff6000fffe03f */
[----:B------:R0:W-:Y:S01]  /*56ba0*/  STL.64 [R1+0xf20], R8 ;  /* 0x000f200801007387 */ /* 0x0001e20000100a00 */
[----:B------:R1:W-:Y:S03]  /*56bb0*/  STL.64 [R1+0xf28], R10 ;  /* 0x000f280a01007387 */ /* 0x0003e60000100a00 */
[----:B0-----:R-:W3:Y:S01]  /*56bc0*/  LDL.LU R9, [R1+0x2458] ;  /* 0x0024580001097983 */ /* 0x001ee20000300800 */
        /* <DEDUP_REMOVED lines=37> */
[----:B------:R-:W2:Y:S02]  /*56e20*/  LDL.LU.64 R6, [R1+0x2400] ;  /* 0x0024000001067983 */ /* 0x000ea40000300a00 */
[----:B------:R-:W2:Y:S02]  /*56e30*/  LDL.LU.64 R4, [R1+0x23f8] ;  /* 0x0023f80001047983 */ /* 0x000ea40000300a00 */
[C---:B--2---:R-:W-:Y:S11]  /*56e40*/  HMMA.16816.F32 R4, R20.reuse, R18, R4 ;  /* 0x000000121404723c */ /* 0x044ff60000001804 */
[----:B------:R-:W-:Y:S11]  /*56e50*/  @!UPT UIADD3 URZ, URZ, URZ, URZ ;  /* 0x0000003f3f3ff290 */ /* 0x000ff6000fffe03f */
[----:B------:R-:W-:Y:S01]  /*56e60*/  @!UPT UIADD3 URZ, URZ, URZ, URZ ;  /* 0x0000003f3f3ff290 */ /* 0x000fe2000fffe03f */
[----:B------:R-:W-:Y:S01]  /*56e70*/  STL.64 [R1+0xf70], R4 ;  /* 0x000f700401007387 */ /* 0x000fe20000100a00 */
[----:B------:R0:W-:Y:S03]  /*56e80*/  STL.64 [R1+0xf78], R6 ;  /* 0x000f780601007387 */ /* 0x0001e60000100a00 */
[----:B0-----:R-:W4:Y:S01]  /*56e90*/  LDL.LU.64 R6, [R1+0x23f0] ;  /* 0x0023f00001067983 */ /* 0x001f220000300a00 */
[----:B------:R-:W4:Y:S02]  /*56ea0*/  LDL.LU.64 R4, [R1+0x23e8] ;  /* 0x0023e80001047983 */ /* 0x000f240000300a00 */
[----:B------:R0:W-:Y:S02]  /*56eb0*/  STL.64 [R1+0x2298], R18 ;  /* 0x0022981201007387 */ /* 0x0001e40000100a00 */
[----:B0-----:R-:W-:Y:S02]  /*56ec0*/  IMAD.MOV.U32 R18, RZ, RZ, R17 ;  /* 0x000000ffff127224 */ /* 0x001fe400078e0011 */
[----:B------:R-:W-:Y:S01]  /*56ed0*/  IMAD.MOV.U32 R19, RZ, RZ, R16 ;  /* 0x000000ffff137224 */ /* 0x000fe200078e0010 */
[----:B----4-:R-:W-:Y:S11]  /*56ee0*/  HMMA.16816.F32 R4, R20, R14, R4 ;  /* 0x0000000e1404723c */ /* 0x010ff60000001804 */
        /* <DEDUP_REMOVED lines=34> */
[----:B------:R-:W3:Y:S04]  /*57110*/  LDL.LU R8, [R1+0x23c8] ;  /* 0x0023c80001087983 */ /* 0x000ee80000300800 */
        /* <DEDUP_REMOVED lines=93> */
[----:B------:R-:W2:Y:S11]  /*576f0*/  LDL.LU.64 R24, [R1+0x23b0] ;  /* 0x0023b00001187983 */ /* 0x000eb60000300a00 */
[----:B------:R-:W-:Y:S09]  /*57700*/  @!UPT UIADD3 URZ, URZ, URZ, URZ ;  /* 0x0000003f3f3ff290 */ /* 0x000ff2000fffe03f */
[----:B------:R0:W-:Y:S01]  /*57710*/  STL.64 [R1+0xf90], R20 ;  /* 0x000f901401007387 */ /* 0x0001e20000100a00 */
[----:B------:R1:W-:Y:S03]  /*57720*/  STL.64 [R1+0xf98], R22 ;  /* 0x000f981601007387 */ /* 0x0003e60000100a00 */
[----:B0-----:R-:W3:Y:S01]  /*57730*/  LDL.LU R20, [R1+0x1000] ;  /* 0x0010000001147983 */ /* 0x001ee20000300800 */
[----:B------:R-:W3:Y:S02]  /*57740*/  LDL.LU R21, [R1+0x1004] ;  /* 0x0010040001157983 */ /* 0x000ee40000300800 */
[----:B-1----:R-:W3:Y:S02]  /*57750*/  LDL.LU R22, [R1+0x1008] ;  /* 0x0010080001167983 */ /* 0x002ee40000300800 */
[----:B------:R-:W3:Y:S01]  /*57760*/  LDL.LU R23, [R1+0x100c] ;  /* 0x00100c0001177983 */ /* 0x000ee20000300800 */
[----:B------:R0:W-:Y:S02]  /*57770*/  STL.64 [R1+0x2288], R6 ;  /* 0x0022880601007387 */ /* 0x0001e40000100a00 */
[----:B0-----:R-:W-:-:S02]  /*57780*/  IMAD.MOV.U32 R6, RZ, RZ, R2 ;  /* 0x000000ffff067224 */ /* 0x001fc400078e0002 */
[----:B------:R-:W-:Y:S02]  /*57790*/  IMAD.MOV.U32 R7, RZ, RZ, R0 ;  /* 0x000000ffff077224 */ /* 0x000fe400078e0000 */
[----:B------:R-:W-:Y:S02]  /*577a0*/  IMAD.MOV.U32 R2, RZ, RZ, R18 ;  /* 0x000000ffff027224 */ /* 0x000fe400078e0012 */
        /* <DEDUP_REMOVED lines=98> */
[----:B0-----:R-:W2:Y:S04]  /*57dd0*/  LDL.LU.64 R18, [R1+0x68] ;  /* 0x0000680001127983 */ /* 0x001ea80000300a00 */
[----:B--2---:R0:W-:Y:S02]  /*57de0*/  STL.64 [R1+0x2230], R18 ;  /* 0x0022301201007387 */ /* 0x0041e40000100a00 */
[----:B0-----:R-:W-:-:S02]  /*57df0*/  IMAD.MOV.U32 R18, RZ, RZ, R9 ;  /* 0x000000ffff127224 */ /* 0x001fc400078e0009 */
[----:B------:R-:W-:-:S05]  /*57e00*/  IMAD.MOV.U32 R19, RZ, RZ, R3 ;  /* 0x000000ffff137224 */ /* 0x000fca00078e0003 */
[----:B------:R3:W-:Y:S02]  /*57e10*/  STL.64 [R1+0x2248], R18 ;  /* 0x0022481201007387 */ /* 0x0007e40000100a00 */
[C---:B---3--:R-:W-:Y:S02]  /*57e20*/  HMMA.16816.F32 R16, R24.reuse, R14, R20 ;  /* 0x0000000e1810723c */ /* 0x048fe40000001814 */
[----:B------:R0:W-:Y:S01]  /*57e30*/  STL.64 [R1+0x2268], R14 ;  /* 0x0022680e01007387 */ /* 0x0001e20000100a00 */
[----:B------:R-:W2:Y:S11]  /*57e40*/  LDL.LU R12, [R1+0x1380] ;  /* 0x00138000010c7983 */ /* 0x000eb60000300800 */
[----:B------:R-:W-:Y:S09]  /*57e50*/  @!UPT UIADD3 URZ, URZ, URZ, URZ ;  /* 0x0000003f3f3ff290 */ /* 0x000ff2000fffe03f */
[----:B------:R-:W-:Y:S01]  /*57e60*/  STL.64 [R1+0x1180], R16 ;  /* 0x0011801001007387 */ /* 0x000fe20000100a00 */
[----:B------:R1:W-:Y:S02]  /*57e70*/  STL.64 [R1+0x1188], R18 ;  /* 0x0011881201007387 */ /* 0x0003e40000100a00 */
[----:B------:R-:W2:Y:S02]  /*57e80*/  LDL.LU R13, [R1+0x1384] ;  /* 0x00138400010d7983 */ /* 0x000ea40000300800 */
[----:B0-----:R-:W3:Y:S01]  /*57e90*/  LDL.LU R14, [R1+0x1388] ;  /* 0x00138800010e7983 */ /* 0x001ee20000300800 */
[----:B------:R-:W3:Y:S01]  /*57ea0*/  LDL.LU R15, [R1+0x138c] ;  /* 0x00138c00010f7983 */ /* 0x000ee20000300800 */
[----:B------:R-:W2:Y:S02]  /*57eb0*/  LDL.LU R20, [R1+0xdf0] ;  /* 0x000df00001147983 */ /* 0x000ea40000300800 */
[----:B------:R-:W4:Y:S02]  /*57ec0*/  LDL.LU R21, [R1+0xdf4] ;  /* 0x000df40001157983 */ /* 0x000f240000300800 */
[----:B------:R-:W4:Y:S01]  /*57ed0*/  LDL.LU R22, [R1+0xdf8] ;  /* 0x000df80001167983 */ /* 0x000f220000300800 */
[----:B------:R-:W4:Y:S04]  /*57ee0*/  LDL.LU R23, [R1+0xdfc] ;  /* 0x000dfc0001177983 */ /* 0x000f280000300800 */
[----:B---3--:R-:W-:Y:S01]  /*57ef0*/  STL.64 [R1+0x2278], R14 ;  /* 0x0022780e01007387 */ /* 0x008fe20000100a00 */
[----:B--2---:R-:W-:Y:S02]  /*57f00*/  STL.64 [R1+0x2270], R12 ;  /* 0x0022700c01007387 */ /* 0x004fe40000100a00 */
[----:B-1----:R-:W2:Y:S01]  /*57f10*/  LDL.LU.64 R18, [R1+0x98] ;  /* 0x0000980001127983 */ /* 0x002ea20000300a00 */
[C---:B----4-:R-:W-:Y:S01]  /*57f20*/  HMMA.16816.F32 R4, R24.reuse, R10, R4 ;  /* 0x0000000a1804723c */ /* 0x050fe20000001804 */
[----:B--2---:R0:W-:Y:S04]  /*57f30*/  STL.64 [R1+0x2260], R18 ;  /* 0x0022601201007387 */ /* 0x0041e80000100a00 */
[----:B0-----:R-:W2:Y:S04]  /*57f40*/  LDL.LU.64 R18, [R1+0xa8] ;  /* 0x0000a80001127983 */ /* 0x001ea80000300a00 */
[----:B--2---:R0:W-:Y:S01]  /*57f50*/  STL.64 [R1+0x2280], R18 ;  /* 0x0022801201007387 */ /* 0x0041e20000100a00 */
[----:B------:R-:W2:Y:S02]  /*57f60*/  LDL.LU R16, [R1+0x1390] ;  /* 0x0013900001107983 */ /* 0x000ea40000300800 */
[----:B------:R-:W2:Y:S01]  /*57f70*/  LDL.LU R17, [R1+0x1394] ;  /* 0x0013940001117983 */ /* 0x000ea20000300800 */
[----:B0-----:R-:W2:Y:S01]  /*57f80*/  LDL.LU R18, [R1+0x1398] ;  /* 0x0013980001127983 */ /* 0x001ea20000300800 */
[----:B------:R-:W2:Y:S09]  /*57f90*/  LDL.LU R19, [R1+0x139c] ;  /* 0x00139c0001137983 */ /* 0x000eb20000300800 */
[----:B------:R-:W-:Y:S02]  /*57fa0*/  STL.64 [R1+0x1160], R4 ;  /* 0x0011600401007387 */ /* 0x000fe40000100a00 */
[----:B------:R0:W-:Y:S02]  /*57fb0*/  STL.64 [R1+0x1168], R6 ;  /* 0x0011680601007387 */ /* 0x0001e40000100a00 */
[----:B0-----:R-:W3:Y:S01]  /*57fc0*/  LDL.LU.64 R6, [R1+0x2288] ;  /* 0x0022880001067983 */ /* 0x001ee20000300a00 */
[----:B------:R-:W-:Y:S02]  /*57fd0*/  STL.64 [R1+0x21b0], R10 ;  /* 0x0021b00a01007387 */ /* 0x000fe40000100a00 */
[----:B------:R0:W-:Y:S02]  /*57fe0*/  STL [R1+0x21a8], R8 ;  /* 0x0021a80801007387 */ /* 0x0001e40000100800 */
        /* <DEDUP_REMOVED lines=10> */
[----:B---3--:R-:W-:Y:S01]  /*58090*/  HMMA.16816.F32 R24, R24, R6, R20 ;  /* 0x000000061818723c */ /* 0x008fe20000001814 */
[----:B------:R-:W0:Y:S01]  /*580a0*/  LDSM.16.MT88.4 R20, [R28+0xc300] ;  /* 0x00c300001c14783b */ /* 0x000e220000004200 */
[----:B------:R-:W-:-:S02]  /*580b0*/  IMAD.MOV.U32 R14, RZ, RZ, R2 ;  /* 0x000000ffff0e7224 */ /* 0x000fc400078e0002 */
[----:B------:R-:W-:-:S07]  /*580c0*/  IMAD.MOV.U32 R15, RZ, RZ, R0 ;  /* 0x000000ffff0f7224 */ /* 0x000fce00078e0000 */
[C---:B0-----:R-:W-:Y:S01]  /*580d0*/  HMMA.16816.F32 R12, R20.reuse, R14, R16 ;  /* 0x0000000e140c723c */ /* 0x041fe20000001810 */
[----:B----4-:R-:W-:Y:S01]  /*580e0*/  STL.64 [R1+0x2258], R10 ;  /* 0x0022580a01007387 */ /* 0x010fe20000100a00 */
[----:B--2---:R0:W-:Y:S03]  /*580f0*/  STL.64 [R1+0x2250], R8 ;  /* 0x0022500801007387 */ /* 0x0041e60000100a00 */
[----:B0-----:R-:W2:Y:S01]  /*58100*/  LDL.LU R8, [R1+0x1370] ;  /* 0x0013700001087983 */ /* 0x001ea20000300800 */
[----:B------:R-:W2:Y:S02]  /*58110*/  LDL.LU R9, [R1+0x1374] ;  /* 0x0013740001097983 */ /* 0x000ea40000300800 */
[----:B------:R-:W2:Y:S02]  /*58120*/  LDL.LU R10, [R1+0x1378] ;  /* 0x00137800010a7983 */ /* 0x000ea40000300800 */
[----:B------:R-:W2:Y:S02]  /*58130*/  LDL.LU R11, [R1+0x137c] ;  /* 0x00137c00010b7983 */ /* 0x000ea40000300800 */
[----:B------:R-:W-:Y:S01]  /*58140*/  STL.64 [R1+0x1130], R24 ;  /* 0x0011301801007387 */ /* 0x000fe20000100a00 */
[----:B------:R-:W-:Y:S02]  /*58150*/  STL.64 [R1+0x1138], R26 ;  /* 0x0011381a01007387 */ /* 0x000fe40000100a00 */
[----:B------:R-:W0:Y:S02]  /*58160*/  LDSM.16.MT88.4 R24, [R28+0xc380] ;  /* 0x00c380001c18783b */ /* 0x000e240000004200 */
[----:B0-----:R0:W-:Y:S02]  /*58170*/  STL.64 [R1+0x2170], R26 ;  /* 0x0021701a01007387 */ /* 0x0011e40000100a00 */
[----:B------:R-:W-:Y:S02]  /*58180*/  STL.64 [R1+0x2168], R24 ;  /* 0x0021681801007387 */ /* 0x000fe40000100a00 */
[----:B0-----:R-:W3:Y:S01]  /*58190*/  LDL.LU.64 R26, [R1+0x78] ;  /* 0x00007800011a7983 */ /* 0x001ee20000300a00 */
[----:B------:R-:W4:Y:S02]  /*581a0*/  LDL.LU.64 R18, [R1+0x2280] ;  /* 0x0022800001127983 */ /* 0x000f240000300a00 */
[----:B------:R-:W-:Y:S02]  /*581b0*/  STL.64 [R1+0x11c0], R12 ;  /* 0x0011c00c01007387 */ /* 0x000fe40000100a00 */
[----:B------:R0:W-:Y:S02]  /*581c0*/  STL.64 [R1+0x11c8], R14 ;  /* 0x0011c80e01007387 */ /* 0x0001e40000100a00 */
[----:B0-----:R-:W4:Y:S01]  /*581d0*/  LDL.LU.64 R14, [R1+0x2278] ;  /* 0x00227800010e7983 */ /* 0x001f220000300a00 */
        /* <DEDUP_REMOVED lines=9> */
[----:B------:R-:W2:Y:S03]  /*58270*/  LDL.LU.64 R18, [R1+0x2260] ;  /* 0x0022600001127983 */ /* 0x000ea60000300a00 */
[----:B------:R0:W-:Y:S01]  /*58280*/  STL [R1+0x2144], R12 ;  /* 0x0021440c01007387 */ /* 0x0001e20000100800 */
[----:B------:R1:W-:Y:S01]  /*58290*/  STL [R1+0x2140], R13 ;  /* 0x0021400d01007387 */ /* 0x0003e20000100800 */
[----:B--2---:R-:W-:Y:S02]  /*582a0*/  HMMA.16816.F32 R8, R20, R18, R8 ;  /* 0x000000121408723c */ /* 0x004fe40000001808 */
[----:B----4-:R2:W-:Y:S01]  /*582b0*/  STL.64 [R1+0x2228], R14 ;  /* 0x0022280e01007387 */ /* 0x0105e20000100a00 */
[----:B0-----:R-:W3:Y:S02]  /*582c0*/  LDL.LU R12, [R1+0x1350] ;  /* 0x00135000010c7983 */ /* 0x001ee40000300800 */
[----:B-1----:R-:W3:Y:S02]  /*582d0*/  LDL.LU R13, [R1+0x1354] ;  /* 0x00135400010d7983 */ /* 0x002ee40000300800 */
[----:B------:R-:W-:-:S02]  /*582e0*/  IMAD.MOV.U32 R28, RZ, RZ, R18 ;  /* 0x000000ffff1c7224 */ /* 0x000fc400078e0012 */
[----:B------:R-:W-:Y:S01]  /*582f0*/  IMAD.MOV.U32 R2, RZ, RZ, R19 ;  /* 0x000000ffff027224 */ /* 0x000fe200078e0013 */
[----:B--2---:R-:W3:Y:S01]  /*58300*/  LDL.LU R14, [R1+0x1358] ;  /* 0x00135800010e7983 */ /* 0x004ee20000300800 */
[----:B------:R-:W3:Y:S11]  /*58310*/  LDL.LU R15, [R1+0x135c] ;  /* 0x00135c00010f7983 */ /* 0x000ef60000300800 */
        /* <DEDUP_REMOVED lines=8> */
[C---:B--2---:R-:W-:Y:S03]  /*583a0*/  HMMA.16816.F32 R16, R20.reuse, R18, R8 ;  /* 0x000000121410723c */ /* 0x044fe60000001808 */
[----:B------:R-:W2:Y:S01]  /*583b0*/  LDL.LU.64 R10, [R1+0x2240] ;  /* 0x00224000010a7983 */ /* 0x000ea20000300a00 */
[----:B------:R-:W2:Y:S11]  /*583c0*/  LDL.LU.64 R8, [R1+0x2238] ;  /* 0x0022380001087983 */ /* 0x000eb60000300a00 */
[----:B------:R-:W-:Y:S08]  /*583d0*/  @!UPT UIADD3 URZ, URZ, URZ, URZ ;  /* 0x0000003f3f3ff290 */ /* 0x000ff0000fffe03f */
[----:B------:R-:W-:Y:S01]  /*583e0*/  STL.64 [R1+0x1230], R16 ;  /* 0x0012301001007387 */ /* 0x000fe20000100a00 */
[----:B------:R0:W-:Y:S03]  /*583f0*/  STL.64 [R1+0x1238], R18 ;  /* 0x0012381201007387 */ /* 0x0001e60000100a00 */
[----:B0-----:R-:W2:Y:S01]  /*58400*/  LDL.LU.64 R18, [R1+0x2230] ;  /* 0x0022300001127983 */ /* 0x001ea20000300a00 */
[C---:B---3--:R-:W-:Y:S01]  /*58410*/  HMMA.16816.F32 R12, R20.reuse, R26, R12 ;  /* 0x0000001a140c723c */ /* 0x048fe2000000180c */
[----:B------:R-:W-:Y:S02]  /*58420*/  IMAD.MOV.U32 R4, RZ, RZ, R27 ;  /* 0x000000ffff047224 */ /* 0x000fe400078e001b */
[----:B------:R-:W-:Y:S11]  /*58430*/  IMAD.MOV.U32 R5, RZ, RZ, R26 ;  /* 0x000000ffff057224 */ /* 0x000ff600078e001a */
[----:B------:R-:W-:Y:S09]  /*58440*/  @!UPT UIADD3 URZ, URZ, URZ, URZ ;  /* 0x0000003f3f3ff290 */ /* 0x000ff2000fffe03f */
[----:B------:R-:W-:Y:S01]  /*58450*/  STL.64 [R1+0x1260], R12 ;  /* 0x0012600c01007387 */ /* 0x000fe20000100a00 */
[----:B------:R-:W-:Y:S02]  /*58460*/  STL.64 [R1+0x1268], R14 ;  /* 0x0012680e01007387 */ /* 0x000fe40000100a00 */
[----:B------:R-:W-:Y:S02]  /*58470*/  STL [R1+0x2154], R4 ;  /* 0x0021540401007387 */ /* 0x000fe40000100800 */
[----:B------:R-:W-:Y:S01]  /*58480*/  STL [R1+0x2150], R5 ;  /* 0x0021500501007387 */ /* 0x000fe20000100800 */
[----:B------:R2:W-:Y:S02]  /*58490*/  STL.64 [R1+0x2200], R6 ;  /* 0x0022000601007387 */ /* 0x0005e40000100a00 */
        /* <DEDUP_REMOVED lines=8> */
[----:B------:R-:W3:Y:S02]  /*58520*/  LDL.LU R27, [R1+0xd4c] ;  /* 0x000d4c00011b7983 */ /* 0x000ee40000300800 */
[----:B------:R-:W4:Y:S02]  /*58530*/  LDL.LU.64 R10, [R1+0x8] ;  /* 0x00000800010a7983 */ /* 0x000f240000300a00 */
[----:B------:R-:W-:-:S02]  /*58540*/  IMAD.MOV.U32 R3, RZ, RZ, R18 ;  /* 0x000000ffff037224 */ /* 0x000fc400078e0012 */
[----:B------:R-:W-:Y:S01]  /*58550*/  IMAD.MOV.U32 R0, RZ, RZ, R19 ;  /* 0x000000ffff007224 */ /* 0x000fe200078e0013 */
        /* <DEDUP_REMOVED lines=21> */
[----:B0-----:R-:W2:Y:S04]  /*586b0*/  LDL.LU.64 R6, [R1+0x48] ;  /* 0x0000480001067983 */ /* 0x001ea80000300a00 */
[----:B--2---:R0:W-:Y:S04]  /*586c0*/  STL.64 [R1+0x2220], R6 ;  /* 0x0022200601007387 */ /* 0x0041e80000100a00 */
[----:B0-----:R-:W2:Y:S01]  /*586d0*/  LDL.LU.64 R6, [R1+0x58] ;  /* 0x0000580001067983 */ /* 0x001ea20000300a00 */
[----:B------:R0:W-:Y:S02]  /*586e0*/  STL.64 [R1+0x21f8], R18 ;  /* 0x0021f81201007387 */ /* 0x0001e40000100a00 */
[----:B----4-:R1:W-:Y:S01]  /*586f0*/  STL.64 [R1+0x21f0], R16 ;  /* 0x0021f01001007387 */ /* 0x0103e20000100a00 */
[----:B0-----:R-:W4:Y:S04]  /*58700*/  LDL.LU.64 R18, [R1+0x38] ;  /* 0x0000380001127983 */ /* 0x001f280000300a00 */
[----:B----4-:R0:W-:Y:S01]  /*58710*/  STL.64 [R1+0x2218], R18 ;  /* 0x0022181201007387 */ /* 0x0101e20000100a00 */
[----:B-1----:R-:W4:Y:S02]  /*58720*/  LDL.LU R16, [R1+0x12f0] ;  /* 0x0012f00001107983 */ /* 0x002f240000300800 */
[----:B------:R-:W4:Y:S01]  /*58730*/  LDL.LU R17, [R1+0x12f4] ;  /* 0x0012f40001117983 */ /* 0x000f220000300800 */
[----:B0-----:R-:W4:Y:S01]  /*58740*/  LDL.LU R18, [R1+0x12f8] ;  /* 0x0012f80001127983 */ /* 0x001f220000300800 */
[----:B------:R-:W4:Y:S02]  /*58750*/  LDL.LU R19, [R1+0x12fc] ;  /* 0x0012fc0001137983 */ /* 0x000f240000300800 */
[----:B------:R-:W2:Y:S02]  /*58760*/  LDL.LU.64 R10, [R1+0x18] ;  /* 0x00001800010a7983 */ /* 0x000ea40000300a00 */
[----:B--2---:R0:W-:Y:S04]  /*58770*/  STL.64 [R1+0x21e0], R10 ;  /* 0x0021e00a01007387 */ /* 0x0041e80000100a00 */
[----:B0-----:R-:W2:Y:S01]  /*58780*/  LDL.LU.64 R10, [R1+0x28] ;  /* 0x00002800010a7983 */ /* 0x001ea20000300a00 */
        /* <DEDUP_REMOVED lines=29> */
[----:B0-----:R-:W-:Y:S01]  /*58960*/  IMAD.MOV.U32 R12, RZ, RZ, R6 ;  /* 0x000000ffff0c7224 */ /* 0x001fe200078e0006 */
[----:B-1----:R-:W3:Y:S01]  /*58970*/  LDL.LU.64 R14, [R1+0x2228] ;  /* 0x00222800010e7983 */ /* 0x002ee20000300a00 */
[----:B------:R-:W-:-:S02]  /*58980*/  IMAD.MOV.U32 R13, RZ, RZ, R7 ;  /* 0x000000ffff0d7224 */ /* 0x000fc400078e0007 */
        /* <DEDUP_REMOVED lines=41> */
[----:B------:R-:W-:Y:S01]  /*58c20*/  STL.64 [R1+0x1390], R24 ;  /* 0x0013901801007387 */ /* 0x000fe20000100a00 */
[----:B------:R0:W-:Y:S03]  /*58c30*/  STL.64 [R1+0x1398], R26 ;  /* 0x0013981a01007387 */ /* 0x0001e60000100a00 */
[----:B0-----:R-:W2:Y:S01]  /*58c40*/  LDL.LU.64 R26, [R1+0x21c0] ;  /* 0x0021c000011a7983 */ /* 0x001ea20000300a00 */
[----:B------:R-:W2:Y:S02]  /*58c50*/  LDL.LU.64 R24, [R1+0x21b8] ;  /* 0x0021b80001187983 */ /* 0x000ea40000300a00 */
[----:B------:R-:W-:Y:S02]  /*58c60*/  IMAD.MOV.U32 R29, RZ, RZ, R10 ;  /* 0x000000ffff1d7224 */ /* 0x000fe400078e000a */
[----:B------:R-:W-:Y:S02]  /*58c70*/  IMAD.MOV.U32 R9, RZ, RZ, R11 ;  /* 0x000000ffff097224 */ /* 0x000fe400078e000b */
[----:B------:R-:W3:Y:S01]  /*58c80*/  LDL.LU.64 R10, [R1+0x21b0] ;  /* 0x0021b000010a7983 */ /* 0x000ee20000300a00 */
[----:B------:R-:W3:Y:S01]  /*58c90*/  LDL.LU R8, [R1+0x21a8] ;  /* 0x0021a80001087983 */ /* 0x000ee20000300800 */
[C---:B--2---:R-:W-:Y:S11]  /*58ca0*/  HMMA.16816.F32 R24, R20.reuse, R18, R24 ;  /* 0x000000121418723c */ /* 0x044ff60000001818 */
[----:B------:R-:W-:Y:S11]  /*58cb0*/  @!UPT UIADD3 URZ, URZ, URZ, URZ ;  /* 0x0000003f3f3ff290 */ /* 0x000ff6000fffe03f */
[----:B------:R-:W-:Y:S01]  /*58cc0*/  @!UPT UIADD3 URZ, URZ, URZ, URZ ;  /* 0x0000003f3f3ff290 */ /* 0x000fe2000fffe03f */
[----:B------:R-:W-:Y:S01]  /*58cd0*/  STL.64 [R1+0x13e0], R24 ;  /* 0x0013e01801007387 */ /* 0x000fe20000100a00 */
[----:B------:R0:W-:Y:S03]  /*58ce0*/  STL.64 [R1+0x13e8], R26 ;  /* 0x0013e81a01007387 */ /* 0x0001e60000100a00 */
[----:B0-----:R-:W3:Y:S01]  /*58cf0*/  LDL.LU.64 R26, [R1+0x21a0] ;  /* 0x0021a000011a7983 */ /* 0x001ee20000300a00 */
[----:B------:R-:W3:Y:S02]  /*58d00*/  LDL.LU.64 R24, [R1+0x2198] ;  /* 0x0021980001187983 */ /* 0x000ee40000300a00 */
[----:B------:R-:W-:Y:S02]  /*58d10*/  STL.64 [R1+0x2048], R18 ;  /* 0x0020481201007387 */ /* 0x000fe40000100a00 */
[----:B------:R0:W-:Y:S02]  /*58d20*/  STL.64 [R1+0x2160], R16 ;  /* 0x0021601001007387 */ /* 0x0001e40000100a00 */
        /* <DEDUP_REMOVED lines=10> */
[----:B------:R-:W3:Y:S02]  /*58dd0*/  LDL.LU.64 R24, [R1+0x2188] ;  /* 0x0021880001187983 */ /* 0x000ee40000300a00 */
[----:B------:R-:W-:Y:S01]  /*58de0*/  STL.64 [R1+0x2050], R14 ;  /* 0x0020500e01007387 */ /* 0x000fe20000100a00 */
[C---:B---3--:R-:W-:Y:S11]  /*58df0*/  HMMA.16816.F32 R24, R20.reuse, R10, R24 ;  /* 0x0000000a1418723c */ /* 0x048ff60000001818 */
[----:B------:R-:W-:Y:S11]  /*58e00*/  @!UPT UIADD3 URZ, URZ, URZ, URZ ;  /* 0x0000003f3f3ff290 */ /* 0x000ff6000fffe03f */
[----:B------:R-:W-:Y:S01]  /*58e10*/  @!UPT UIADD3 URZ, URZ, URZ, URZ ;  /* 0x0000003f3f3ff290 */ /* 0x000fe2000fffe03f */
[----:B------:R-:W-:Y:S01]  /*58e20*/  STL.64 [R1+0x13b0], R24 ;  /* 0x0013b01801007387 */ /* 0x000fe20000100a00 */
[----:B------:R0:W-:Y:S03]  /*58e30*/  STL.64 [R1+0x13b8], R26 ;  /* 0x0013b81a01007387 */ /* 0x0001e60000100a00 */
[----:B0-----:R-:W4:Y:S01]  /*58e40*/  LDL.LU.64 R26, [R1+0x2180] ;  /* 0x00218000011a7983 */ /* 0x001f220000300a00 */
[----:B------:R-:W4:Y:S02]  /*58e50*/  LDL.LU.64 R24, [R1+0x2178] ;  /* 0x0021780001187983 */ /* 0x000f240000300a00 */
[----:B------:R-:W-:Y:S02]  /*58e60*/  STL.64 [R1+0x2060], R10 ;  /* 0x0020600a01007387 */ /* 0x000fe40000100a00 */
[----:B------:R-:W-:Y:S01]  /*58e70*/  STL [R1+0x2058], R8 ;  /* 0x0020580801007387 */ /* 0x000fe20000100800 */
[----:B----4-:R-:W-:Y:S01]  /*58e80*/  HMMA.16816.F32 R20, R20, R6, R24 ;  /* 0x000000061414723c */ /* 0x010fe20000001818 */
[----:B------:R-:W2:Y:S01]  /*58e90*/  LDL.LU.64 R26, [R1+0x2170] ;  /* 0x00217000011a7983 */ /* 0x000ea20000300a00 */
[----:B------:R-:W2:Y:S11]  /*58ea0*/  LDL.LU.64 R24, [R1+0x2168] ;  /* 0x0021680001187983 */ /* 0x000eb60000300a00 */
[----:B------:R-:W-:Y:S10]  /*58eb0*/  @!UPT UIADD3 URZ, URZ, URZ, URZ ;  /* 0x0000003f3f3ff290 */ /* 0x000ff4000fffe03f */
[----:B------:R-:W-:Y:S01]  /*58ec0*/  STL.64 [R1+0x1380], R20 ;  /* 0x0013801401007387 */ /* 0x000fe20000100a00 */
[----:B------:R0:W-:Y:S03]  /*58ed0*/  STL.64 [R1+0x1388], R22 ;  /* 0x0013881601007387 */ /* 0x0001e60000100a00 */
[----:B0-----:R-:W2:Y:S01]  /*58ee0*/  LDL.LU R22, [R1+0xb8] ;  /* 0x0000b80001167983 */ /* 0x001ea20000300800 */
[----:B------:R-:W2:Y:S02]  /*58ef0*/  LDL.LU R23, [R1+0xbc] ;  /* 0x0000bc0001177983 */ /* 0x000ea40000300800 */
[----:B------:R-:W-:Y:S01]  /*58f00*/  STL.64 [R1+0x1ff8], R6 ;  /* 0x001ff80601007387 */ /* 0x000fe20000100a00 */
[----:B--2---:R-:W-:Y:S01]  /*58f10*/  HMMA.16816.F32 R20, R24, R22, R16 ;  /* 0x000000161814723c */ /* 0x004fe20000001810 */
[----:B------:R-:W2:Y:S06]  /*58f20*/  LDL.LU.64 R16, [R1+0x2160] ;  /* 0x0021600001107983 */ /* 0x000eac0000300a00 */
[----:B------:R-:W-:-:S02]  /*58f30*/  IMAD.MOV.U32 R18, RZ, RZ, R0 ;  /* 0x000000ffff127224 */ /* 0x000fc400078e0000 */
[----:B------:R-:W-:Y:S01]  /*58f40*/  IMAD.MOV.U32 R19, RZ, RZ, R3 ;  /* 0x000000ffff137224 */ /* 0x000fe200078e0003 */
[----:B------:R-:W3:Y:S11]  /*58f50*/  LDL.LU R0, [R1+0x215c] ;  /* 0x00215c0001007983 */ /* 0x000ef60000300800 */
[----:B------:R-:W-:Y:S02]  /*58f60*/  @!UPT UIADD3 URZ, URZ, URZ, URZ ;  /* 0x0000003f3f3ff290 */ /* 0x000fe4000fffe03f */
[----:B------:R-:W-:Y:S01]  /*58f70*/  STL.64 [R1+0x1360], R20 ;  /* 0x0013601401007387 */ /* 0x000fe20000100a00 */
[----:B------:R-:W-:Y:S02]  /*58f80*/  STL.64 [R1+0x1368], R22 ;  /* 0x0013681601007387 */ /* 0x000fe40000100a00 */
[----:B------:R-:W4:Y:S02]  /*58f90*/  LDL.LU R3, [R1+0x2158] ;  /* 0x0021580001037983 */ /* 0x000f240000300800 */
[----:B------:R0:W-:Y:S02]  /*58fa0*/  STL.64 [R1+0x2068], R18 ;  /* 0x0020681201007387 */ /* 0x0001e40000100a00 */
[----:B--2---:R-:W-:Y:S02]  /*58fb0*/  IMAD.MOV.U32 R10, RZ, RZ, R17 ;  /* 0x000000ffff0a7224 */ /* 0x004fe400078e0011 */
[----:B------:R-:W-:-:S05]  /*58fc0*/  IMAD.MOV.U32 R11, RZ, RZ, R16 ;  /* 0x000000ffff0b7224 */ /* 0x000fca00078e0010 */
[----:B------:R1:W-:Y:S01]  /*58fd0*/  STL.64 [R1+0x2070], R10 ;  /* 0x0020700a01007387 */ /* 0x0003e20000100a00 */
[----:B------:R-:W2:Y:S02]  /*58fe0*/  LDL.LU R16, [R1+0xc80] ;  /* 0x000c800001107983 */ /* 0x000ea40000300800 */
[----:B------:R-:W2:Y:S02]  /*58ff0*/  LDL.LU R17, [R1+0xc84] ;  /* 0x000c840001117983 */ /* 0x000ea40000300800 */
[----:B0-----:R-:W2:Y:S01]  /*59000*/  LDL.LU R18, [R1+0xc88] ;  /* 0x000c880001127983 */ /* 0x001ea20000300800 */
[----:B------:R-:W2:Y:S01]  /*59010*/  LDL.LU R19, [R1+0xc8c] ;  /* 0x000c8c0001137983 */ /* 0x000ea20000300800 */
[----:B-1----:R-:W-:Y:S02]  /*59020*/  IMAD.MOV.U32 R10, RZ, RZ, R4 ;  /* 0x000000ffff0a7224 */ /* 0x002fe400078e0004 */
[----:B------:R-:W-:Y:S01]  /*59030*/  IMAD.MOV.U32 R11, RZ, RZ, R5 ;  /* 0x000000ffff0b7224 */ /* 0x000fe200078e0005 */
[----:B--2---:R-:W-:Y:S01]  /*59040*/  STL.64 [R1+0x2080], R18 ;  /* 0x0020801201007387 */ /* 0x004fe20000100a00 */
[----:B------:R0:W-:Y:S02]  /*59050*/  STL.64 [R1+0x2078], R16 ;  /* 0x0020781001007387 */ /* 0x0001e40000100a00 */
[----:B------:R-:W2:Y:S02]  /*59060*/  LDL.LU R4, [R1+0x2154] ;  /* 0x0021540001047983 */ /* 0x000ea40000300800 */
[----:B------:R-:W2:Y:S01]  /*59070*/  LDL.LU R5, [R1+0x2150] ;  /* 0x0021500001057983 */ /* 0x000ea20000300800 */
[----:B------:R1:W-:Y:S04]  /*59080*/  STL.64 [R1+0x2088], R10 ;  /* 0x0020880a01007387 */ /* 0x0003e80000100a00 */
[----:B0-----:R-:W2:Y:S01]  /*59090*/  LDL.LU R16, [R1+0xca0] ;  /* 0x000ca00001107983 */ /* 0x001ea20000300800 */
[----:B------:R-:W2:Y:S02]  /*590a0*/  LDL.LU R17, [R1+0xca4] ;  /* 0x000ca40001117983 */ /* 0x000ea40000300800 */
[----:B------:R-:W2:Y:S02]  /*590b0*/  LDL.LU R18, [R1+0xca8] ;  /* 0x000ca80001127983 */ /* 0x000ea40000300800 */
[----:B------:R-:W2:Y:S02]  /*590c0*/  LDL.LU R19, [R1+0xcac] ;  /* 0x000cac0001137983 */ /* 0x000ea40000300800 */
[----:B-1----:R-:W-:-:S02]  /*590d0*/  IMAD.MOV.U32 R10, RZ, RZ, R2 ;  /* 0x000000ffff0a7224 */ /* 0x002fc400078e0002 */
        /* <DEDUP_REMOVED lines=9> */
[----:B------:R-:W2:Y:S01]  /*59170*/  LDL.LU R19, [R1+0xcbc] ;  /* 0x000cbc0001137983 */ /* 0x000ea20000300800 */
[----:B------:R-:W2:Y:S01]  /*59180*/  LDL.LU R6, [R1+0x88] ;  /* 0x0000880001067983 */ /* 0x000ea20000300800 */
[----:B------:R-:W2:Y:S02]  /*59190*/  LDL.LU R7, [R1+0x8c] ;  /* 0x00008c0001077983 */ /* 0x000ea40000300800 */
[----:B-1----:R-:W-:-:S02]  /*591a0*/  IMAD.MOV.U32 R10, RZ, RZ, R12 ;  /* 0x000000ffff0a7224 */ /* 0x002fc400078e000c */
[----:B------:R-:W-:Y:S01]  /*591b0*/  IMAD.MOV.U32 R11, RZ, RZ, R13 ;  /* 0x000000ffff0b7224 */ /* 0x000fe200078e000d */
[----:B--2---:R0:W-:Y:S01]  /*591c0*/  STL.64 [R1+0x2100], R6 ;  /* 0x0021000601007387 */ /* 0x0041e20000100a00 */
[----:B------:R-:W-:Y:S02]  /*591d0*/  STL.64 [R1+0x20b0], R18 ;  /* 0x0020b01201007387 */ /* 0x000fe40000100a00 */
[----:B------:R-:W-:Y:S02]  /*591e0*/  STL.64 [R1+0x20a8], R16 ;  /* 0x0020a81001007387 */ /* 0x000fe40000100a00 */
[----:B------:R-:W2:Y:S01]  /*591f0*/  LDL.LU R12, [R1+0x2144] ;  /* 0x00214400010c7983 */ /* 0x000ea20000300800 */
[----:B------:R-:W2:Y:S01]  /*59200*/  LDL.LU R13, [R1+0x2140] ;  /* 0x00214000010d7983 */ /* 0x000ea20000300800 */
[----:B------:R4:W-:Y:S02]  /*59210*/  STL.64 [R1+0x20b8], R10 ;  /* 0x0020b80a01007387 */ /* 0x0009e40000100a00 */
[----:B0-----:R-:W-:-:S02]  /*59220*/  IMAD.MOV.U32 R6, RZ, RZ, R28 ;  /* 0x000000ffff067224 */ /* 0x001fc400078e001c */
[----:B------:R-:W-:Y:S02]  /*59230*/  IMAD.MOV.U32 R7, RZ, RZ, R2 ;  /* 0x000000ffff077224 */ /* 0x000fe400078e0002 */
[----:B----4-:R-:W-:Y:S02]  /*59240*/  IMAD.MOV.U32 R10, RZ, RZ, R3 ;  /* 0x000000ffff0a7224 */ /* 0x010fe400078e0003 */
[----:B---3--:R-:W-:Y:S01]  /*59250*/  IMAD.MOV.U32 R11, RZ, RZ, R0 ;  /* 0x000000ffff0b7224 */ /* 0x008fe200078e0000 */
[----:B------:R-:W3:Y:S01]  /*59260*/  LDL.LU R3, [R1+0x213c] ;  /* 0x00213c0001037983 */ /* 0x000ee20000300800 */
[----:B------:R-:W4:Y:S02]  /*59270*/  LDL.LU R0, [R1+0x2138] ;  /* 0x0021380001007983 */ /* 0x000f240000300800 */
[----:B------:R-:W2:Y:S02]  /*59280*/  LDL.LU R28, [R1+0x2134] ;  /* 0x00213400011c7983 */ /* 0x000ea40000300800 */
[----:B------:R-:W2:Y:S01]  /*59290*/  LDL.LU R2, [R1+0x2130] ;  /* 0x0021300001027983 */ /* 0x000ea20000300800 */
[----:B------:R-:W-:Y:S01]  /*592a0*/  STL.64 [R1+0x2118], R6 ;  /* 0x0021180601007387 */ /* 0x000fe20000100a00 */
[----:B------:R0:W-:Y:S02]  /*592b0*/  STL.64 [R1+0x20d0], R10 ;  /* 0x0020d00a01007387 */ /* 0x0001e40000100a00 */
[----:B------:R-:W2:Y:S02]  /*592c0*/  LDL.LU R16, [R1+0xcd0] ;  /* 0x000cd00001107983 */ /* 0x000ea40000300800 */
[----:B------:R-:W2:Y:S01]  /*592d0*/  LDL.LU R17, [R1+0xcd4] ;  /* 0x000cd40001117983 */ /* 0x000ea20000300800 */
[----:B------:R-:W2:Y:S01]  /*592e0*/  LDL.LU R18, [R1+0xcd8] ;  /* 0x000cd80001127983 */ /* 0x000ea20000300800 */
[----:B------:R-:W2:Y:S02]  /*592f0*/  LDL.LU R19, [R1+0xcdc] ;  /* 0x000cdc0001137983 */ /* 0x000ea40000300800 */
[----:B0-----:R-:W-:-:S02]  /*59300*/  IMAD.MOV.U32 R10, RZ, RZ, R5 ;  /* 0x000000ffff0a7224 */ /* 0x001fc400078e0005 */
[----:B------:R-:W-:-:S05]  /*59310*/  IMAD.MOV.U32 R11, RZ, RZ, R4 ;  /* 0x000000ffff0b7224 */ /* 0x000fca00078e0004 */
[----:B------:R-:W-:Y:S01]  /*59320*/  STL.64 [R1+0x20f8], R10 ;  /* 0x0020f80a01007387 */ /* 0x000fe20000100a00 */
[----:B------:R0:W-:Y:S02]  /*59330*/  STL [R1+0x20f0], R9 ;  /* 0x0020f00901007387 */ /* 0x0001e40000100800 */
[----:B------:R-:W2:Y:S01]  /*59340*/  LDL.LU R8, [R1+0xd00] ;  /* 0x000d000001087983 */ /* 0x000ea20000300800 */
[----:B0-----:R-:W2:Y:S01]  /*59350*/  LDL.LU R9, [R1+0xd04] ;  /* 0x000d040001097983 */ /* 0x001ea20000300800 */
[----:B------:R-:W2:Y:S02]  /*59360*/  LDL.LU R10, [R1+0xd08] ;  /* 0x000d0800010a7983 */ /* 0x000ea40000300800 */
[----:B------:R-:W2:Y:S02]  /*59370*/  LDL.LU R11, [R1+0xd0c] ;  /* 0x000d0c00010b7983 */ /* 0x000ea40000300800 */
        /* <DEDUP_REMOVED lines=8> */
[----:B--2---:R-:W-:Y:S01]  /*59400*/  STL.64 [R1+0x2128], R10 ;  /* 0x0021280a01007387 */ /* 0x004fe20000100a00 */
[----:B------:R0:W-:Y:S03]  /*59410*/  STL.64 [R1+0x2120], R8 ;  /* 0x0021200801007387 */ /* 0x0001e60000100a00 */
[----:B0-----:R-:W2:Y:S01]  /*59420*/  LDL.LU R8, [R1+0xd20] ;  /* 0x000d200001087983 */ /* 0x001ea20000300800 */
[----:B------:R-:W2:Y:S02]  /*59430*/  LDL.LU R9, [R1+0xd24] ;  /* 0x000d240001097983 */ /* 0x000ea40000300800 */
[----:B------:R-:W2:Y:S02]  /*59440*/  LDL.LU R10, [R1+0xd28] ;  /* 0x000d2800010a7983 */ /* 0x000ea40000300800 */
[----:B------:R-:W2:Y:S01]  /*59450*/  LDL.LU R11, [R1+0xd2c] ;  /* 0x000d2c00010b7983 */ /* 0x000ea20000300800 */
[----:B------:R-:W-:Y:S01]  /*59460*/  STL.64 [R1+0x20c8], R18 ;  /* 0x0020c81201007387 */ /* 0x000fe20000100a00 */
[----:B------:R0:W-:Y:S03]  /*59470*/  STL.64 [R1+0x20c0], R16 ;  /* 0x0020c01001007387 */ /* 0x0001e60000100a00 */
[----:B0-----:R-:W3:Y:S01]  /*59480*/  LDL.LU R16, [R1+0xce0] ;  /* 0x000ce00001107983 */ /* 0x001ee20000300800 */
[----:B------:R-:W3:Y:S02]  /*59490*/  LDL.LU R17, [R1+0xce4] ;  /* 0x000ce40001117983 */ /* 0x000ee40000300800 */
[----:B------:R-:W3:Y:S02]  /*594a0*/  LDL.LU R18, [R1+0xce8] ;  /* 0x000ce80001127983 */ /* 0x000ee40000300800 */
[----:B------:R-:W3:Y:S01]  /*594b0*/  LDL.LU R19, [R1+0xcec] ;  /* 0x000cec0001137983 */ /* 0x000ee20000300800 */
[C---:B--2---:R-:W-:Y:S01]  /*594c0*/  HMMA.16816.F32 R4, R24.reuse, R6, R8 ;  /* 0x000000061804723c */ /* 0x044fe20000001808 */
[----:B---3--:R-:W-:Y:S01]  /*594d0*/  STL.64 [R1+0x20e0], R18 ;  /* 0x0020e01201007387 */ /* 0x008fe20000100a00 */
        /* <DEDUP_REMOVED lines=10> */
[----:B------:R-:W2:Y:S02]  /*59580*/  LDL.LU.64 R10, [R1+0x2128] ;  /* 0x00212800010a7983 */ /* 0x000ea40000300a00 */
[----:B------:R-:W2:Y:S03]  /*59590*/  LDL.LU.64 R8, [R1+0x2120] ;  /* 0x0021200001087983 */ /* 0x000ea60000300a00 */
[----:B------:R-:W-:Y:S01]  /*595a0*/  STL.64 [R1+0x1340], R4 ;  /* 0x0013400401007387 */ /* 0x000fe20000100a00 */
[----:B------:R0:W-:Y:S04]  /*595b0*/  STL.64 [R1+0x1348], R6 ;  /* 0x0013480601007387 */ /* 0x0001e80000100a00 */
        /* <DEDUP_REMOVED lines=8> */
[----:B--2---:R-:W-:Y:S02]  /*59640*/  HMMA.16816.F32 R4, R24, R6, R8 ;  /* 0x000000061804723c */ /* 0x004fe40000001808 */
[----:B------:R-:W2:Y:S01]  /*59650*/  LDL.LU.64 R10, [R1+0x20f8] ;  /* 0x0020f800010a7983 */ /* 0x000ea20000300a00 */
[----:B------:R-:W2:Y:S11]  /*59660*/  LDL.LU R9, [R1+0x20f0] ;  /* 0x0020f00001097983 */ /* 0x000eb60000300800 */
[----:B------:R-:W-:Y:S09]  /*59670*/  @!UPT UIADD3 URZ, URZ, URZ, URZ ;  /* 0x0000003f3f3ff290 */ /* 0x000ff2000fffe03f */
[----:B------:R0:W-:Y:S01]  /*59680*/  STL.64 [R1+0x12e0], R4 ;  /* 0x0012e00401007387 */ /* 0x0001e20000100a00 */
[----:B------:R1:W-:Y:S03]  /*59690*/  STL.64 [R1+0x12e8], R6 ;  /* 0x0012e80601007387 */ /* 0x0003e60000100a00 */
[----:B0-----:R-:W2:Y:S01]  /*596a0*/  LDL.LU R4, [R1+0xc10] ;  /* 0x000c100001047983 */ /* 0x001ea20000300800 */
[----:B------:R-:W2:Y:S02]  /*596b0*/  LDL.LU R5, [R1+0xc14] ;  /* 0x000c140001057983 */ /* 0x000ea40000300800 */
[----:B-1----:R-:W2:Y:S02]  /*596c0*/  LDL.LU R6, [R1+0xc18] ;  /* 0x000c180001067983 */ /* 0x002ea40000300800 */
[----:B------:R-:W2:Y:S02]  /*596d0*/  LDL.LU R7, [R1+0xc1c] ;  /* 0x000c1c0001077983 */ /* 0x000ea40000300800 */
[----:B--2---:R-:W-:Y:S01]  /*596e0*/  STL.64 [R1+0x2010], R6 ;  /* 0x0020100601007387 */ /* 0x004fe20000100a00 */
[----:B------:R0:W-:Y:S03]  /*596f0*/  STL.64 [R1+0x2008], R4 ;  /* 0x0020080401007387 */ /* 0x0001e60000100a00 */
[----:B0-----:R-:W2:Y:S01]  /*59700*/  LDL.LU R4, [R1+0xc20] ;  /* 0x000c200001047983 */ /* 0x001ea20000300800 */
[----:B------:R-:W2:Y:S02]  /*59710*/  LDL.LU R5, [R1+0xc24] ;  /* 0x000c240001057983 */ /* 0x000ea40000300800 */
[----:B------:R-:W-:-:S02]  /*59720*/  IMAD.MOV.U32 R6, RZ, RZ, R2 ;  /* 0x000000ffff067224 */ /* 0x000fc400078e0002 */
[----:B------:R-:W-:Y:S01]  /*59730*/  IMAD.MOV.U32 R7, RZ, RZ, R28 ;  /* 0x000000ffff077224 */ /* 0x000fe200078e001c */
[----:B------:R-:W3:Y:S01]  /*59740*/  LDL.LU R2, [R1+0x20ec] ;  /* 0x0020ec0001027983 */ /* 0x000ee20000300800 */
[----:B------:R-:W3:Y:S03]  /*59750*/  LDL.LU R28, [R1+0x20e8] ;  /* 0x0020e800011c7983 */ /* 0x000ee60000300800 */
[----:B------:R-:W-:Y:S04]  /*59760*/  STL.64 [R1+0x2020], R6 ;  /* 0x0020200601007387 */ /* 0x000fe80000100a00 */
[----:B--2---:R0:W-:Y:S04]  /*59770*/  STL.64 [R1+0x2018], R4 ;  /* 0x0020180401007387 */ /* 0x0041e80000100a00 */
[----:B0-----:R-:W2:Y:S01]  /*59780*/  LDL.LU R4, [R1+0xc30] ;  /* 0x000c300001047983 */ /* 0x001ea20000300800 */
[----:B------:R-:W2:Y:S02]  /*59790*/  LDL.LU R5, [R1+0xc34] ;  /* 0x000c340001057983 */ /* 0x000ea40000300800 */
[----:B------:R-:W2:Y:S02]  /*597a0*/  LDL.LU R6, [R1+0xc38] ;  /* 0x000c380001067983 */ /* 0x000ea40000300800 */
[----:B------:R-:W2:Y:S02]  /*597b0*/  LDL.LU R7, [R1+0xc3c] ;  /* 0x000c3c0001077983 */ /* 0x000ea40000300800 */
[----:B--2---:R0:W-:Y:S02]  /*597c0*/  STL.64 [R1+0x2030], R6 ;  /* 0x0020300601007387 */ /* 0x0041e40000100a00 */
[----:B0-----:R-:W-:-:S02]  /*597d0*/  IMAD.MOV.U32 R7, RZ, RZ, R9 ;  /* 0x000000ffff077224 */ /* 0x001fc400078e0009 */
[C---:B------:R-:W-:Y:S01]  /*597e0*/  HMMA.16816.F32 R8, R24.reuse, R10, R16 ;  /* 0x0000000a1808723c */ /* 0x040fe20000001810 */
[----:B------:R-:W-:Y:S01]  /*597f0*/  STL.64 [R1+0x2028], R4 ;  /* 0x0020280401007387 */ /* 0x000fe20000100a00 */
[----:B------:R-:W2:Y:S02]  /*59800*/  LDL.LU.64 R18, [R1+0x20e0] ;  /* 0x0020e00001127983 */ /* 0x000ea40000300a00 */
        /* <DEDUP_REMOVED lines=39> */
[----:B------:R-:W2:Y:S01]  /*59a80*/  LDL.LU R8, [R1+0x2058] ;  /* 0x0020580001087983 */ /* 0x000ea20000300800 */
[----:B---3--:R-:W-:Y:S02]  /*59a90*/  HMMA.16816.F32 R16, R24, R18, R12 ;  /* 0x000000121810723c */ /* 0x008fe4000000180c */
[----:B------:R-:W3:Y:S11]  /*59aa0*/  LDL.LU.64 R14, [R1+0x2050] ;  /* 0x00205000010e7983 */ /* 0x000ef60000300a00 */
[----:B------:R-:W-:Y:S10]  /*59ab0*/  @!UPT UIADD3 URZ, URZ, URZ, URZ ;  /* 0x0000003f3f3ff290 */ /* 0x000ff4000fffe03f */
[----:B------:R-:W-:Y:S01]  /*59ac0*/  STL.64 [R1+0x11b0], R16 ;  /* 0x0011b01001007387 */ /* 0x000fe20000100a00 */
[----:B------:R0:W-:Y:S03]  /*59ad0*/  STL.64 [R1+0x11b8], R18 ;  /* 0x0011b81201007387 */ /* 0x0001e60000100a00 */
[----:B0-----:R-:W2:Y:S01]  /*59ae0*/  LDL.LU.64 R18, [R1+0x2048] ;  /* 0x0020480001127983 */ /* 0x001ea20000300a00 */
[----:B------:R-:W2:Y:S02]  /*59af0*/  LDL.LU R22, [R1+0x1958] ;  /* 0x0019580001167983 */ /* 0x000ea40000300800 */
[----:B------:R-:W2:Y:S02]  /*59b00*/  LDL.LU R23, [R1+0x1950] ;  /* 0x0019500001177983 */ /* 0x000ea40000300800 */
[----:B--2---:R0:W-:Y:S04]  /*59b10*/  STL.64 [R1+0x1ff0], R22 ;  /* 0x001ff01601007387 */ /* 0x0041e80000100a00 */
[----:B0-----:R-:W2:Y:S01]  /*59b20*/  LDL.LU.64 R22, [R1+0x16b8] ;  /* 0x0016b80001167983 */ /* 0x001ea20000300a00 */
[----:B------:R-:W2:Y:S02]  /*59b30*/  LDL.LU R13, [R1+0x1948] ;  /* 0x00194800010d7983 */ /* 0x000ea40000300800 */
[----:B------:R-:W2:Y:S02]  /*59b40*/  LDL.LU R17, [R1+0x1940] ;  /* 0x0019400001117983 */ /* 0x000ea40000300800 */
[----:B------:R-:W2:Y:S01]  /*59b50*/  LDL.LU R12, [R1+0x1938] ;  /* 0x00193800010c7983 */ /* 0x000ea20000300800 */
[----:B---3--:R-:W-:Y:S01]  /*59b60*/  STL.64 [R1+0x2040], R14 ;  /* 0x0020400e01007387 */ /* 0x008fe20000100a00 */
[----:B------:R-:W-:-:S03]  /*59b70*/  IMAD.MOV.U32 R6, RZ, RZ, R29 ;  /* 0x000000ffff067224 */ /* 0x000fc600078e001d */
[----:B--2---:R0:W-:Y:S04]  /*59b80*/  STL.64 [R1+0x2038], R12 ;  /* 0x0020380c01007387 */ /* 0x0041e80000100a00 */
[----:B0-----:R-:W2:Y:S01]  /*59b90*/  LDL.LU R12, [R1+0xc50] ;  /* 0x000c5000010c7983 */ /* 0x001ea20000300800 */
[----:B------:R-:W2:Y:S02]  /*59ba0*/  LDL.LU R13, [R1+0xc54] ;  /* 0x000c5400010d7983 */ /* 0x000ea40000300800 */
[----:B------:R-:W-:Y:S02]  /*59bb0*/  IMAD.MOV.U32 R14, RZ, RZ, R28 ;  /* 0x000000ffff0e7224 */ /* 0x000fe400078e001c */
[----:B------:R-:W-:Y:S01]  /*59bc0*/  IMAD.MOV.U32 R15, RZ, RZ, R2 ;  /* 0x000000ffff0f7224 */ /* 0x000fe200078e0002 */
[----:B------:R-:W3:Y:S01]  /*59bd0*/  LDL.LU R16, [R1+0x1930] ;  /* 0x0019300001107983 */ /* 0x000ee20000300800 */
[----:B------:R-:W3:Y:S02]  /*59be0*/  LDL.LU R29, [R1+0x1954] ;  /* 0x00195400011d7983 */ /* 0x000ee40000300800 */
[----:B------:R-:W3:Y:S02]  /*59bf0*/  LDL.LU R9, [R1+0x1928] ;  /* 0x0019280001097983 */ /* 0x000ee40000300800 */
[----:B------:R-:W3:Y:S01]  /*59c00*/  LDL.LU R28, [R1+0x194c] ;  /* 0x00194c00011c7983 */ /* 0x000ee20000300800 */
[----:B------:R-:W3:Y:S01]  /*59c10*/  LDL.LU R2, [R1+0x1920] ;  /* 0x0019200001027983 */ /* 0x000ee20000300800 */
[C---:B--2---:R-:W-:Y:S03]  /*59c20*/  HMMA.16816.F32 R4, R24.reuse, R6, R12 ;  /* 0x000000061804723c */ /* 0x044fe6000000180c */
[----:B------:R-:W2:Y:S01]  /*59c30*/  LDL.LU.64 R14, [R1+0x2040] ;  /* 0x00204000010e7983 */ /* 0x000ea20000300a00 */
[----:B------:R-:W2:Y:S11]  /*59c40*/  LDL.LU.64 R12, [R1+0x2038] ;  /* 0x00203800010c7983 */ /* 0x000eb60000300a00 */
[----:B------:R-:W-:Y:S08]  /*59c50*/  @!UPT UIADD3 URZ, URZ, URZ, URZ ;  /* 0x0000003f3f3ff290 */ /* 0x000ff0000fffe03f */
[----:B------:R-:W-:Y:S01]  /*59c60*/  STL.64 [R1+0x1190], R4 ;  /* 0x0011900401007387 */ /* 0x000fe20000100a00 */
[----:B------:R0:W-:Y:S03]  /*59c70*/  STL.64 [R1+0x1198], R6 ;  /* 0x0011980601007387 */ /* 0x0001e60000100a00 */
[----:B0-----:R-:W2:Y:S01]  /*59c80*/  LDL.LU.64 R6, [R1+0x2030] ;  /* 0x0020300001067983 */ /* 0x001ea20000300a00 */
        /* <DEDUP_REMOVED lines=16> */
[----:B0-----:R-:W3:Y:S01]  /*59d90*/  LDL.LU R12, [R1+0xbe0] ;  /* 0x000be000010c7983 */ /* 0x001ee20000300800 */
[----:B----4-:R-:W-:-:S02]  /*59da0*/  IMAD.MOV.U32 R13, RZ, RZ, R0 ;  /* 0x000000ffff0d7224 */ /* 0x010fc400078e0000 */
[----:B------:R-:W4:Y:S02]  /*59db0*/  LDL.LU R0, [R1+0x2000] ;  /* 0x0020000001007983 */ /* 0x000f240000300800 */
[----:B------:R-:W3:Y:S01]  /*59dc0*/  LDL R19, [R1+0x1ec4] ;  /* 0x001ec40001137983 */ /* 0x000ee20000100800 */
[----:B--2---:R-:W-:Y:S11]  /*59dd0*/  HMMA.16816.F32 R4, R24, R10, R4 ;  /* 0x0000000a1804723c */ /* 0x004ff60000001804 */
[----:B------:R-:W-:Y:S11]  /*59de0*/  @!UPT UIADD3 URZ, URZ, URZ, URZ ;  /* 0x0000003f3f3ff290 */ /* 0x000ff6000fffe03f */
[----:B------:R-:W-:Y:S01]  /*59df0*/  @!UPT UIADD3 URZ, URZ, URZ, URZ ;  /* 0x0000003f3f3ff290 */ /* 0x000fe2000fffe03f */
[----:B------:R-:W-:Y:S01]  /*59e00*/  STL.64 [R1+0x1110], R4 ;  /* 0x0011100401007387 */ /* 0x000fe20000100a00 */
[----:B------:R0:W-:Y:S03]  /*59e10*/  STL.64 [R1+0x1118], R6 ;  /* 0x0011180601007387 */ /* 0x0001e60000100a00 */
[----:B0-----:R-:W3:Y:S01]  /*59e20*/  LDL.LU.64 R6, [R1+0x1ff8] ;  /* 0x001ff80001067983 */ /* 0x001ee20000300a00 */
[----:B------:R-:W2:Y:S02]  /*59e30*/  LDL.LU.64 R10, [R1+0x16b0] ;  /* 0x0016b000010a7983 */ /* 0x000ea40000300a00 */
[----:B------:R-:W-:-:S04]  /*59e40*/  IMAD.MOV.U32 R20, RZ, RZ, c[0x0][0x188] ;  /* 0x00006200ff147624 */ /* 0x000fc800078e00ff */
[----:B------:R-:W-:-:S04]  /*59e50*/  IMAD.SHL.U32 R18, R20, 0x40, RZ ;  /* 0x0000004014127824 */ /* 0x000fc800078e00ff */
[----:B------:R-:W-:-:S05]  /*59e60*/  IMAD.SHL.U32 R18, R18, 0x2, RZ ;  /* 0x0000000212127824 */ /* 0x000fca00078e00ff */
[----:B------:R-:W-:Y:S01]  /*59e70*/  IADD3 R5, P0, R22, R18, RZ ;  /* 0x0000001216057210 */ /* 0x000fe20007f1e0ff */
[----:B------:R-:W-:-:S04]  /*59e80*/  IMAD.MOV.U32 R14, RZ, RZ, R8 ;  /* 0x000000ffff0e7224 */ /* 0x000fc800078e0008 */
[----:B------:R0:W-:Y:S01]  /*59e90*/  STL [R1+0x1f14], R5 ;  /* 0x001f140501007387 */ /* 0x0001e20000100800 */
[----:B------:R-:W-:Y:S02]  /*59ea0*/  IMAD.MOV.U32 R15, RZ, RZ, R3 ;  /* 0x000000ffff0f7224 */ /* 0x000fe400078e0003 */
[----:B------:R-:W-:Y:S01]  /*59eb0*/  IMAD.MOV.U32 R4, RZ, RZ, R22 ;  /* 0x000000ffff047224 */ /* 0x000fe200078e0016 */
[----:B------:R-:W-:Y:S01]  /*59ec0*/  IADD3 R21, R21, 0x1, RZ ;  /* 0x0000000115157810 */ /* 0x000fe20007ffe0ff */
[----:B0-----:R-:W-:Y:S02]  /*59ed0*/  IMAD.MOV.U32 R5, RZ, RZ, R23 ;  /* 0x000000ffff057224 */ /* 0x001fe400078e0017 */
[----:B------:R-:W3:Y:S02]  /*59ee0*/  LDL.LU.64 R22, [R1+0x1ff0] ;  /* 0x001ff00001167983 */ /* 0x000ee40000300a00 */
[----:B----4-:R-:W-:Y:S01]  /*59ef0*/  IMAD.X R3, R5, 0x1, R0, P0 ;  /* 0x0000000105037824 */ /* 0x010fe200000e0600 */
[----:B--2---:R-:W-:-:S05]  /*59f00*/  IADD3 R8, P1, R10, R18, RZ ;  /* 0x000000120a087210 */ /* 0x004fca0007f3e0ff */
[----:B------:R-:W-:Y:S01]  /*59f10*/  IMAD.X R4, R11, 0x1, R0, P1 ;  /* 0x000000010b047824 */ /* 0x000fe200008e0600 */
[----:B------:R-:W-:Y:S01]  /*59f20*/  STL [R1+0x1f18], R8 ;  /* 0x001f180801007387 */ /* 0x000fe20000100800 */
[----:B------:R-:W-:Y:S02]  /*59f30*/  STL [R1+0x1f1c], R3 ;  /* 0x001f1c0301007387 */ /* 0x000fe40000100800 */
[----:B------:R-:W-:Y:S01]  /*59f40*/  STL [R1+0x16cc], R21 ;  /* 0x0016cc1501007387 */ /* 0x000fe20000100800 */
[----:B---3--:R-:W-:Y:S01]  /*59f50*/  HMMA.16816.F32 R24, R24, R6, R12 ;  /* 0x000000061818723c */ /* 0x008fe2000000180c */
[----:B------:R-:W-:Y:S01]  /*59f60*/  STL [R1+0x1f20], R4 ;  /* 0x001f200401007387 */ /* 0x000fe20000100800 */
[----:B------:R-:W2:Y:S01]  /*59f70*/  LDL.LU.64 R12, [R1+0x1fe8] ;  /* 0x001fe800010c7983 */ /* 0x000ea20000300a00 */
[-C--:B------:R-:W-:Y:S02]  /*59f80*/  IADD3 R17, P6, R17, R18.reuse, RZ ;  /* 0x0000001211117210 */ /* 0x080fe40007fde0ff */
[----:B------:R-:W-:-:S02]  /*59f90*/  IADD3 R16, P2, R16, R18, RZ ;  /* 0x0000001210107210 */ /* 0x000fc40007f5e0ff */
[-C--:B------:R-:W-:Y:S11]  /*59fa0*/  IADD3 R22, P3, R22, R18.reuse, RZ ;  /* 0x0000001216167210 */ /* 0x080ff60007f7e0ff */
[----:B------:R-:W-:Y:S06]  /*59fb0*/  @!UPT UIADD3 URZ, URZ, URZ, URZ ;  /* 0x0000003f3f3ff290 */ /* 0x000fec000fffe03f */
[----:B------:R-:W-:Y:S02]  /*59fc0*/  IMAD.MOV.U32 R6, RZ, RZ, R27 ;  /* 0x000000ffff067224 */ /* 0x000fe400078e001b */
[----:B------:R-:W-:Y:S01]  /*59fd0*/  IMAD.MOV.U32 R7, RZ, RZ, R26 ;  /* 0x000000ffff077224 */ /* 0x000fe200078e001a */
[----:B------:R-:W-:Y:S01]  /*59fe0*/  STL.64 [R1+0x10c0], R24 ;  /* 0x0010c01801007387 */ /* 0x000fe20000100a00 */
[-C--:B------:R-:W-:Y:S01]  /*59ff0*/  IADD3 R23, P4, R23, R18.reuse, RZ ;  /* 0x0000001217177210 */ /* 0x080fe20007f9e0ff */
[----:B------:R-:W-:Y:S02]  /*5a000*/  STL.64 [R1+0x10c8], R26 ;  /* 0x0010c81a01007387 */ /* 0x000fe40000100a00 */
[----:B------:R-:W-:Y:S01]  /*5a010*/  STL [R1+0x1f28], R6 ;  /* 0x001f280601007387 */ /* 0x000fe20000100800 */
[----:B------:R-:W-:Y:S01]  /*5a020*/  STL [R1+0x1f24], R7 ;  /* 0x001f240701007387 */ /* 0x000fe20000100800 */
[----:B------:R-:W-:Y:S02]  /*5a030*/  STL [R1+0x1958], R22 ;  /* 0x0019581601007387 */ /* 0x000fe40000100800 */
[----:B------:R-:W-:Y:S02]  /*5a040*/  STL [R1+0x1950], R23 ;  /* 0x0019501701007387 */ /* 0x000fe40000100800 */
[--C-:B------:R-:W-:Y:S01]  /*5a050*/  IMAD.X R29, R29, 0x1, R0.reuse, P3 ;  /* 0x000000011d1d7824 */ /* 0x100fe200018e0600 */
[-C--:B------:R-:W-:Y:S01]  /*5a060*/  IADD3 R9, P3, R9, R18.reuse, RZ ;  /* 0x0000001209097210 */ /* 0x080fe20007f7e0ff */
[----:B------:R-:W-:Y:S01]  /*5a070*/  IMAD.X R28, R28, 0x1, R0, P4 ;  /* 0x000000011c1c7824 */ /* 0x000fe200020e0600 */
[----:B------:R-:W-:-:S02]  /*5a080*/  IADD3 R2, P4, R2, R18, RZ ;  /* 0x0000001202027210 */ /* 0x000fc40007f9e0ff */
[-C--:B--2---:R-:W-:Y:S02]  /*5a090*/  IADD3 R13, P5, R13, R18.reuse, RZ ;  /* 0x000000120d0d7210 */ /* 0x084fe40007fbe0ff */
[----:B------:R-:W-:-:S03]  /*5a0a0*/  IADD3 R12, P1, R12, R18, RZ ;  /* 0x000000120c0c7210 */ /* 0x000fc60007f3e0ff */
[----:B------:R-:W-:Y:S01]  /*5a0b0*/  STL [R1+0x1948], R13 ;  /* 0x0019480d01007387 */ /* 0x000fe20000100800 */
[----:B------:R-:W-:Y:S02]  /*5a0c0*/  STL [R1+0x1940], R17 ;  /* 0x0019401101007387 */ /* 0x000fe40000100800 */
[----:B------:R-:W-:Y:S02]  /*5a0d0*/  STL [R1+0x1938], R12 ;  /* 0x0019380c01007387 */ /* 0x000fe40000100800 */
[----:B------:R-:W-:Y:S01]  /*5a0e0*/  STL [R1+0x1930], R16 ;  /* 0x0019301001007387 */ /* 0x000fe20000100800 */
[----:B------:R-:W-:Y:S01]  /*5a0f0*/  STL [R1+0x1954], R29 ;  /* 0x0019541d01007387 */ /* 0x000fe20000100800 */
[----:B------:R0:W-:Y:S02]  /*5a100*/  STL [R1+0x1fe4], R18 ;  /* 0x001fe41201007387 */ /* 0x0001e40000100800 */
[----:B------:R-:W-:Y:S01]  /*5a110*/  STL [R1+0x1928], R9 ;  /* 0x0019280901007387 */ /* 0x000fe20000100800 */
[----:B0-----:R-:W2:Y:S01]  /*5a120*/  LDL.LU R18, [R1+0x1944] ;  /* 0x0019440001127983 */ /* 0x001ea20000300800 */
[----:B------:R-:W-:Y:S02]  /*5a130*/  STL [R1+0x194c], R28 ;  /* 0x00194c1c01007387 */ /* 0x000fe40000100800 */
[----:B------:R-:W3:Y:S02]  /*5a140*/  LDL.LU R7, [R1+0x1934] ;  /* 0x0019340001077983 */ /* 0x000ee40000300800 */
[----:B------:R-:W-:Y:S01]  /*5a150*/  STL [R1+0x1920], R2 ;  /* 0x0019200201007387 */ /* 0x000fe20000100800 */
[----:B---3--:R0:W-:Y:S04]  /*5a160*/  STL [R1+0x1fd8], R7 ;  /* 0x001fd80701007387 */ /* 0x0081e80000100800 */
[----:B0-----:R-:W3:Y:S04]  /*5a170*/  LDL.LU R7, [R1+0x1910] ;  /* 0x0019100001077983 */ /* 0x001ee80000300800 */
[----:B---3--:R0:W-:Y:S04]  /*5a180*/  STL [R1+0x1fdc], R7 ;  /* 0x001fdc0701007387 */ /* 0x0081e80000100800 */
[----:B0-----:R-:W3:Y:S01]  /*5a190*/  LDL.LU R7, [R1+0x193c] ;  /* 0x00193c0001077983 */ /* 0x001ee20000300800 */
[----:B------:R-:W-:Y:S01]  /*5a1a0*/  ISETP.NE.U32.AND P0, PT, R21, R19, PT ;  /* 0x000000131500720c */ /* 0x000fe20003f05070 */
[----:B--2---:R-:W-:-:S02]  /*5a1b0*/  IMAD.X R18, R18, 0x1, R0, P5 ;  /* 0x0000000112127824 */ /* 0x004fc400028e0600 */
[----:B---3--:R0:W-:Y:S04]  /*5a1c0*/  STL [R1+0x1fe0], R7 ;  /* 0x001fe00701007387 */ /* 0x0081e80000100800 */
        /* <DEDUP_REMOVED lines=27> */
[----:B------:R0:W-:Y:S02]  /*5a380*/  STL [R1+0x1944], R18 ;  /* 0x0019441201007387 */ /* 0x0001e40000100800 */
[----:B0-----:R-:W2:Y:S02]  /*5a390*/  LDL.LU R18, [R1+0x1fe4] ;  /* 0x001fe40001127983 */ /* 0x001ea40000300800 */
[----:B--2---:R-:W-:-:S05]  /*5a3a0*/  IADD3 R7, P5, R7, R18, RZ ;  /* 0x0000001207077210 */ /* 0x004fca0007fbe0ff */
[----:B------:R0:W-:Y:S04]  /*5a3b0*/  STL [R1+0x1918], R7 ;  /* 0x0019180701007387 */ /* 0x0001e80000100800 */
[----:B0-----:R-:W2:Y:S02]  /*5a3c0*/  LDL.LU R7, [R1+0x1fe0] ;  /* 0x001fe00001077983 */ /* 0x001ea40000300800 */
[----:B--2---:R-:W-:-:S05]  /*5a3d0*/  IMAD.X R7, R7, 0x1, R0, P6 ;  /* 0x0000000107077824 */ /* 0x004fca00030e0600 */
[----:B------:R0:W-:Y:S04]  /*5a3e0*/  STL [R1+0x193c], R7 ;  /* 0x00193c0701007387 */ /* 0x0001e80000100800 */
[----:B0-----:R-:W2:Y:S02]  /*5a3f0*/  LDL.LU R7, [R1+0x1fdc] ;  /* 0x001fdc0001077983 */ /* 0x001ea40000300800 */
[----:B--2---:R-:W-:-:S05]  /*5a400*/  IADD3 R7, P6, R7, R18, RZ ;  /* 0x0000001207077210 */ /* 0x004fca0007fde0ff */
[----:B------:R0:W-:Y:S04]  /*5a410*/  STL [R1+0x1910], R7 ;  /* 0x0019100701007387 */ /* 0x0001e80000100800 */
[----:B0-----:R-:W2:Y:S01]  /*5a420*/  LDL.LU R7, [R1+0x1fd8] ;  /* 0x001fd80001077983 */ /* 0x001ea20000300800 */
[--C-:B----4-:R-:W-:Y:S01]  /*5a430*/  IMAD.X R24, R24, 0x1, R0.reuse, P2 ;  /* 0x0000000118187824 */ /* 0x110fe200010e0600 */
[-C--:B------:R-:W-:Y:S01]  /*5a440*/  IADD3 R25, P2, R25, R18.reuse, RZ ;  /* 0x0000001219197210 */ /* 0x080fe20007f5e0ff */
[--C-:B------:R-:W-:Y:S01]  /*5a450*/  IMAD.X R26, R26, 0x1, R0.reuse, P3 ;  /* 0x000000011a1a7824 */ /* 0x100fe200018e0600 */
        /* <DEDUP_REMOVED lines=16> */
[----:B------:R-:W-:Y:S01]  /*5a560*/  IADD3 R29, P6, R29, R18, RZ ;  /* 0x000000121d1d7210 */ /* 0x000fe20007fde0ff */
[----:B------:R-:W-:-:S02]  /*5a570*/  IMAD.X R2, R2, 0x1, R0, P2 ;  /* 0x0000000102027824 */ /* 0x000fc400010e0600 */
[----:B--2---:R-:W-:Y:S01]  /*5a580*/  IMAD.X R7, R7, 0x1, R0, P1 ;  /* 0x0000000107077824 */ /* 0x004fe200008e0600 */
[----:B---3--:R-:W-:-:S04]  /*5a590*/  IADD3 R6, P1, R6, R18, RZ ;  /* 0x0000001206067210 */ /* 0x008fc80007f3e0ff */
[----:B------:R-:W-:Y:S01]  /*5a5a0*/  STL [R1+0x1934], R7 ;  /* 0x0019340701007387 */ /* 0x000fe20000100800 */
[----:B------:R-:W-:Y:S02]  /*5a5b0*/  STL [R1+0x1908], R6 ;  /* 0x0019080601007387 */ /* 0x000fe40000100800 */
[----:B------:R-:W-:Y:S02]  /*5a5c0*/  STL [R1+0x192c], R24 ;  /* 0x00192c1801007387 */ /* 0x000fe40000100800 */
[----:B------:R-:W-:Y:S01]  /*5a5d0*/  STL [R1+0x1900], R25 ;  /* 0x0019001901007387 */ /* 0x000fe20000100800 */
[----:B------:R-:W-:Y:S01]  /*5a5e0*/  STL [R1+0x1924], R26 ;  /* 0x0019241a01007387 */ /* 0x000fe20000100800 */
[----:B------:R-:W-:Y:S02]  /*5a5f0*/  STL [R1+0x18f8], R27 ;  /* 0x0018f81b01007387 */ /* 0x000fe40000100800 */
[----:B------:R-:W-:Y:S02]  /*5a600*/  STL [R1+0x191c], R4 ;  /* 0x00191c0401007387 */ /* 0x000fe40000100800 */
[----:B------:R-:W-:Y:S02]  /*5a610*/  STL [R1+0x18f0], R3 ;  /* 0x0018f00301007387 */ /* 0x000fe40000100800 */
[--C-:B------:R-:W-:Y:S01]  /*5a620*/  IMAD.X R14, R14, 0x1, R0.reuse, P1 ;  /* 0x000000010e0e7824 */ /* 0x100fe200008e0600 */
[----:B------:R-:W-:Y:S01]  /*5a630*/  STL [R1+0x1914], R8 ;  /* 0x0019140801007387 */ /* 0x000fe20000100800 */
[----:B------:R-:W-:Y:S01]  /*5a640*/  IADD3 R15, P1, R15, R18, RZ ;  /* 0x000000120f0f7210 */ /* 0x000fe20007f3e0ff */
        /* <DEDUP_REMOVED lines=12> */
[----:B------:R-:W-:-:S02]  /*5a710*/  IMAD.X R9, R9, 0x1, R0, P1 ;  /* 0x0000000109097824 */ /* 0x000fc400008e0600 */
[----:B------:R-:W-:Y:S01]  /*5a720*/  STL [R1+0x18b8], R12 ;  /* 0x0018b80c01007387 */ /* 0x000fe20000100800 */
[-C--:B------:R-:W-:Y:S01]  /*5a730*/  IADD3 R28, P1, R28, R18.reuse, RZ ;  /* 0x000000121c1c7210 */ /* 0x080fe20007f3e0ff */
[----:B------:R-:W-:Y:S01]  /*5a740*/  STL [R1+0x18dc], R16 ;  /* 0x0018dc1001007387 */ /* 0x000fe20000100800 */
[----:B------:R-:W-:Y:S02]  /*5a750*/  STL [R1+0x18b0], R29 ;  /* 0x0018b01d01007387 */ /* 0x000fe40000100800 */
        /* <DEDUP_REMOVED lines=10> */
[----:B--2---:R-:W-:-:S03]  /*5a800*/  IADD3 R0, P2, R0, R18, RZ ;  /* 0x0000001200007210 */ /* 0x004fc60007f5e0ff */
        /* <DEDUP_REMOVED lines=30> */
[----:B--2---:R-:W-:-:S05]  /*5a9f0*/  IMAD.X R7, R7, 0x1, R0, P3 ;  /* 0x0000000107077824 */ /* 0x004fca00018e0600 */
[----:B------:R0:W-:Y:S04]  /*5aa00*/  STL [R1+0x18c4], R7 ;  /* 0x0018c40701007387 */ /* 0x0001e80000100800 */
[----:B0-----:R-:W2:Y:S02]  /*5aa10*/  LDL.LU R7, [R1+0x1fd0] ;  /* 0x001fd00001077983 */ /* 0x001ea40000300800 */
[----:B--2---:R-:W-:-:S05]  /*5aa20*/  IADD3 R7, P3, R7, R18, RZ ;  /* 0x0000001207077210 */ /* 0x004fca0007f7e0ff */
[----:B------:R0:W-:Y:S04]  /*5aa30*/  STL [R1+0x1898], R7 ;  /* 0x0018980701007387 */ /* 0x0001e80000100800 */
[----:B0-----:R-:W2:Y:S02]  /*5aa40*/  LDL.LU R7, [R1+0x1fcc] ;  /* 0x001fcc0001077983 */ /* 0x001ea40000300800 */
[----:B--2---:R-:W-:-:S05]  /*5aa50*/  IMAD.X R7, R7, 0x1, R0, P4 ;  /* 0x0000000107077824 */ /* 0x004fca00020e0600 */
[----:B------:R0:W-:Y:S04]  /*5aa60*/  STL [R1+0x18bc], R7 ;  /* 0x0018bc0701007387 */ /* 0x0001e80000100800 */
[----:B0-----:R-:W2:Y:S01]  /*5aa70*/  LDL.LU R7, [R1+0x1fc8] ;  /* 0x001fc80001077983 */ /* 0x001ea20000300800 */
[--C-:B---3--:R-:W-:Y:S01]  /*5aa80*/  IMAD.X R6, R6, 0x1, R0.reuse, P5 ;  /* 0x0000000106067824 */ /* 0x108fe200028e0600 */
[-C--:B----4-:R-:W-:Y:S01]  /*5aa90*/  IADD3 R24, P5, R24, R18.reuse, RZ ;  /* 0x0000001218187210 */ /* 0x090fe20007fbe0ff */
        /* <DEDUP_REMOVED lines=18> */
[----:B------:R-:W-:Y:S01]  /*5abc0*/  IMAD.X R28, R28, 0x1, R0, P5 ;  /* 0x000000011c1c7824 */ /* 0x000fe200028e0600 */
[----:B------:R-:W-:-:S02]  /*5abd0*/  IADD3 R2, P5, R2, R18, RZ ;  /* 0x0000001202027210 */ /* 0x000fc40007fbe0ff */
[----:B--2---:R-:W-:-:S05]  /*5abe0*/  IADD3 R7, P4, R7, R18, RZ ;  /* 0x0000001207077210 */ /* 0x004fca0007f9e0ff */
[----:B------:R-:W-:Y:S01]  /*5abf0*/  STL [R1+0x1890], R7 ;  /* 0x0018900701007387 */ /* 0x000fe20000100800 */
[----:B------:R-:W-:Y:S02]  /*5ac00*/  STL [R1+0x18b4], R6 ;  /* 0x0018b40601007387 */ /* 0x000fe40000100800 */
[----:B------:R-:W-:Y:S02]  /*5ac10*/  STL [R1+0x1888], R24 ;  /* 0x0018881801007387 */ /* 0x000fe40000100800 */
[----:B------:R-:W-:Y:S01]  /*5ac20*/  STL [R1+0x18ac], R25 ;  /* 0x0018ac1901007387 */ /* 0x000fe20000100800 */
[----:B------:R-:W-:Y:S01]  /*5ac30*/  STL [R1+0x1880], R26 ;  /* 0x0018801a01007387 */ /* 0x000fe20000100800 */
        /* <DEDUP_REMOVED lines=16> */
[----:B------:R-:W-:-:S02]  /*5ad40*/  IMAD.X R29, R29, 0x1, R0, P4 ;  /* 0x000000011d1d7824 */ /* 0x000fc400020e0600 */
[----:B------:R-:W-:Y:S02]  /*5ad50*/  STL [R1+0x186c], R13 ;  /* 0x00186c0d01007387 */ /* 0x000fe40000100800 */
[----:B------:R-:W-:Y:S01]  /*5ad60*/  STL [R1+0x1840], R17 ;  /* 0x0018401101007387 */ /* 0x000fe20000100800 */
[----:B------:R-:W-:Y:S01]  /*5ad70*/  IADD3 R9, P4, R9, R18, RZ ;  /* 0x0000001209097210 */ /* 0x000fe20007f9e0ff */
[----:B------:R-:W-:Y:S01]  /*5ad80*/  STL [R1+0x1864], R12 ;  /* 0x0018640c01007387 */ /* 0x000fe20000100800 */
[----:B------:R-:W-:Y:S02]  /*5ad90*/  STL [R1+0x1838], R16 ;  /* 0x0018381001007387 */ /* 0x000fe40000100800 */
[----:B------:R-:W-:Y:S02]  /*5ada0*/  STL [R1+0x185c], R29 ;  /* 0x00185c1d01007387 */ /* 0x000fe40000100800 */
[----:B------:R0:W-:Y:S01]  /*5adb0*/  STL [R1+0x1fc4], R18 ;  /* 0x001fc41201007387 */ /* 0x0001e20000100800 */
[----:B------:R-:W-:Y:S04]  /*5adc0*/  STL [R1+0x1830], R9 ;  /* 0x0018300901007387 */ /* 0x000fe80000100800 */
        /* <DEDUP_REMOVED lines=8> */
[----:B--2---:R-:W-:-:S03]  /*5ae50*/  IMAD.X R18, R18, 0x1, R0, P6 ;  /* 0x0000000112127824 */ /* 0x004fc600030e0600 */
        /* <DEDUP_REMOVED lines=531> */
[----:B------:R0:W-:Y:S02]  /*5cf90*/  STL [R1+0x1a8c], R2 ;  /* 0x001a8c0201007387 */ /* 0x0001e40000100800 */
[----:B0-----:R-:W3:Y:S01]  /*5cfa0*/  LDL.LU R2, [R1+0x1e04] ;  /* 0x001e040001027983 */ /* 0x001ee20000300800 */
        /* <DEDUP_REMOVED lines=22> */
[----:B------:R-:W-:Y:S01]  /*5d110*/  IADD3 R21, P3, R21, UR8, RZ ;  /* 0x0000000815157c10 */ /* 0x000fe2000ff7e0ff */
[--C-:B------:R-:W-:Y:S01]  /*5d120*/  IMAD.X R22, R22, 0x1, R0.reuse, P4 ;  /* 0x0000000116167824 */ /* 0x100fe200020e0600 */
[----:B------:R-:W-:Y:S01]  /*5d130*/  IADD3 R23, P4, R23, UR8, RZ ;  /* 0x0000000817177c10 */ /* 0x000fe2000ff9e0ff */
[--C-:B------:R-:W-:Y:S01]  /*5d140*/  IMAD.X R13, R13, 0x1, R0.reuse, P5 ;  /* 0x000000010d0d7824 */ /* 0x100fe200028e0600 */
[----:B------:R-:W-:Y:S01]  /*5d150*/  IADD3 R17, P5, R17, UR8, RZ ;  /* 0x0000000811117c10 */ /* 0x000fe2000ffbe0ff */
[--C-:B------:R-:W-:Y:S01]  /*5d160*/  IMAD.X R12, R12, 0x1, R0.reuse, P6 ;  /* 0x000000010c0c7824 */ /* 0x100fe200030e0600 */
[----:B------:R-:W-:Y:S01]  /*5d170*/  IADD3 R16, P6, R16, UR8, RZ ;  /* 0x0000000810107c10 */ /* 0x000fe2000ffde0ff */
[----:B------:R-:W-:Y:S01]  /*5d180*/  IMAD.X R28, R28, 0x1, R0, P2 ;  /* 0x000000011c1c7824 */ /* 0x000fe200010e0600 */
        /* <DEDUP_REMOVED lines=25> */
[----:B------:R-:W-:Y:S01]  /*5d320*/  IADD3 R9, P1, R9, UR8, RZ ;  /* 0x0000000809097c10 */ /* 0x000fe2000ff3e0ff */
[----:B------:R-:W-:Y:S01]  /*5d330*/  STL [R1+0x1ab8], R12 ;  /* 0x001ab80c01007387 */ /* 0x000fe20000100800 */
[----:B------:R-:W-:Y:S02]  /*5d340*/  STL [R1+0x1e0c], R16 ;  /* 0x001e0c1001007387 */ /* 0x000fe40000100800 */
[----:B------:R0:W-:Y:S02]  /*5d350*/  STL [R1+0x1f2c], R0 ;  /* 0x001f2c0001007387 */ /* 0x0001e40000100800 */
[----:B------:R-:W-:Y:S01]  /*5d360*/  STL [R1+0x16dc], R29 ;  /* 0x0016dc1d01007387 */ /* 0x000fe20000100800 */
[----:B------:R-:W-:Y:S04]  /*5d370*/  STL [R1+0x1e08], R9 ;  /* 0x001e080901007387 */ /* 0x000fe80000100800 */
[----:B0-----:R-:W2:Y:S01]  /*5d380*/  LDL.LU R0, [R1+0x16d0] ;  /* 0x0016d00001007983 */ /* 0x001ea20000300800 */
[----:B------:R-:W-:Y:S01]  /*5d390*/  STL [R1+0x16d4], R28 ;  /* 0x0016d41c01007387 */ /* 0x000fe20000100800 */
[----:B------:R-:W-:-:S02]  /*5d3a0*/  IADD3 R2, P2, R2, UR8, RZ ;  /* 0x0000000802027c10 */ /* 0x000fc4000ff5e0ff */
[----:B--2---:R0:W-:Y:S04]  /*5d3b0*/  STL [R1+0x1f64], R0 ;  /* 0x001f640001007387 */ /* 0x0041e80000100800 */
[----:B0-----:R-:W2:Y:S01]  /*5d3c0*/  LDL.LU R0, [R1+0x1e00] ;  /* 0x001e000001007983 */ /* 0x001ea20000300800 */
[----:B------:R-:W-:Y:S03]  /*5d3d0*/  STL [R1+0x1e04], R2 ;  /* 0x001e040201007387 */ /* 0x000fe60000100800 */
        /* <DEDUP_REMOVED lines=30> */
[----:B--2---:R-:W-:-:S05]  /*5d5c0*/  IADD3.X R0, R0, UR5, RZ, P3, !PT ;  /* 0x0000000500007c10 */ /* 0x004fca0009ffe4ff */
[----:B------:R0:W-:Y:S04]  /*5d5d0*/  STL [R1+0x1ea8], R0 ;  /* 0x001ea80001007387 */ /* 0x0001e80000100800 */
[----:B0-----:R-:W2:Y:S02]  /*5d5e0*/  LDL.LU R0, [R1+0x1f68] ;  /* 0x001f680001007983 */ /* 0x001ea40000300800 */
[----:B--2---:R-:W-:-:S05]  /*5d5f0*/  IADD3 R0, P3, R0, UR8, RZ ;  /* 0x0000000800007c10 */ /* 0x004fca000ff7e0ff */
[----:B------:R0:W-:Y:S04]  /*5d600*/  STL [R1+0x1e00], R0 ;  /* 0x001e000001007387 */ /* 0x0001e80000100800 */
[----:B0-----:R-:W2:Y:S01]  /*5d610*/  LDL.LU R0, [R1+0x1f64] ;  /* 0x001f640001007983 */ /* 0x001ea20000300800 */
[----:B----4-:R-:W-:Y:S01]  /*5d620*/  IADD3.X R6, R6, UR5, RZ, P5, !PT ;  /* 0x0000000506067c10 */ /* 0x010fe2000affe4ff */
[----:B---3--:R-:W-:Y:S01]  /*5d630*/  IADD3 R24, P5, R24, UR8, RZ ;  /* 0x0000000818187c10 */ /* 0x008fe2000ffbe0ff */
[----:B------:R-:W-:Y:S01]  /*5d640*/  IADD3.X R25, R25, UR5, RZ, P6, !PT ;  /* 0x0000000519197c10 */ /* 0x000fe2000b7fe4ff */
[----:B------:R-:W-:Y:S01]  /*5d650*/  IADD3 R26, P6, R26, UR8, RZ ;  /* 0x000000081a1a7c10 */ /* 0x000fe2000ffde0ff */
        /* <DEDUP_REMOVED lines=16> */
[----:B--2---:R-:W-:Y:S01]  /*5d760*/  IADD3.X R0, R0, UR5, RZ, P4, !PT ;  /* 0x0000000500007c10 */ /* 0x004fe2000a7fe4ff */
[----:B------:R-:W-:-:S04]  /*5d770*/  IADD3 R7, P4, R7, UR8, RZ ;  /* 0x0000000807077c10 */ /* 0x000fc8000ff9e0ff */
[----:B------:R0:W-:Y:S01]  /*5d780*/  STL [R1+0x16d0], R0 ;  /* 0x0016d00001007387 */ /* 0x0001e20000100800 */
[----:B------:R-:W-:Y:S02]  /*5d790*/  STL [R1+0x1dfc], R7 ;  /* 0x001dfc0701007387 */ /* 0x000fe40000100800 */
[----:B------:R-:W-:Y:S02]  /*5d7a0*/  STL [R1+0x1ad8], R6 ;  /* 0x001ad80601007387 */ /* 0x000fe40000100800 */
[----:B------:R-:W-:Y:S01]  /*5d7b0*/  STL [R1+0x1df8], R24 ;  /* 0x001df81801007387 */ /* 0x000fe20000100800 */
[----:B------:R-:W-:Y:S01]  /*5d7c0*/  STL [R1+0x1ad4], R25 ;  /* 0x001ad41901007387 */ /* 0x000fe20000100800 */
[----:B------:R-:W-:Y:S02]  /*5d7d0*/  STL [R1+0x1df0], R26 ;  /* 0x001df01a01007387 */ /* 0x000fe40000100800 */
[----:B------:R-:W-:Y:S02]  /*5d7e0*/  STL [R1+0x1ad0], R27 ;  /* 0x001ad01b01007387 */ /* 0x000fe40000100800 */
[----:B------:R-:W-:Y:S01]  /*5d7f0*/  STL [R1+0x1de8], R4 ;  /* 0x001de80401007387 */ /* 0x000fe20000100800 */
[----:B------:R-:W-:Y:S01]  /*5d800*/  IADD3.X R11, R11, UR5, RZ, P4, !PT ;  /* 0x000000050b0b7c10 */ /* 0x000fe2000a7fe4ff */
[----:B------:R-:W-:Y:S01]  /*5d810*/  STL [R1+0x1acc], R3 ;  /* 0x001acc0301007387 */ /* 0x000fe20000100800 */
[----:B------:R-:W-:Y:S01]  /*5d820*/  IADD3 R14, P4, R14, UR8, RZ ;  /* 0x000000080e0e7c10 */ /* 0x000fe2000ff9e0ff */
        /* <DEDUP_REMOVED lines=11> */
[----:B------:R-:W-:Y:S01]  /*5d8e0*/  IADD3.X R16, R16, UR5, RZ, P4, !PT ;  /* 0x0000000510107c10 */ /* 0x000fe2000a7fe4ff */
[----:B------:R-:W-:Y:S01]  /*5d8f0*/  STL [R1+0x1ddc], R23 ;  /* 0x001ddc1701007387 */ /* 0x000fe20000100800 */
[----:B------:R-:W-:Y:S01]  /*5d900*/  IADD3 R29, P4, R29, UR8, RZ ;  /* 0x000000081d1d7c10 */ /* 0x000fe2000ff9e0ff */
[----:B------:R-:W-:Y:S01]  /*5d910*/  STL [R1+0x1db0], R13 ;  /* 0x001db00d01007387 */ /* 0x000fe20000100800 */
[----:B------:R-:W-:Y:S02]  /*5d920*/  STL [R1+0x1dd4], R17 ;  /* 0x001dd41101007387 */ /* 0x000fe40000100800 */
[----:B------:R-:W-:Y:S02]  /*5d930*/  STL [R1+0x1da8], R12 ;  /* 0x001da80c01007387 */ /* 0x000fe40000100800 */
[----:B------:R-:W-:Y:S01]  /*5d940*/  STL [R1+0x1dcc], R16 ;  /* 0x001dcc1001007387 */ /* 0x000fe20000100800 */
[----:B------:R-:W-:Y:S01]  /*5d950*/  STL [R1+0x1da0], R29 ;  /* 0x001da01d01007387 */ /* 0x000fe20000100800 */
[----:B0-----:R-:W2:Y:S01]  /*5d960*/  LDL.LU R0, [R1+0x1d88] ;  /* 0x001d880001007983 */ /* 0x001ea20000300800 */
[----:B------:R-:W-:Y:S01]  /*5d970*/  IADD3.X R9, R9, UR5, RZ, P5, !PT ;  /* 0x0000000509097c10 */ /* 0x000fe2000affe4ff */
[----:B------:R-:W-:-:S04]  /*5d980*/  IADD3 R28, P5, R28, UR8, RZ ;  /* 0x000000081c1c7c10 */ /* 0x000fc8000ffbe0ff */
[----:B------:R-:W-:Y:S04]  /*5d990*/  STL [R1+0x1dc4], R9 ;  /* 0x001dc40901007387 */ /* 0x000fe80000100800 */
[----:B--2---:R0:W-:Y:S01]  /*5d9a0*/  STL [R1+0x1f5c], R0 ;  /* 0x001f5c0001007387 */ /* 0x0041e20000100800 */
[----:B------:R-:W-:Y:S03]  /*5d9b0*/  STL [R1+0x1d98], R28 ;  /* 0x001d981c01007387 */ /* 0x000fe60000100800 */
[----:B0-----:R-:W2:Y:S01]  /*5d9c0*/  LDL.LU R0, [R1+0x1db4] ;  /* 0x001db40001007983 */ /* 0x001ea20000300800 */
[----:B------:R-:W-:-:S05]  /*5d9d0*/  IADD3.X R2, R2, UR5, RZ, P6, !PT ;  /* 0x0000000502027c10 */ /* 0x000fca000b7fe4ff */
[----:B------:R-:W-:Y:S04]  /*5d9e0*/  STL [R1+0x1dbc], R2 ;  /* 0x001dbc0201007387 */ /* 0x000fe80000100800 */
        /* <DEDUP_REMOVED lines=30> */
[----:B--2---:R-:W-:-:S05]  /*5dbd0*/  IADD3 R0, P6, R0, UR8, RZ ;  /* 0x0000000800007c10 */ /* 0x004fca000ffde0ff */
[----:B------:R0:W-:Y:S04]  /*5dbe0*/  STL [R1+0x1d90], R0 ;  /* 0x001d900001007387 */ /* 0x0001e80000100800 */
[----:B0-----:R-:W2:Y:S02]  /*5dbf0*/  LDL.LU R0, [R1+0x1f60] ;  /* 0x001f600001007983 */ /* 0x001ea40000300800 */
[----:B--2---:R-:W-:-:S05]  /*5dc00*/  IADD3.X R0, R0, UR5, RZ, P1, !PT ;  /* 0x0000000500007c10 */ /* 0x004fca0008ffe4ff */
[----:B------:R0:W-:Y:S04]  /*5dc10*/  STL [R1+0x1db4], R0 ;  /* 0x001db40001007387 */ /* 0x0001e80000100800 */
[----:B0-----:R-:W2:Y:S01]  /*5dc20*/  LDL.LU R0, [R1+0x1f5c] ;  /* 0x001f5c0001007983 */ /* 0x001ea20000300800 */
[----:B---3--:R-:W-:Y:S01]  /*5dc30*/  IADD3.X R7, R7, UR5, RZ, P2, !PT ;  /* 0x0000000507077c10 */ /* 0x008fe200097fe4ff */
[----:B----4-:R-:W-:Y:S01]  /*5dc40*/  IADD3 R6, P2, R6, UR8, RZ ;  /* 0x0000000806067c10 */ /* 0x010fe2000ff5e0ff */
        /* <DEDUP_REMOVED lines=18> */
[----:B------:R-:W-:-:S02]  /*5dd70*/  IADD3.X R29, R29, UR5, RZ, P2, !PT ;  /* 0x000000051d1d7c10 */ /* 0x000fc400097fe4ff */
[----:B--2---:R-:W-:-:S05]  /*5dd80*/  IADD3 R0, P1, R0, UR8, RZ ;  /* 0x0000000800007c10 */ /* 0x004fca000ff3e0ff */
[----:B------:R0:W-:Y:S01]  /*5dd90*/  STL [R1+0x1d88], R0 ;  /* 0x001d880001007387 */ /* 0x0001e20000100800 */
[----:B------:R-:W-:Y:S02]  /*5dda0*/  STL [R1+0x1dac], R7 ;  /* 0x001dac0701007387 */ /* 0x000fe40000100800 */
[----:B------:R-:W-:Y:S02]  /*5ddb0*/  STL [R1+0x1d80], R6 ;  /* 0x001d800601007387 */ /* 0x000fe40000100800 */
[----:B------:R-:W-:Y:S01]  /*5ddc0*/  STL [R1+0x1da4], R24 ;  /* 0x001da41801007387 */ /* 0x000fe20000100800 */
[----:B------:R-:W-:Y:S01]  /*5ddd0*/  STL [R1+0x1d78], R25 ;  /* 0x001d781901007387 */ /* 0x000fe20000100800 */
        /* <DEDUP_REMOVED lines=24> */
[----:B------:R-:W-:Y:S02]  /*5df60*/  STL [R1+0x1d4c], R29 ;  /* 0x001d4c1d01007387 */ /* 0x000fe40000100800 */
[----:B0-----:R-:W2:Y:S01]  /*5df70*/  LDL.LU R0, [R1+0x1d34] ;  /* 0x001d340001007983 */ /* 0x001ea20000300800 */
[----:B------:R-:W-:-:S02]  /*5df80*/  IADD3 R9, P2, R9, UR8, RZ ;  /* 0x0000000809097c10 */ /* 0x000fc4000ff5e0ff */
[----:B------:R-:W-:-:S03]  /*5df90*/  IADD3.X R28, R28, UR5, RZ, P3, !PT ;  /* 0x000000051c1c7c10 */ /* 0x000fc60009ffe4ff */
[----:B------:R-:W-:Y:S04]  /*5dfa0*/  STL [R1+0x1d20], R9 ;  /* 0x001d200901007387 */ /* 0x000fe80000100800 */
[----:B--2---:R0:W-:Y:S01]  /*5dfb0*/  STL [R1+0x1f54], R0 ;  /* 0x001f540001007387 */ /* 0x0041e20000100800 */
[----:B------:R-:W-:Y:S03]  /*5dfc0*/  STL [R1+0x1d44], R28 ;  /* 0x001d441c01007387 */ /* 0x000fe60000100800 */
[----:B0-----:R-:W2:Y:S01]  /*5dfd0*/  LDL.LU R0, [R1+0x1d10] ;  /* 0x001d100001007983 */ /* 0x001ea20000300800 */
[----:B------:R-:W-:-:S05]  /*5dfe0*/  IADD3 R2, P3, R2, UR8, RZ ;  /* 0x0000000802027c10 */ /* 0x000fca000ff7e0ff */
        /* <DEDUP_REMOVED lines=446> */
[----:B--2---:R-:W-:Y:S01]  /*5fbd0*/  IADD3.X R0, R0, UR5, RZ, P1, !PT ;  /* 0x0000000500007c10 */ /* 0x004fe20008ffe4ff */
[----:B------:R-:W-:-:S04]  /*5fbe0*/  IADD3 R7, P1, R7, UR8, RZ ;  /* 0x0000000807077c10 */ /* 0x000fc8000ff3e0ff */
        /* <DEDUP_REMOVED lines=23> */
[----:B------:R0:W-:Y:S01]  /*5fd60*/  STL [R1+0x1af8], R23 ;  /* 0x001af81701007387 */ /* 0x0001e20000100800 */
[----:B------:R-:W-:Y:S01]  /*5fd70*/  IADD3 R29, P1, R29, UR8, RZ ;  /* 0x000000081d1d7c10 */ /* 0x000fe2000ff3e0ff */
[----:B------:R-:W-:Y:S01]  /*5fd80*/  STL [R1+0x1e48], R13 ;  /* 0x001e480d01007387 */ /* 0x000fe20000100800 */
[----:B------:R-:W-:Y:S02]  /*5fd90*/  STL [R1+0x1af4], R17 ;  /* 0x001af41101007387 */ /* 0x000fe40000100800 */
[----:B------:R-:W-:Y:S02]  /*5fda0*/  STL [R1+0x1e50], R12 ;  /* 0x001e500c01007387 */ /* 0x000fe40000100800 */
[----:B------:R-:W-:Y:S01]  /*5fdb0*/  STL [R1+0x1af0], R16 ;  /* 0x001af01001007387 */ /* 0x000fe20000100800 */
[----:B------:R-:W-:Y:S04]  /*5fdc0*/  STL [R1+0x1e58], R29 ;  /* 0x001e581d01007387 */ /* 0x000fe80000100800 */
[----:B0-----:R-:W2:Y:S01]  /*5fdd0*/  LDL.LU R23, [R1+0x1e68] ;  /* 0x001e680001177983 */ /* 0x001ea20000300800 */
[----:B------:R-:W-:Y:S02]  /*5fde0*/  STL [R1+0x1aec], R9 ;  /* 0x001aec0901007387 */ /* 0x000fe40000100800 */
[----:B------:R-:W3:Y:S01]  /*5fdf0*/  LDL.LU R0, [R1+0x1e70] ;  /* 0x001e700001007983 */ /* 0x000ee20000300800 */
[----:B------:R-:W-:-:S02]  /*5fe00*/  IADD3 R28, P2, R28, UR8, RZ ;  /* 0x000000081c1c7c10 */ /* 0x000fc4000ff5e0ff */
[----:B------:R-:W-:-:S03]  /*5fe10*/  IADD3.X R2, R2, UR5, RZ, P3, !PT ;  /* 0x0000000502027c10 */ /* 0x000fc60009ffe4ff */
[----:B------:R-:W-:Y:S04]  /*5fe20*/  STL [R1+0x1e60], R28 ;  /* 0x001e601c01007387 */ /* 0x000fe80000100800 */
[----:B---3--:R0:W-:Y:S01]  /*5fe30*/  STL [R1+0x1f30], R0 ;  /* 0x001f300001007387 */ /* 0x0081e20000100800 */
[----:B------:R1:W-:Y:S03]  /*5fe40*/  STL [R1+0x1ae8], R2 ;  /* 0x001ae80201007387 */ /* 0x0003e60000100800 */
[----:B0-----:R-:W3:Y:S01]  /*5fe50*/  LDL.LU R0, [R1+0x1ae4] ;  /* 0x001ae40001007983 */ /* 0x001ee20000300800 */
[----:B------:R-:W4:Y:S02]  /*5fe60*/  LDL.LU R6, [R1+0x1ae0] ;  /* 0x001ae00001067983 */ /* 0x000f240000300800 */
[----:B------:R-:W4:Y:S02]  /*5fe70*/  LDL.LU R7, [R1+0x1e78] ;  /* 0x001e780001077983 */ /* 0x000f240000300800 */
[----:B------:R-:W4:Y:S01]  /*5fe80*/  LDL.LU R4, [R1+0x1e14] ;  /* 0x001e140001047983 */ /* 0x000f220000300800 */
        /* <DEDUP_REMOVED lines=10> */
[----:B-1----:R-:W4:Y:S02]  /*5ff30*/  LDL.LU R2, [R1+0x1ea0] ;  /* 0x001ea00001027983 */ /* 0x002f240000300800 */
        /* <DEDUP_REMOVED lines=9> */
[----:B--2---:R-:W-:Y:S01]  /*5ffd0*/  IADD3 R23, P3, R23, UR8, RZ ;  /* 0x0000000817177c10 */ /* 0x004fe2000ff7e0ff */
[----:B------:R-:W2:Y:S01]  /*5ffe0*/  LDL.LU R19, [R1+0x1eac] ;  /* 0x001eac0001137983 */ /* 0x000ea20000300800 */
[----:B------:R-:W2:Y:S02]  /*5fff0*/  LDL.LU R20, [R1+0x1e6c] ;  /* 0x001e6c0001147983 */ /* 0x000ea40000300800 */
[----:B------:R-:W2:Y:S02]  /*60000*/  LDL.LU R21, [R1+0x1e74] ;  /* 0x001e740001157983 */ /* 0x000ea40000300800 */
[----:B------:R-:W2:Y:S01]  /*60010*/  LDL.LU R22, [R1+0x1e7c] ;  /* 0x001e7c0001167983 */ /* 0x000ea20000300800 */
[----:B------:R0:W-:Y:S04]  /*60020*/  STL [R1+0x1e68], R23 ;  /* 0x001e681701007387 */ /* 0x0001e80000100800 */
[----:B0-----:R-:W2:Y:S01]  /*60030*/  LDL.LU R23, [R1+0x1e8c] ;  /* 0x001e8c0001177983 */ /* 0x001ea20000300800 */
[----:B---3--:R-:W-:-:S05]  /*60040*/  IADD3.X R0, R0, UR5, RZ, P4, !PT ;  /* 0x0000000500007c10 */ /* 0x008fca000a7fe4ff */
[----:B------:R0:W-:Y:S04]  /*60050*/  STL [R1+0x1ae4], R0 ;  /* 0x001ae40001007387 */ /* 0x0001e80000100800 */
[----:B0-----:R-:W3:Y:S01]  /*60060*/  LDL.LU R0, [R1+0x1f30] ;  /* 0x001f300001007983 */ /* 0x001ee20000300800 */
[----:B----4-:R-:W-:Y:S01]  /*60070*/  IADD3.X R6, R6, UR5, RZ, P5, !PT ;  /* 0x0000000506067c10 */ /* 0x010fe2000affe4ff */
        /* <DEDUP_REMOVED lines=11> */
[----:B---3--:R-:W-:-:S05]  /*60130*/  IADD3 R0, P4, R0, UR8, RZ ;  /* 0x0000000800007c10 */ /* 0x008fca000ff9e0ff */
[----:B------:R0:W-:Y:S04]  /*60140*/  STL [R1+0x1e70], R0 ;  /* 0x001e700001007387 */ /* 0x0001e80000100800 */
[----:B0-----:R0:W5:Y:S01]  /*60150*/  LDL.LU R0, [R1+0x1f2c] ;  /* 0x001f2c0001007983 */ /* 0x0011620000300800 */
[----:B------:R1:W-:Y:S03]  /*60160*/  STL [R1+0x1ae0], R6 ;  /* 0x001ae00601007387 */ /* 0x0003e60000100800 */
[----:B-1----:R0:W5:Y:S01]  /*60170*/  LDL.LU R6, [R1+0x1f28] ;  /* 0x001f280001067983 */ /* 0x0021620000300800 */
[----:B------:R1:W-:Y:S03]  /*60180*/  STL [R1+0x1e78], R7 ;  /* 0x001e780701007387 */ /* 0x0003e60000100800 */
[----:B-1----:R0:W5:Y:S01]  /*60190*/  LDL.LU R7, [R1+0x1f24] ;  /* 0x001f240001077983 */ /* 0x0021620000300800 */
[----:B------:R1:W-:Y:S03]  /*601a0*/  STL [R1+0x1e14], R4 ;  /* 0x001e140401007387 */ /* 0x0003e60000100800 */
[----:B-1----:R-:W3:Y:S01]  /*601b0*/  LDL.LU R4, [R1+0x1f20] ;  /* 0x001f200001047983 */ /* 0x002ee20000300800 */
[----:B------:R1:W-:Y:S01]  /*601c0*/  STL [R1+0x1e80], R3 ;  /* 0x001e800301007387 */ /* 0x0003e20000100800 */
[----:B------:R-:W-:-:S02]  /*601d0*/  IADD3.X R29, R29, UR5, RZ, P4, !PT ;  /* 0x000000051d1d7c10 */ /* 0x000fc4000a7fe4ff */
[----:B-1----:R-:W4:Y:S01]  /*601e0*/  LDL.LU R3, [R1+0x1f1c] ;  /* 0x001f1c0001037983 */ /* 0x002f220000300800 */
[----:B------:R1:W-:Y:S01]  /*601f0*/  STL [R1+0x1e1c], R8 ;  /* 0x001e1c0801007387 */ /* 0x0003e20000100800 */
[----:B------:R-:W-:Y:S02]  /*60200*/  IADD3 R9, P4, R9, UR8, RZ ;  /* 0x0000000809097c10 */ /* 0x000fe4000ff9e0ff */
[----:B-1----:R-:W3:Y:S01]  /*60210*/  LDL.LU R8, [R1+0x1f18] ;  /* 0x001f180001087983 */ /* 0x002ee20000300800 */
[----:B------:R1:W-:Y:S03]  /*60220*/  STL [R1+0x1e88], R5 ;  /* 0x001e880501007387 */ /* 0x0003e60000100800 */
[----:B-1----:R-:W3:Y:S01]  /*60230*/  LDL.LU R5, [R1+0x1f14] ;  /* 0x001f140001057983 */ /* 0x002ee20000300800 */
[----:B------:R1:W-:Y:S03]  /*60240*/  STL [R1+0x1e24], R17 ;  /* 0x001e241101007387 */ /* 0x0003e60000100800 */
[----:B-1----:R0:W5:Y:S01]  /*60250*/  LDL.LU R17, [R1+0x1f10] ;  /* 0x001f100001117983 */ /* 0x0021620000300800 */
        /* <DEDUP_REMOVED lines=11> */
[----:B-1----:R-:W3:Y:S01]  /*60310*/  LDL.LU R28, [R1+0x1ef8] ;  /* 0x001ef800011c7983 */ /* 0x002ee20000300800 */
[----:B------:R1:W-:Y:S03]  /*60320*/  STL [R1+0x1ea0], R2 ;  /* 0x001ea00201007387 */ /* 0x0003e60000100800 */
[----:B-1----:R-:W3:Y:S01]  /*60330*/  LDL.LU R2, [R1+0x1ef4] ;  /* 0x001ef40001027983 */ /* 0x002ee20000300800 */
[----:B------:R-:W-:Y:S01]  /*60340*/  IADD3.X R24, R24, UR5, RZ, P6, !PT ;  /* 0x0000000518187c10 */ /* 0x000fe2000b7fe4ff */
[----:B------:R-:W-:Y:S01]  /*60350*/  IADD3 R25, P6, R25, UR8, RZ ;  /* 0x0000000819197c10 */ /* 0x000fe2000ffde0ff */
[----:B------:R-:W-:Y:S01]  /*60360*/  IADD3.X R26, R26, UR5, RZ, P1, !PT ;  /* 0x000000051a1a7c10 */ /* 0x000fe20008ffe4ff */
[----:B------:R-:W-:Y:S01]  /*60370*/  IADD3 R27, P1, R27, UR8, RZ ;  /* 0x000000081b1b7c10 */ /* 0x000fe2000ff3e0ff */
[----:B------:R-:W-:Y:S01]  /*60380*/  IADD3.X R10, R10, UR5, RZ, P2, !PT ;  /* 0x000000050a0a7c10 */ /* 0x000fe200097fe4ff */
[----:B------:R-:W-:Y:S01]  /*60390*/  STL [R1+0x1e44], R24 ;  /* 0x001e441801007387 */ /* 0x000fe20000100800 */
[----:B------:R-:W-:Y:S01]  /*603a0*/  IADD3 R11, P2, R11, UR8, RZ ;  /* 0x000000080b0b7c10 */ /* 0x000fe2000ff5e0ff */
[----:B------:R-:W-:Y:S01]  /*603b0*/  STL [R1+0x1ea4], R25 ;  /* 0x001ea41901007387 */ /* 0x000fe20000100800 */
[----:B------:R-:W-:Y:S01]  /*603c0*/  IADD3.X R14, R14, UR5, RZ, P3, !PT ;  /* 0x000000050e0e7c10 */ /* 0x000fe20009ffe4ff */
[----:B------:R-:W-:Y:S01]  /*603d0*/  STL [R1+0x1e4c], R26 ;  /* 0x001e4c1a01007387 */ /* 0x000fe20000100800 */
[----:B------:R-:W-:Y:S01]  /*603e0*/  IADD3 R15, P3, R15, UR8, RZ ;  /* 0x000000080f0f7c10 */ /* 0x000fe2000ff7e0ff */
[----:B------:R-:W-:Y:S01]  /*603f0*/  STL [R1+0x1eb8], R27 ;  /* 0x001eb81b01007387 */ /* 0x000fe20000100800 */
[----:B------:R-:W-:Y:S01]  /*60400*/  IADD3.X R18, R18, UR5, RZ, P4, !PT ;  /* 0x0000000512127c10 */ /* 0x000fe2000a7fe4ff */
[----:B------:R-:W-:Y:S01]  /*60410*/  STL [R1+0x1e54], R10 ;  /* 0x001e540a01007387 */ /* 0x000fe20000100800 */
[----:B--2---:R-:W-:Y:S01]  /*60420*/  IADD3 R19, P4, R19, UR8, RZ ;  /* 0x0000000813137c10 */ /* 0x004fe2000ff9e0ff */
[----:B------:R4:W-:Y:S01]  /*60430*/  STL [R1+0x1eb4], R11 ;  /* 0x001eb40b01007387 */ /* 0x0009e20000100800 */
[----:B------:R-:W-:Y:S01]  /*60440*/  IADD3.X R20, R20, UR5, RZ, P5, !PT ;  /* 0x0000000514147c10 */ /* 0x000fe2000affe4ff */
[----:B------:R-:W-:Y:S01]  /*60450*/  STL [R1+0x1e5c], R14 ;  /* 0x001e5c0e01007387 */ /* 0x000fe20000100800 */
[----:B------:R-:W-:Y:S01]  /*60460*/  STL [R1+0x1eb0], R15 ;  /* 0x001eb00f01007387 */ /* 0x000fe20000100800 */
[----:B------:R-:W-:Y:S01]  /*60470*/  IADD3.X R21, R21, UR5, RZ, P6, !PT ;  /* 0x0000000515157c10 */ /* 0x000fe2000b7fe4ff */
[----:B------:R-:W-:Y:S01]  /*60480*/  STL [R1+0x1e64], R18 ;  /* 0x001e641201007387 */ /* 0x000fe20000100800 */
[----:B------:R-:W-:Y:S01]  /*60490*/  IADD3.X R22, R22, UR5, RZ, P1, !PT ;  /* 0x0000000516167c10 */ /* 0x000fe20008ffe4ff */
[----:B------:R-:W-:Y:S01]  /*604a0*/  STL [R1+0x1eac], R19 ;  /* 0x001eac1301007387 */ /* 0x000fe20000100800 */
[----:B------:R-:W-:Y:S01]  /*604b0*/  STL [R1+0x1e6c], R20 ;  /* 0x001e6c1401007387 */ /* 0x000fe20000100800 */
[----:B------:R-:W-:Y:S01]  /*604c0*/  IADD3.X R23, R23, UR5, RZ, P3, !PT ;  /* 0x0000000517177c10 */ /* 0x000fe20009ffe4ff */
[----:B----4-:R-:W-:-:S02]  /*604d0*/  IMAD.MOV.U32 R11, RZ, RZ, R3 ;  /* 0x000000ffff0b7224 */ /* 0x010fc400078e0003 */
[----:B---3--:R-:W-:Y:S02]  /*604e0*/  IMAD.MOV.U32 R10, RZ, RZ, R5 ;  /* 0x000000ffff0a7224 */ /* 0x008fe400078e0005 */
[----:B------:R-:W-:Y:S02]  /*604f0*/  IMAD.MOV.U32 R5, RZ, RZ, R4 ;  /* 0x000000ffff057224 */ /* 0x000fe400078e0004 */
[----:B------:R-:W-:Y:S01]  /*60500*/  IMAD.MOV.U32 R4, RZ, RZ, R8 ;  /* 0x000000ffff047224 */ /* 0x000fe200078e0008 */
[----:B------:R-:W-:Y:S02]  /*60510*/  IADD3.X R28, R28, UR5, RZ, P4, !PT ;  /* 0x000000051c1c7c10 */ /* 0x000fe4000a7fe4ff */
[----:B------:R-:W-:-:S05]  /*60520*/  IADD3.X R2, R2, UR5, RZ, P2, !PT ;  /* 0x0000000502027c10 */ /* 0x000fca00097fe4ff */
[----:B------:R1:W-:Y:S01]  /*60530*/  STL [R1+0x1e84], R2 ;  /* 0x001e840201007387 */ /* 0x0003e20000100800 */
[----:B------:R-:W-:Y:S03]  /*60540*/  STL [R1+0x1e74], R21 ;  /* 0x001e741501007387 */ /* 0x000fe60000100800 */
[----:B-1----:R0:W5:Y:S01]  /*60550*/  LDL.LU R2, [R1+0x1ef0] ;  /* 0x001ef00001027983 */ /* 0x0021620000300800 */
[----:B------:R-:W-:Y:S02]  /*60560*/  STL [R1+0x1e7c], R22 ;  /* 0x001e7c1601007387 */ /* 0x000fe40000100800 */
[----:B------:R1:W-:Y:S02]  /*60570*/  STL [R1+0x1e94], R28 ;  /* 0x001e941c01007387 */ /* 0x0003e40000100800 */
[----:B-1----:R0:W5:Y:S01]  /*60580*/  LDL.LU R28, [R1+0x1eec] ;  /* 0x001eec00011c7983 */ /* 0x0021620000300800 */
[----:B------:R0:W-:Y:S02]  /*60590*/  STL [R1+0x1e8c], R23 ;  /* 0x001e8c1701007387 */ /* 0x0001e40000100800 */
[----:B------:R0:W-:Y:S02]  /*605a0*/  STL.64 [R1+0x16b0], R4 ;  /* 0x0016b00401007387 */ /* 0x0001e40000100a00 */
[----:B------:R0:W-:Y:S01]  /*605b0*/  STL.64 [R1+0x16b8], R10 ;  /* 0x0016b80a01007387 */ /* 0x0001e20000100a00 */
[----:B------:R-:W-:Y:S01]  /*605c0*/  @!P0 CALL.REL.NOINC `(.L_x_2) ;  /* 0x0000001000008944 */ /* 0x000fe20003c00000 */
[----:B------:R-:W-:Y:S05]  /*605d0*/  BRA `(.L_x_3) ;  /* 0xfffb443000007947 */ /* 0x000fea000383ffff */
.L_x_2:
[----:B-----5:R-:W2:Y:S04]  /*605e0*/  LDL.LU R29, [R1+0x1380] ;  /* 0x00138000011d7983 */ /* 0x020ea80000300800 */
[----:B--2---:R1:W-:Y:S04]  /*605f0*/  STL [R1+0x2724], R29 ;  /* 0x0027241d01007387 */ /* 0x0043e80000100800 */
[----:B-1----:R-:W2:Y:S04]  /*60600*/  LDL.LU R29, [R1+0x13bc] ;  /* 0x0013bc00011d7983 */ /* 0x002ea80000300800 */
        /* <DEDUP_REMOVED lines=33> */
[----:B------:R-:W2:Y:S01]  /*60820*/  LDL.LU R0, [R1+0x13b4] ;  /* 0x0013b40001007983 */ /* 0x000ea20000300800 */
[----:B-1----:R-:W-:-:S03]  /*60830*/  IMAD.MOV.U32 R29, RZ, RZ, R7 ;  /* 0x000000ffff1d7224 */ /* 0x002fc600078e0007 */
        /* <DEDUP_REMOVED lines=33> */
[----:B------:R-:W2:Y:S04]  /*60a50*/  LDL.LU R2, [R1+0x13b0] ;  /* 0x0013b00001027983 */ /* 0x000ea80000300800 */
[----:B------:R-:W3:Y:S04]  /*60a60*/  LDL.LU R8, [R1+0x13c4] ;  /* 0x0013c40001087983 */ /* 0x000ee80000300800 */
[----:B0-----:R-:W3:Y:S04]  /*60a70*/  LDL.LU R4, [R1+0x13c0] ;  /* 0x0013c00001047983 */ /* 0x001ee80000300800 */
[----:B------:R-:W4:Y:S04]  /*60a80*/  LDL.LU R5, [R1+0x13e4] ;  /* 0x0013e40001057983 */ /* 0x000f280000300800 */
[----:B------:R-:W4:Y:S01]  /*60a90*/  LDL.LU R3, [R1+0x13e0] ;  /* 0x0013e00001037983 */ /* 0x000f220000300800 */
[----:B-1----:R-:W-:-:S03]  /*60aa0*/  IMAD.MOV.U32 R0, RZ, RZ, R6 ;  /* 0x000000ffff007224 */ /* 0x002fc600078e0006 */
[----:B------:R-:W2:Y:S04]  /*60ab0*/  LDL.LU R24, [R1+0x1ec] ;  /* 0x0001ec0001187983 */ /* 0x000ea80000300800 */
        /* <DEDUP_REMOVED lines=15> */
[----:B------:R0:W-:Y:S01]  /*60bb0*/  STL [R1+0x1f24], R9 ;  /* 0x001f240901007387 */ /* 0x0001e20000100800 */
[----:B------:R-:W-:-:S03]  /*60bc0*/  F2FP.PACK_AB R29, R0, R29 ;  /* 0x0000001d001d723e */ /* 0x000fc600000000ff */
        /* <DEDUP_REMOVED lines=11> */
[----:B------:R-:W2:Y:S04]  /*60c80*/  LDL.LU R0, [R1+0x27ac] ;  /* 0x0027ac0001007983 */ /* 0x000ea80000300800 */
[----:B------:R0:W-:Y:S04]  /*60c90*/  STL [R1+0xeac], R29 ;  /* 0x000eac1d01007387 */ /* 0x0001e80000100800 */
[----:B0-----:R-:W2:Y:S02]  /*60ca0*/  LDL.LU R29, [R1+0x27a8] ;  /* 0x0027a800011d7983 */ /* 0x001ea40000300800 */
[----:B--2---:R-:W-:-:S02]  /*60cb0*/  F2FP.PACK_AB R29, R0, R29 ;  /* 0x0000001d001d723e */ /* 0x004fc400000000ff */
        /* <DEDUP_REMOVED lines=62> */
[----:B0-----:R-:W2:Y:S01]  /*610a0*/  LDL.LU R29, [R1+0x2728] ;  /* 0x00272800011d7983 */ /* 0x001ea20000300800 */
[----:B------:R-:W-:Y:S02]  /*610b0*/  F2FP.PACK_AB R16, R16, R17 ;  /* 0x000000111010723e */ /* 0x000fe400000000ff */
[----:B--2---:R-:W-:-:S02]  /*610c0*/  F2FP.PACK_AB R28, R29, R28 ;  /* 0x0000001c1d1c723e */ /* 0x004fc400000000ff */
[----:B------:R-:W2:Y:S01]  /*610d0*/  LDL.LU R29, [R1+0x2724] ;  /* 0x00272400011d7983 */ /* 0x000ea20000300800 */
[----:B------:R-:W-:Y:S02]  /*610e0*/  F2FP.PACK_AB R12, R12, R13 ;  /* 0x0000000d0c0c723e */ /* 0x000fe400000000ff */
[----:B------:R-:W-:Y:S01]  /*610f0*/  F2FP.PACK_AB R2, R0, R2 ;  /* 0x000000020002723e */ /* 0x000fe200000000ff */
[----:B------:R-:W-:Y:S01]  /*61100*/  STL [R1+0xe18], R28 ;  /* 0x000e181c01007387 */ /* 0x000fe20000100800 */
[----:B---3--:R-:W-:Y:S02]  /*61110*/  F2FP.PACK_AB R0, R8, R4 ;  /* 0x000000040800723e */ /* 0x008fe400000000ff */
[----:B----4-:R-:W-:Y:S01]  /*61120*/  F2FP.PACK_AB R3, R5, R3 ;  /* 0x000000030503723e */ /* 0x010fe200000000ff */
[----:B------:R-:W-:Y:S04]  /*61130*/  STL [R1+0xe14], R16 ;  /* 0x000e141001007387 */ /* 0x000fe80000100800 */
[----:B------:R-:W-:Y:S01]  /*61140*/  STL [R1+0xe10], R12 ;  /* 0x000e100c01007387 */ /* 0x000fe20000100800 */
[----:B--2---:R-:W-:-:S05]  /*61150*/  F2FP.PACK_AB R9, R9, R29 ;  /* 0x0000001d0909723e */ /* 0x004fca00000000ff */
[----:B------:R-:W-:Y:S04]  /*61160*/  STL [R1+0xdfc], R9 ;  /* 0x000dfc0901007387 */ /* 0x000fe80000100800 */
[----:B------:R0:W-:Y:S04]  /*61170*/  STL [R1+0xdf8], R2 ;  /* 0x000df80201007387 */ /* 0x0001e80000100800 */
[----:B------:R1:W-:Y:S04]  /*61180*/  STL [R1+0xdf4], R0 ;  /* 0x000df40001007387 */ /* 0x0003e80000100800 */
[----:B------:R2:W-:Y:S01]  /*61190*/  STL [R1+0xdf0], R3 ;  /* 0x000df00301007387 */ /* 0x0005e20000100800 */
[----:B0-----:R-:W-:-:S02]  /*611a0*/  F2FP.PACK_AB R2, R24, R25 ;  /* 0x000000191802723e */ /* 0x001fc400000000ff */
[----:B-1----:R-:W-:-:S03]  /*611b0*/  F2FP.PACK_AB R0, R26, R27 ;  /* 0x0000001b1a00723e */ /* 0x002fc600000000ff */
[----:B------:R0:W-:Y:S01]  /*611c0*/  STL [R1+0xddc], R2 ;  /* 0x000ddc0201007387 */ /* 0x0001e20000100800 */
[----:B--2---:R-:W-:-:S03]  /*611d0*/  F2FP.PACK_AB R3, R6, R7 ;  /* 0x000000070603723e */ /* 0x004fc600000000ff */
[----:B------:R1:W-:Y:S04]  /*611e0*/  STL [R1+0xdd8], R0 ;  /* 0x000dd80001007387 */ /* 0x0003e80000100800 */
[----:B------:R2:W-:Y:S01]  /*611f0*/  STL [R1+0xdd4], R3 ;  /* 0x000dd40301007387 */ /* 0x0005e20000100800 */
[----:B0-----:R-:W-:Y:S02]  /*61200*/  F2FP.PACK_AB R2, R10, R11 ;  /* 0x0000000b0a02723e */ /* 0x001fe400000000ff */
[----:B-1----:R-:W-:-:S03]  /*61210*/  F2FP.PACK_AB R0, R14, R15 ;  /* 0x0000000f0e00723e */ /* 0x002fc600000000ff */
[----:B------:R0:W-:Y:S01]  /*61220*/  STL [R1+0xdd0], R2 ;  /* 0x000dd00201007387 */ /* 0x0001e20000100800 */
[----:B--2---:R-:W-:-:S03]  /*61230*/  F2FP.PACK_AB R3, R18, R19 ;  /* 0x000000131203723e */ /* 0x004fc600000000ff */
[----:B------:R1:W-:Y:S04]  /*61240*/  STL [R1+0xdcc], R0 ;  /* 0x000dcc0001007387 */ /* 0x0003e80000100800 */
[----:B------:R-:W-:Y:S04]  /*61250*/  STL [R1+0xdc8], R3 ;  /* 0x000dc80301007387 */ /* 0x000fe80000100800 */
[----:B------:R-:W2:Y:S01]  /*61260*/  LDL.LU R28, [R1+0xfa8] ;  /* 0x000fa800011c7983 */ /* 0x000ea20000300800 */
[----:B0-----:R-:W-:Y:S02]  /*61270*/  F2FP.PACK_AB R2, R20, R21 ;  /* 0x000000151402723e */ /* 0x001fe400000000ff */
[----:B-1----:R-:W-:-:S03]  /*61280*/  F2FP.PACK_AB R0, R22, R23 ;  /* 0x000000171600723e */ /* 0x002fc600000000ff */
        /* <DEDUP_REMOVED lines=36> */
[----:B------:R-:W3:Y:S04]  /*614d0*/  LDL.LU R16, [R1+0xf8c] ;  /* 0x000f8c0001107983 */ /* 0x000ee80000300800 */
[----:B---3--:R0:W-:Y:S04]  /*614e0*/  STL [R1+0x2698], R16 ;  /* 0x0026981001007387 */ /* 0x0081e80000100800 */
[----:B0-----:R-:W3:Y:S04]  /*614f0*/  LDL.LU R16, [R1+0xfac] ;  /* 0x000fac0001107983 */ /* 0x001ee80000300800 */
        /* <DEDUP_REMOVED lines=33> */
[----:B0-----:R-:W2:Y:S04]  /*61710*/  LDL.LU R16, [R1+0x113c] ;  /* 0x00113c0001107983 */ /* 0x001ea80000300800 */
[----:B------:R-:W3:Y:S04]  /*61720*/  LDL.LU R17, [R1+0xf88] ;  /* 0x000f880001117983 */ /* 0x000ee80000300800 */
[----:B------:R-:W4:Y:S04]  /*61730*/  LDL.LU R12, [R1+0xf7c] ;  /* 0x000f7c00010c7983 */ /* 0x000f280000300800 */
        /* <DEDUP_REMOVED lines=25> */
[----:B--2---:R-:W-:-:S03]  /*618d0*/  F2FP.PACK_AB R28, R16, R28 ;  /* 0x0000001c101c723e */ /* 0x004fc600000000ff */
        /* <DEDUP_REMOVED lines=68> */
[----:B------:R-:W2:Y:S01]  /*61d20*/  LDL.LU R16, [R1+0x2698] ;  /* 0x0026980001107983 */ /* 0x000ea20000300800 */
[----:B----4-:R-:W-:Y:S02]  /*61d30*/  F2FP.PACK_AB R12, R12, R13 ;  /* 0x0000000d0c0c723e */ /* 0x010fe400000000ff */
[----:B---3--:R-:W-:Y:S01]  /*61d40*/  F2FP.PACK_AB R9, R9, R29 ;  /* 0x0000001d0909723e */ /* 0x008fe200000000ff */
[----:B------:R-:W-:Y:S01]  /*61d50*/  STL [R1+0xd58], R28 ;  /* 0x000d581c01007387 */ /* 0x000fe20000100800 */
[----:B------:R-:W-:Y:S02]  /*61d60*/  F2FP.PACK_AB R2, R0, R2 ;  /* 0x000000020002723e */ /* 0x000fe400000000ff */
[----:B------:R-:W-:Y:S02]  /*61d70*/  F2FP.PACK_AB R0, R8, R4 ;  /* 0x000000040800723e */ /* 0x000fe400000000ff */
[----:B------:R-:W-:Y:S02]  /*61d80*/  F2FP.PACK_AB R3, R5, R3 ;  /* 0x000000030503723e */ /* 0x000fe400000000ff */
[----:B--2---:R-:W-:-:S05]  /*61d90*/  F2FP.PACK_AB R16, R16, R17 ;  /* 0x000000111010723e */ /* 0x004fca00000000ff */
[----:B------:R-:W-:Y:S04]  /*61da0*/  STL [R1+0xd54], R16 ;  /* 0x000d541001007387 */ /* 0x000fe80000100800 */
[----:B------:R-:W-:Y:S04]  /*61db0*/  STL [R1+0xd50], R12 ;  /* 0x000d500c01007387 */ /* 0x000fe80000100800 */
        /* <DEDUP_REMOVED lines=774> */
[----:B------:R-:W2:Y:S03]  /*64e20*/  LDL.LU R16, [R1+0x2478] ;  /* 0x0024780001107983 */ /* 0x000ea60000300800 */
[----:B------:R0:W-:Y:S02]  /*64e30*/  STL [R1+0x8d0], R28 ;  /* 0x0008d01c01007387 */ /* 0x0001e40000100800 */
[----:B0-----:R-:W2:Y:S02]  /*64e40*/  LDL.LU R28, [R1+0x2474] ;  /* 0x00247400011c7983 */ /* 0x001ea40000300800 */
[----:B--2---:R-:W-:Y:S02]  /*64e50*/  F2FP.PACK_AB R28, R16, R28 ;  /* 0x0000001c101c723e */ /* 0x004fe400000000ff */
[----:B------:R-:W2:Y:S03]  /*64e60*/  LDL.LU R16, [R1+0x2470] ;  /* 0x0024700001107983 */ /* 0x000ea60000300800 */
[----:B------:R0:W-:Y:S02]  /*64e70*/  STL [R1+0x8cc], R28 ;  /* 0x0008cc1c01007387 */ /* 0x0001e40000100800 */
[----:B0-----:R-:W2:Y:S02]  /*64e80*/  LDL.LU R28, [R1+0x246c] ;  /* 0x00246c00011c7983 */ /* 0x001ea40000300800 */
[----:B--2---:R-:W-:-:S02]  /*64e90*/  F2FP.PACK_AB R28, R16, R28 ;  /* 0x0000001c101c723e */ /* 0x004fc400000000ff */
[----:B------:R-:W2:Y:S01]  /*64ea0*/  LDL.LU R16, [R1+0x2468] ;  /* 0x0024680001107983 */ /* 0x000ea20000300800 */
[----:B----4-:R-:W-:Y:S02]  /*64eb0*/  F2FP.PACK_AB R12, R12, R13 ;  /* 0x0000000d0c0c723e */ /* 0x010fe400000000ff */
[----:B---3--:R-:W-:Y:S02]  /*64ec0*/  F2FP.PACK_AB R9, R9, R29 ;  /* 0x0000001d0909723e */ /* 0x008fe400000000ff */
[----:B------:R-:W-:Y:S01]  /*64ed0*/  F2FP.PACK_AB R2, R0, R2 ;  /* 0x000000020002723e */ /* 0x000fe200000000ff */
[----:B------:R-:W-:Y:S01]  /*64ee0*/  STL [R1+0x8c8], R28 ;  /* 0x0008c81c01007387 */ /* 0x000fe20000100800 */
[----:B------:R-:W-:Y:S02]  /*64ef0*/  F2FP.PACK_AB R0, R8, R4 ;  /* 0x000000040800723e */ /* 0x000fe400000000ff */
[----:B------:R-:W-:Y:S02]  /*64f00*/  F2FP.PACK_AB R3, R5, R3 ;  /* 0x000000030503723e */ /* 0x000fe400000000ff */
[----:B--2---:R-:W-:-:S05]  /*64f10*/  F2FP.PACK_AB R16, R16, R17 ;  /* 0x000000111010723e */ /* 0x004fca00000000ff */
[----:B------:R-:W-:Y:S01]  /*64f20*/  STL [R1+0x8c4], R16 ;  /* 0x0008c41001007387 */ /* 0x000fe20000100800 */
[----:B------:R-:W-:Y:S02]  /*64f30*/  STL [R1+0x8c0], R12 ;  /* 0x0008c00c01007387 */ /* 0x000fe40000100800 */
[----:B------:R-:W-:Y:S02]  /*64f40*/  STL [R1+0x7fc], R9 ;  /* 0x0007fc0901007387 */ /* 0x000fe40000100800 */
[----:B------:R0:W-:Y:S01]  /*64f50*/  STL [R1+0x7f8], R2 ;  /* 0x0007f80201007387 */ /* 0x0001e20000100800 */
[----:B------:R1:W-:Y:S01]  /*64f60*/  STL [R1+0x7f4], R0 ;  /* 0x0007f40001007387 */ /* 0x0003e20000100800 */
[----:B------:R2:W-:Y:S01]  /*64f70*/  STL [R1+0x7f0], R3 ;  /* 0x0007f00301007387 */ /* 0x0005e20000100800 */
[----:B0-----:R-:W-:Y:S02]  /*64f80*/  F2FP.PACK_AB R2, R24, R25 ;  /* 0x000000191802723e */ /* 0x001fe400000000ff */
[----:B-1----:R-:W-:-:S02]  /*64f90*/  F2FP.PACK_AB R0, R26, R27 ;  /* 0x0000001b1a00723e */ /* 0x002fc400000000ff */
[----:B--2---:R-:W-:Y:S01]  /*64fa0*/  F2FP.PACK_AB R3, R6, R7 ;  /* 0x000000070603723e */ /* 0x004fe200000000ff */
[----:B------:R0:W-:Y:S02]  /*64fb0*/  STL [R1+0x7ec], R2 ;  /* 0x0007ec0201007387 */ /* 0x0001e40000100800 */
[----:B------:R1:W-:Y:S02]  /*64fc0*/  STL [R1+0x7e8], R0 ;  /* 0x0007e80001007387 */ /* 0x0003e40000100800 */
[----:B------:R2:W-:Y:S01]  /*64fd0*/  STL [R1+0x7e4], R3 ;  /* 0x0007e40301007387 */ /* 0x0005e20000100800 */
[----:B0-----:R-:W-:Y:S02]  /*64fe0*/  F2FP.PACK_AB R2, R10, R11 ;  /* 0x0000000b0a02723e */ /* 0x001fe400000000ff */
[----:B-1----:R-:W-:Y:S02]  /*64ff0*/  F2FP.PACK_AB R0, R14, R15 ;  /* 0x0000000f0e00723e */ /* 0x002fe400000000ff */
[----:B--2---:R-:W-:Y:S01]  /*65000*/  F2FP.PACK_AB R3, R18, R19 ;  /* 0x000000131203723e */ /* 0x004fe200000000ff */
[----:B------:R0:W-:Y:S02]  /*65010*/  STL [R1+0x7e0], R2 ;  /* 0x0007e00201007387 */ /* 0x0001e40000100800 */
[----:B------:R1:W-:Y:S02]  /*65020*/  STL [R1+0x7dc], R0 ;  /* 0x0007dc0001007387 */ /* 0x0003e40000100800 */
[----:B------:R-:W-:Y:S02]  /*65030*/  STL [R1+0x7d8], R3 ;  /* 0x0007d80301007387 */ /* 0x000fe40000100800 */
[----:B------:R-:W2:Y:S01]  /*65040*/  LDL.LU R28, [R1+0x708] ;  /* 0x00070800011c7983 */ /* 0x000ea20000300800 */
[----:B0-----:R-:W-:-:S02]  /*65050*/  F2FP.PACK_AB R2, R20, R21 ;  /* 0x000000151402723e */ /* 0x001fc400000000ff */
[----:B-1----:R-:W-:-:S03]  /*65060*/  F2FP.PACK_AB R0, R22, R23 ;  /* 0x000000171600723e */ /* 0x002fc600000000ff */
[----:B------:R-:W-:Y:S04]  /*65070*/  STL [R1+0x7d4], R2 ;  /* 0x0007d40201007387 */ /* 0x000fe80000100800 */
[----:B--2---:R0:W-:Y:S01]  /*65080*/  STL [R1+0x23e0], R28 ;  /* 0x0023e01c01007387 */ /* 0x0041e20000100800 */
[----:B------:R-:W-:Y:S03]  /*65090*/  STL [R1+0x7d0], R0 ;  /* 0x0007d00001007387 */ /* 0x000fe60000100800 */
        /* <DEDUP_REMOVED lines=32> */
[----:B0-----:R-:W2:Y:S01]  /*652a0*/  LDL.LU R28, [R1+0xe28] ;  /* 0x000e2800011c7983 */ /* 0x001ea20000300800 */
[----:B------:R-:W3:Y:S03]  /*652b0*/  LDL.LU R16, [R1+0x62c] ;  /* 0x00062c0001107983 */ /* 0x000ee60000300800 */
        /* <DEDUP_REMOVED lines=35> */
[----:B0-----:R-:W2:Y:S01]  /*654f0*/  LDL.LU R16, [R1+0xe2c] ;  /* 0x000e2c0001107983 */ /* 0x001ea20000300800 */
[----:B------:R-:W3:Y:S02]  /*65500*/  LDL.LU R17, [R1+0x628] ;  /* 0x0006280001117983 */ /* 0x000ee40000300800 */
[----:B------:R-:W4:Y:S02]  /*65510*/  LDL.LU R12, [R1+0x45c] ;  /* 0x00045c00010c7983 */ /* 0x000f240000300800 */
[----:B------:R-:W4:Y:S01]  /*65520*/  LDL.LU R13, [R1+0x458] ;  /* 0x00045800010d7983 */ /* 0x000f220000300800 */
        /* <DEDUP_REMOVED lines=93> */
[----:B------:R-:W2:Y:S01]  /*65b00*/  LDL.LU R16, [R1+0x23dc] ;  /* 0x0023dc0001107983 */ /* 0x000ea20000300800 */
[----:B----4-:R-:W-:-:S02]  /*65b10*/  F2FP.PACK_AB R12, R12, R13 ;  /* 0x0000000d0c0c723e */ /* 0x010fc400000000ff */
        /* <DEDUP_REMOVED lines=1648> */
[----:B------:R-:W3:Y:S03]  /*6c220*/  LDL.LU R5, [R1+0xb38] ;  /* 0x000b380001057983 */ /* 0x000ee60000300800 */
[----:B---3--:R0:W-:Y:S04]  /*6c230*/  STL [R1+0x1f34], R5 ;  /* 0x001f340501007387 */ /* 0x0081e80000100800 */
[----:B0-----:R-:W3:Y:S01]  /*6c240*/  LDL.LU R5, [R1+0xb1c] ;  /* 0x000b1c0001057983 */ /* 0x001ee20000300800 */
[----:B------:R-:W4:Y:S03]  /*6c250*/  LDL.LU R4, [R1+0xb68] ;  /* 0x000b680001047983 */ /* 0x000f260000300800 */
[----:B----4-:R0:W-:Y:S04]  /*6c260*/  STL [R1+0x1f30], R4 ;  /* 0x001f300401007387 */ /* 0x0101e80000100800 */
[----:B0-----:R-:W4:Y:S01]  /*6c270*/  LDL.LU R4, [R1+0xb3c] ;  /* 0x000b3c0001047983 */ /* 0x001f220000300800 */
[----:B------:R-:W2:Y:S03]  /*6c280*/  LDL.LU R11, [R1+0xaf0] ;  /* 0x000af000010b7983 */ /* 0x000ea60000300800 */
[----:B--2---:R0:W-:Y:S04]  /*6c290*/  STL [R1+0x1f2c], R11 ;  /* 0x001f2c0b01007387 */ /* 0x0041e80000100800 */
[----:B0-----:R-:W2:Y:S01]  /*6c2a0*/  LDL.LU R11, [R1+0xb6c] ;  /* 0x000b6c00010b7983 */ /* 0x001ea20000300800 */
[----:B------:R-:W2:Y:S03]  /*6c2b0*/  LDL.LU R9, [R1+0xb14] ;  /* 0x000b140001097983 */ /* 0x000ea60000300800 */
[----:B--2---:R0:W-:Y:S04]  /*6c2c0*/  STL [R1+0x1f28], R9 ;  /* 0x001f280901007387 */ /* 0x0041e80000100800 */
[----:B0-----:R-:W2:Y:S01]  /*6c2d0*/  LDL.LU R9, [R1+0xaf4] ;  /* 0x000af40001097983 */ /* 0x001ea20000300800 */
[----:B------:R-:W2:Y:S02]  /*6c2e0*/  LDL.LU R10, [R1+0xb10] ;  /* 0x000b1000010a7983 */ /* 0x000ea40000300800 */
[----:B------:R-:W2:Y:S02]  /*6c2f0*/  LDL.LU R8, [R1+0xb60] ;  /* 0x000b600001087983 */ /* 0x000ea40000300800 */
[----:B--2---:R0:W-:Y:S04]  /*6c300*/  STL [R1+0x1f20], R8 ;  /* 0x001f200801007387 */ /* 0x0041e80000100800 */
[----:B0-----:R-:W2:Y:S01]  /*6c310*/  LDL.LU R8, [R1+0xb34] ;  /* 0x000b340001087983 */ /* 0x001ea20000300800 */
        /* <DEDUP_REMOVED lines=8> */
[----:B------:R-:W2:Y:S02]  /*6c3a0*/  LDL.LU R19, [R1+0x640] ;  /* 0x0006400001137983 */ /* 0x000ea40000300800 */
        /* <DEDUP_REMOVED lines=16> */
[----:B------:R-:W2:Y:S01]  /*6c4b0*/  LDL.LU R28, [R1+0x161c] ;  /* 0x00161c00011c7983 */ /* 0x000ea20000300800 */
[----:B------:R-:W-:-:S02]  /*6c4c0*/  F2FP.PACK_AB R7, R6, R7 ;  /* 0x000000070607723e */ /* 0x000fc400000000ff */
[----:B--2---:R0:W-:Y:S04]  /*6c4d0*/  STL [R1+0x1ef0], R28 ;  /* 0x001ef01c01007387 */ /* 0x0041e80000100800 */
[----:B0-----:R-:W2:Y:S01]  /*6c4e0*/  LDL.LU R28, [R1+0x160c] ;  /* 0x00160c00011c7983 */ /* 0x001ea20000300800 */
        /* <DEDUP_REMOVED lines=38> */
[----:B------:R0:W-:Y:S02]  /*6c750*/  STL [R1], R7 ;  /* 0x0000000701007387 */ /* 0x0001e40000100800 */
[----:B0-----:R-:W2:Y:S02]  /*6c760*/  LDL.LU R7, [R1+0x1f3c] ;  /* 0x001f3c0001077983 */ /* 0x001ea40000300800 */
[----:B--2---:R-:W-:Y:S02]  /*6c770*/  F2FP.PACK_AB R7, R6, R7 ;  /* 0x000000070607723e */ /* 0x004fe400000000ff */
[----:B------:R-:W3:Y:S02]  /*6c780*/  LDL.LU R6, [R1+0x1f38] ;  /* 0x001f380001067983 */ /* 0x000ee40000300800 */
[----:B---3--:R-:W-:-:S02]  /*6c790*/  F2FP.PACK_AB R6, R5, R6 ;  /* 0x000000060506723e */ /* 0x008fc400000000ff */
[----:B------:R-:W4:Y:S02]  /*6c7a0*/  LDL.LU R5, [R1+0x1f34] ;  /* 0x001f340001057983 */ /* 0x000f240000300800 */
[----:B----4-:R-:W-:Y:S02]  /*6c7b0*/  F2FP.PACK_AB R5, R4, R5 ;  /* 0x000000050405723e */ /* 0x010fe400000000ff */
[----:B------:R-:W2:Y:S02]  /*6c7c0*/  LDL.LU R4, [R1+0x1f30] ;  /* 0x001f300001047983 */ /* 0x000ea40000300800 */
[----:B--2---:R-:W-:Y:S02]  /*6c7d0*/  F2FP.PACK_AB R4, R11, R4 ;  /* 0x000000040b04723e */ /* 0x004fe400000000ff */
[----:B------:R-:W2:Y:S02]  /*6c7e0*/  LDL.LU R11, [R1+0x1f2c] ;  /* 0x001f2c00010b7983 */ /* 0x000ea40000300800 */
[----:B--2---:R-:W-:-:S02]  /*6c7f0*/  F2FP.PACK_AB R11, R9, R11 ;  /* 0x0000000b090b723e */ /* 0x004fc400000000ff */
[----:B------:R-:W2:Y:S02]  /*6c800*/  LDL.LU R9, [R1+0x1f28] ;  /* 0x001f280001097983 */ /* 0x000ea40000300800 */
[----:B--2---:R-:W-:Y:S02]  /*6c810*/  F2FP.PACK_AB R10, R9, R10 ;  /* 0x0000000a090a723e */ /* 0x004fe400000000ff */
        /* <DEDUP_REMOVED lines=26> */
[----:B------:R-:W2:Y:S01]  /*6c9c0*/  LDL.LU R28, [R1+0x1ef0] ;  /* 0x001ef000011c7983 */ /* 0x000ea20000300800 */
[----:B------:R-:W-:Y:S02]  /*6c9d0*/  F2FP.PACK_AB R27, R29, R27 ;  /* 0x0000001b1d1b723e */ /* 0x000fe400000000ff */
[----:B------:R-:W-:-:S02]  /*6c9e0*/  F2FP.PACK_AB R26, R0, R26 ;  /* 0x0000001a001a723e */ /* 0x000fc400000000ff */
[----:B------:R-:W-:Y:S02]  /*6c9f0*/  F2FP.PACK_AB R25, R2, R25 ;  /* 0x000000190219723e */ /* 0x000fe400000000ff */
[----:B--2---:R-:W-:Y:S02]  /*6ca00*/  F2FP.PACK_AB R20, R28, R20 ;  /* 0x000000141c14723e */ /* 0x004fe400000000ff */
[----:B------:R0:W5:Y:S01]  /*6ca10*/  LDL.LU R28, [R1+0x1eec] ;  /* 0x001eec00011c7983 */ /* 0x0001620000300800 */
[----:B------:R-:W-:-:S03]  /*6ca20*/  F2FP.PACK_AB R24, R3, R24 ;  /* 0x000000180318723e */ /* 0x000fc600000000ff */
.L_x_1:
[----:B0-----:R-:W2:Y:S04]  /*6ca30*/  LDL.LU R0, [R1+0x1ee8] ;  /* 0x001ee80001007983 */ /* 0x001ea80000300800 */
[----:B------:R-:W3:Y:S04]  /*6ca40*/  LDL.LU R2, [R1+0x1ee4] ;  /* 0x001ee40001027983 */ /* 0x000ee80000300800 */
[----:B------:R-:W0:Y:S02]  /*6ca50*/  S2R R3, SR_TID.X ;  /* 0x0000000000037919 */ /* 0x000e240000002100 */
[----:B0-----:R-:W-:-:S02]  /*6ca60*/  IMAD.SHL.U32 R29, R3, 0x4, RZ ;  /* 0x00000004031d7824 */ /* 0x001fc400078e00ff */
[----:B------:R-:W-:Y:S04]  /*6ca70*/  STL [R1+0x1f58], R24 ;  /* 0x001f581801007387 */ /* 0x000fe80000100800 */
[----:B------:R-:W-:Y:S01]  /*6ca80*/  BAR.SYNC.DEFER_BLOCKING 0x0 ;  /* 0x0000000000007b1d */ /* 0x000fe20000010000 */
[----:B--2---:R-:W-:Y:S02]  /*6ca90*/  LOP3.LUT R0, R0, 0x60, RZ, 0xc0, !PT ;  /* 0x0000006000007812 */ /* 0x004fe400078ec0ff */
[----:B---3--:R-:W-:Y:S02]  /*6caa0*/  LOP3.LUT R3, R2, 0x100, RZ, 0xc0, !PT ;  /* 0x0000010002037812 */ /* 0x008fe400078ec0ff */
[----:B------:R-:W-:Y:S02]  /*6cab0*/  LOP3.LUT R29, R0, 0x70, R29, 0x78, !PT ;  /* 0x00000070001d7812 */ /* 0x000fe400078e781d */
[----:B-----5:R-:W-:-:S02]  /*6cac0*/  IADD3 R0, R28, 0x1, RZ ;  /* 0x000000011c007810 */ /* 0x020fc40007ffe0ff */
[----:B------:R-:W-:Y:S02]  /*6cad0*/  IADD3 R2, R28, 0x2, RZ ;  /* 0x000000021c027810 */ /* 0x000fe40007ffe0ff */
[----:B------:R-:W-:Y:S02]  /*6cae0*/  ISETP.GE.AND P5, PT, R0, c[0x0][0x17c], PT ;  /* 0x00005f0000007a0c */ /* 0x000fe40003fa6270 */
[----:B------:R-:W-:Y:S01]  /*6caf0*/  ISETP.GE.AND P4, PT, R2, c[0x0][0x17c], PT ;  /* 0x00005f0002007a0c */ /* 0x000fe20003f86270 */
[----:B------:R-:W0:Y:S04]  /*6cb00*/  S2R R0, SR_TID.X ;  /* 0x0000000000007919 */ /* 0x000e280000002100 */
[----:B------:R-:W1:Y:S01]  /*6cb10*/  S2R R2, SR_TID.X ;  /* 0x0000000000027919 */ /* 0x000e620000002100 */
[----:B0-----:R-:W-:-:S02]  /*6cb20*/  IMAD.SHL.U32 R0, R0, 0x80, RZ ;  /* 0x0000008000007824 */ /* 0x001fc400078e00ff */
[----:B-1----:R-:W-:-:S03]  /*6cb30*/  IMAD.SHL.U32 R2, R2, 0x800, RZ ;  /* 0x0000080002027824 */ /* 0x002fc600078e00ff */
[----:B------:R-:W-:Y:S02]  /*6cb40*/  LOP3.LUT R0, R0, 0x3000, RZ, 0xc0, !PT ;  /* 0x0000300000007812 */ /* 0x000fe400078ec0ff */
[----:B------:R-:W-:-:S04]  /*6cb50*/  LOP3.LUT R2, R2, 0xc000, RZ, 0xc0, !PT ;  /* 0x0000c00002027812 */ /* 0x000fc800078ec0ff */
[----:B------:R-:W-:-:S05]  /*6cb60*/  IADD3 R0, R0, R3, R2 ;  /* 0x0000000300007210 */ /* 0x000fca0007ffe002 */
[----:B------:R-:W-:-:S05]  /*6cb70*/  IMAD.IADD R0, R0, 0x1, R29 ;  /* 0x0000000100007824 */ /* 0x000fca00078e021d */
[----:B------:R0:W-:Y:S04]  /*6cb80*/  STS.128 [R0], R24 ;  /* 0x0000001800007388 */ /* 0x0001e80000000c00 */
[----:B0-----:R-:W2:Y:S04]  /*6cb90*/  LDL.LU R24, [R1+0x90] ;  /* 0x0000900001187983 */ /* 0x001ea80000300800 */
[----:B------:R-:W2:Y:S04]  /*6cba0*/  LDL.LU R25, [R1+0x94] ;  /* 0x0000940001197983 */ /* 0x000ea80000300800 */
[----:B------:R-:W3:Y:S04]  /*6cbb0*/  LDL.LU R26, [R1+0x98] ;  /* 0x00009800011a7983 */ /* 0x000ee80000300800 */
[----:B------:R-:W3:Y:S04]  /*6cbc0*/  LDL.LU R27, [R1+0x9c] ;  /* 0x00009c00011b7983 */ /* 0x000ee80000300800 */
[----:B---3--:R-:W-:Y:S04]  /*6cbd0*/  STL.64 [R1+0x2500], R26 ;  /* 0x0025001a01007387 */ /* 0x008fe80000100a00 */
[----:B--2---:R0:W-:Y:S04]  /*6cbe0*/  STL.64 [R1+0x24f8], R24 ;  /* 0x0024f81801007387 */ /* 0x0041e80000100a00 */
        /* <DEDUP_REMOVED lines=22> */
[----:B------:R-:W-:Y:S04]  /*6cd50*/  STS.128 [R0+0x200], R16 ;  /* 0x0002001000007388 */ /* 0x000fe80000000c00 */
[----:B---3--:R-:W-:Y:S04]  /*6cd60*/  STL.64 [R1+0x2540], R26 ;  /* 0x0025401a01007387 */ /* 0x008fe80000100a00 */
[----:B--2---:R0:W-:Y:S04]  /*6cd70*/  STL.64 [R1+0x2538], R24 ;  /* 0x0025381801007387 */ /* 0x0041e80000100a00 */
[----:B0-----:R-:W2:Y:S04]  /*6cd80*/  LDL.LU R24, [R1] ;  /* 0x0000000001187983 */ /* 0x001ea80000300800 */
[----:B------:R-:W2:Y:S04]  /*6cd90*/  LDL.LU R25, [R1+0x4] ;  /* 0x0000040001197983 */ /* 0x000ea80000300800 */
[----:B------:R-:W2:Y:S04]  /*6cda0*/  LDL.LU R26, [R1+0x8] ;  /* 0x00000800011a7983 */ /* 0x000ea80000300800 */
[----:B------:R-:W2:Y:S04]  /*6cdb0*/  LDL.LU R27, [R1+0xc] ;  /* 0x00000c00011b7983 */ /* 0x000ea80000300800 */
[----:B------:R-:W3:Y:S04]  /*6cdc0*/  LDL.LU R16, [R1+0x80] ;  /* 0x0000800001107983 */ /* 0x000ee80000300800 */
[----:B------:R-:W3:Y:S04]  /*6cdd0*/  LDL.LU R17, [R1+0x84] ;  /* 0x0000840001117983 */ /* 0x000ee80000300800 */
[----:B------:R-:W3:Y:S04]  /*6cde0*/  LDL.LU R18, [R1+0x88] ;  /* 0x0000880001127983 */ /* 0x000ee80000300800 */
[----:B------:R-:W3:Y:S04]  /*6cdf0*/  LDL.LU R19, [R1+0x8c] ;  /* 0x00008c0001137983 */ /* 0x000ee80000300800 */
[----:B------:R0:W-:Y:S04]  /*6ce00*/  STS.128 [R0+0x280], R12 ;  /* 0x0002800c00007388 */ /* 0x0001e80000000c00 */
[----:B------:R1:W-:Y:S04]  /*6ce10*/  STS.128 [R0+0x400], R8 ;  /* 0x0004000800007388 */ /* 0x0003e80000000c00 */
[----:B------:R4:W-:Y:S04]  /*6ce20*/  STS.128 [R0+0x480], R4 ;  /* 0x0004800400007388 */ /* 0x0009e80000000c00 */
[----:B0-----:R-:W3:Y:S04]  /*6ce30*/  LDL.LU R12, [R1+0x70] ;  /* 0x00007000010c7983 */ /* 0x001ee80000300800 */
[----:B------:R-:W3:Y:S04]  /*6ce40*/  LDL.LU R13, [R1+0x74] ;  /* 0x00007400010d7983 */ /* 0x000ee80000300800 */
[----:B------:R-:W3:Y:S04]  /*6ce50*/  LDL.LU R14, [R1+0x78] ;  /* 0x00007800010e7983 */ /* 0x000ee80000300800 */
[----:B------:R-:W3:Y:S04]  /*6ce60*/  LDL.LU R15, [R1+0x7c] ;  /* 0x00007c00010f7983 */ /* 0x000ee80000300800 */
[----:B-1----:R-:W3:Y:S04]  /*6ce70*/  LDL.LU R8, [R1+0x60] ;  /* 0x0000600001087983 */ /* 0x002ee80000300800 */
[----:B------:R-:W3:Y:S04]  /*6ce80*/  LDL.LU R9, [R1+0x64] ;  /* 0x0000640001097983 */ /* 0x000ee80000300800 */
[----:B------:R-:W3:Y:S04]  /*6ce90*/  LDL.LU R10, [R1+0x68] ;  /* 0x00006800010a7983 */ /* 0x000ee80000300800 */
[----:B------:R-:W3:Y:S04]  /*6cea0*/  LDL.LU R11, [R1+0x6c] ;  /* 0x00006c00010b7983 */ /* 0x000ee80000300800 */
[----:B----4-:R-:W4:Y:S04]  /*6ceb0*/  LDL.LU R4, [R1+0x50] ;  /* 0x0000500001047983 */ /* 0x010f280000300800 */
[----:B------:R-:W4:Y:S04]  /*6cec0*/  LDL.LU R5, [R1+0x54] ;  /* 0x0000540001057983 */ /* 0x000f280000300800 */
[----:B------:R-:W4:Y:S04]  /*6ced0*/  LDL.LU R6, [R1+0x58] ;  /* 0x0000580001067983 */ /* 0x000f280000300800 */
[----:B------:R-:W4:Y:S04]  /*6cee0*/  LDL.LU R7, [R1+0x5c] ;  /* 0x00005c0001077983 */ /* 0x000f280000300800 */
[----:B--2---:R0:W-:Y:S04]  /*6cef0*/  STS.128 [R0+0x600], R24 ;  /* 0x0006001800007388 */ /* 0x0041e80000000c00 */
[----:B0-----:R-:W2:Y:S04]  /*6cf00*/  LDL.LU.64 R26, [R1+0x2540] ;  /* 0x00254000011a7983 */ /* 0x001ea80000300a00 */
[----:B------:R-:W2:Y:S04]  /*6cf10*/  LDL.LU.64 R24, [R1+0x2538] ;  /* 0x0025380001187983 */ /* 0x000ea80000300a00 */
        /* <DEDUP_REMOVED lines=8> */
[----:B------:R-:W2:Y:S01]  /*6cfa0*/  LDL.LU.64 R24, [R1+0x2508] ;  /* 0x0025080001187983 */ /* 0x000ea20000300a00 */
[----:B------:R-:W-:-:S04]  /*6cfb0*/  IADD3 R2, R28, 0x3, RZ ;  /* 0x000000031c027810 */ /* 0x000fc80007ffe0ff */
[----:B------:R-:W-:Y:S02]  /*6cfc0*/  ISETP.GE.AND P0, PT, R2, c[0x0][0x17c], PT ;  /* 0x00005f0002007a0c */ /* 0x000fe40003f06270 */
[----:B------:R-:W0:Y:S04]  /*6cfd0*/  S2R R2, SR_TID.X ;  /* 0x0000000000027919 */ /* 0x000e280000002100 */
[----:B--2---:R1:W-:Y:S04]  /*6cfe0*/  STS.128 [R0+0xa00], R24 ;  /* 0x000a001800007388 */ /* 0x0043e80000000c00 */
[----:B-1----:R-:W2:Y:S04]  /*6cff0*/  LDL.LU.64 R26, [R1+0x2500] ;  /* 0x00250000011a7983 */ /* 0x002ea80000300a00 */
[----:B------:R-:W2:Y:S04]  /*6d000*/  LDL.LU.64 R24, [R1+0x24f8] ;  /* 0x0024f80001187983 */ /* 0x000ea80000300a00 */
[----:B------:R-:W1:Y:S04]  /*6d010*/  S2R R29, SR_TID.X ;  /* 0x00000000001d7919 */ /* 0x000e680000002100 */
[----:B------:R-:W-:Y:S04]  /*6d020*/  STS.128 [R0+0x80], R20 ;  /* 0x0000801400007388 */ /* 0x000fe80000000c00 */
[----:B----4-:R-:W-:Y:S04]  /*6d030*/  STS.128 [R0+0xa80], R4 ;  /* 0x000a800400007388 */ /* 0x010fe80000000c00 */
[----:B---3--:R-:W-:Y:S04]  /*6d040*/  STS.128 [R0+0xc00], R8 ;  /* 0x000c000800007388 */ /* 0x008fe80000000c00 */
[----:B------:R-:W-:Y:S04]  /*6d050*/  STS.128 [R0+0xc80], R12 ;  /* 0x000c800c00007388 */ /* 0x000fe80000000c00 */
[----:B------:R-:W-:Y:S01]  /*6d060*/  STS.128 [R0+0xe00], R16 ;  /* 0x000e001000007388 */ /* 0x000fe20000000c00 */
[----:B0-----:R-:W-:Y:S01]  /*6d070*/  IMAD.SHL.U32 R2, R2, 0x2000, RZ ;  /* 0x0000200002027824 */ /* 0x001fe200078e00ff */
[----:B-1----:R-:W-:-:S04]  /*6d080*/  LOP3.LUT R29, R29, 0xff, RZ, 0xc0, !PT ;  /* 0x000000ff1d1d7812 */ /* 0x002fc800078ec0ff */
[----:B------:R-:W-:-:S05]  /*6d090*/  LOP3.LUT R2, R2, 0xc000, RZ, 0xc0, !PT ;  /* 0x0000c00002027812 */ /* 0x000fca00078ec0ff */
[----:B------:R-:W-:Y:S01]  /*6d0a0*/  IMAD R2, R29, 0x10, R2 ;  /* 0x000000101d027824 */ /* 0x000fe200078e0202 */
[----:B--2---:R-:W-:Y:S04]  /*6d0b0*/  STS.128 [R0+0xe80], R24 ;  /* 0x000e801800007388 */ /* 0x004fe80000000c00 */
[----:B------:R-:W-:Y:S06]  /*6d0c0*/  BAR.SYNC.DEFER_BLOCKING 0x0 ;  /* 0x0000000000007b1d */ /* 0x000fec0000010000 */
[----:B------:R-:W0:Y:S02]  /*6d0d0*/  LDS.128 R8, [R2] ;  /* 0x0000000002087984 */ /* 0x000e240000000c00 */
[----:B0-----:R-:W-:-:S02]  /*6d0e0*/  IMAD.MOV.U32 R19, RZ, RZ, R8 ;  /* 0x000000ffff137224 */ /* 0x001fc400078e0008 */
[----:B------:R-:W-:Y:S04]  /*6d0f0*/  STL [R1+0x44], R9 ;  /* 0x0000440901007387 */ /* 0x000fe80000100800 */
[----:B------:R-:W-:Y:S04]  /*6d100*/  STL.64 [R1+0x48], R10 ;  /* 0x0000480a01007387 */ /* 0x000fe80000100a00 */
[----:B------:R-:W-:Y:S04]  /*6d110*/  STL [R1+0x2420], R19 ;  /* 0x0024201301007387 */ /* 0x000fe80000100800 */
[----:B------:R-:W0:Y:S04]  /*6d120*/  LDS.128 R16, [R2+0x1000] ;  /* 0x0010000002107984 */ /* 0x000e280000000c00 */
[----:B------:R-:W1:Y:S04]  /*6d130*/  LDS.128 R8, [R2+0x2000] ;  /* 0x0020000002087984 */ /* 0x000e680000000c00 */
[----:B------:R-:W2:Y:S04]  /*6d140*/  LDL.LU R12, [R1+0x180] ;  /* 0x00018000010c7983 */ /* 0x000ea80000300800 */
[----:B0-----:R-:W-:Y:S04]  /*6d150*/  STL.64 [R1+0x1b0], R16 ;  /* 0x0001b01001007387 */ /* 0x001fe80000100a00 */
[----:B------:R-:W-:Y:S04]  /*6d160*/  STL.64 [R1+0x1b8], R18 ;  /* 0x0001b81201007387 */ /* 0x000fe80000100a00 */
[----:B-1----:R0:W-:Y:S04]  /*6d170*/  STL.64 [R1+0x310], R8 ;  /* 0x0003100801007387 */ /* 0x0021e80000100a00 */
[----:B------:R1:W-:Y:S04]  /*6d180*/  STL.64 [R1+0x318], R10 ;  /* 0x0003180a01007387 */ /* 0x0003e80000100a00 */
[----:B------:R-:W2:Y:S04]  /*6d190*/  LDL.LU R13, [R1+0x184] ;  /* 0x00018400010d7983 */ /* 0x000ea80000300800 */
[----:B------:R-:W3:Y:S04]  /*6d1a0*/  LDL.LU R14, [R1+0x188] ;  /* 0x00018800010e7983 */ /* 0x000ee80000300800 */
[----:B------:R-:W3:Y:S04]  /*6d1b0*/  LDL.LU R15, [R1+0x18c] ;  /* 0x00018c00010f7983 */ /* 0x000ee80000300800 */
[----:B---3--:R-:W-:Y:S04]  /*6d1c0*/  STL.64 [R1+0x2430], R14 ;  /* 0x0024300e01007387 */ /* 0x008fe80000100a00 */
[----:B--2---:R-:W-:Y:S04]  /*6d1d0*/  STL.64 [R1+0x2428], R12 ;  /* 0x0024280c01007387 */ /* 0x004fe80000100a00 */
[----:B0-----:R-:W2:Y:S04]  /*6d1e0*/  LDL.LU R8, [R1+0x170] ;  /* 0x0001700001087983 */ /* 0x001ea80000300800 */
[----:B------:R-:W2:Y:S04]  /*6d1f0*/  LDL.LU R9, [R1+0x174] ;  /* 0x0001740001097983 */ /* 0x000ea80000300800 */
[----:B-1----:R-:W3:Y:S04]  /*6d200*/  LDL.LU R10, [R1+0x178] ;  /* 0x00017800010a7983 */ /* 0x002ee80000300800 */
[----:B------:R-:W3:Y:S04]  /*6d210*/  LDL.LU R11, [R1+0x17c] ;  /* 0x00017c00010b7983 */ /* 0x000ee80000300800 */
[----:B---3--:R-:W-:Y:S04]  /*6d220*/  STL.64 [R1+0x2440], R10 ;  /* 0x0024400a01007387 */ /* 0x008fe80000100a00 */
[----:B--2---:R0:W-:Y:S04]  /*6d230*/  STL.64 [R1+0x2438], R8 ;  /* 0x0024380801007387 */ /* 0x0041e80000100a00 */
[----:B------:R-:W2:Y:S04]  /*6d240*/  LDL.LU R16, [R1+0x160] ;  /* 0x0001600001107983 */ /* 0x000ea80000300800 */
        /* <DEDUP_REMOVED lines=11> */
[----:B-1----:R-:W2:Y:S04]  /*6d300*/  LDL.LU R16, [R1+0x130] ;  /* 0x0001300001107983 */ /* 0x002ea80000300800 */
[----:B------:R-:W2:Y:S04]  /*6d310*/  LDL.LU R17, [R1+0x134] ;  /* 0x0001340001117983 */ /* 0x000ea80000300800 */
[----:B------:R-:W3:Y:S04]  /*6d320*/  LDL.LU R18, [R1+0x138] ;  /* 0x0001380001127983 */ /* 0x000ee80000300800 */
[----:B------:R-:W3:Y:S04]  /*6d330*/  LDL.LU R19, [R1+0x13c] ;  /* 0x00013c0001137983 */ /* 0x000ee80000300800 */
[----:B---3--:R-:W-:Y:S04]  /*6d340*/  STL.64 [R1+0x2470], R18 ;  /* 0x0024701201007387 */ /* 0x008fe80000100a00 */
[----:B--2---:R-:W-:Y:S04]  /*6d350*/  STL.64 [R1+0x2468], R16 ;  /* 0x0024681001007387 */ /* 0x004fe80000100a00 */
        /* <DEDUP_REMOVED lines=45> */
[----:B------:R-:W3:Y:S01]  /*6d630*/  LDL.LU R11, [R1+0xac] ;  /* 0x0000ac00010b7983 */ /* 0x000ee20000300800 */
[----:B------:R-:W-:-:S02]  /*6d640*/  LOP3.LUT R29, R2, 0x20, RZ, 0x3c, !PT ;  /* 0x00000020021d7812 */ /* 0x000fc400078e3cff */
[----:B------:R-:W-:Y:S01]  /*6d650*/  LOP3.LUT R4, R2, 0x40, RZ, 0x3c, !PT ;  /* 0x0000004002047812 */ /* 0x000fe200078e3cff */
[----:B---3--:R-:W-:Y:S04]  /*6d660*/  STL.64 [R1+0x24f0], R10 ;  /* 0x0024f00a01007387 */ /* 0x008fe80000100a00 */
[----:B--2---:R-:W-:Y:S04]  /*6d670*/  STL.64 [R1+0x24e8], R8 ;  /* 0x0024e80801007387 */ /* 0x004fe80000100a00 */
[----:B------:R-:W0:Y:S04]  /*6d680*/  LDS.128 R8, [R2+0x3000] ;  /* 0x0030000002087984 */ /* 0x000e280000000c00 */
[----:B------:R-:W2:Y:S04]  /*6d690*/  LDL.LU R16, [R1+0x110] ;  /* 0x0001100001107983 */ /* 0x000ea80000300800 */
[----:B------:R-:W2:Y:S04]  /*6d6a0*/  LDL.LU R17, [R1+0x114] ;  /* 0x0001140001117983 */ /* 0x000ea80000300800 */
[----:B------:R-:W2:Y:S04]  /*6d6b0*/  LDL.LU R18, [R1+0x118] ;  /* 0x0001180001127983 */ /* 0x000ea80000300800 */
[----:B------:R-:W2:Y:S04]  /*6d6c0*/  LDL.LU R19, [R1+0x11c] ;  /* 0x00011c0001137983 */ /* 0x000ea80000300800 */
[----:B------:R-:W3:Y:S04]  /*6d6d0*/  LDL.LU R12, [R1+0x150] ;  /* 0x00015000010c7983 */ /* 0x000ee80000300800 */
[----:B------:R-:W3:Y:S04]  /*6d6e0*/  LDL.LU R13, [R1+0x154] ;  /* 0x00015400010d7983 */ /* 0x000ee80000300800 */
[----:B------:R-:W3:Y:S04]  /*6d6f0*/  LDL.LU R14, [R1+0x158] ;  /* 0x00015800010e7983 */ /* 0x000ee80000300800 */
[----:B------:R-:W3:Y:S04]  /*6d700*/  LDL.LU R15, [R1+0x15c] ;  /* 0x00015c00010f7983 */ /* 0x000ee80000300800 */
[----:B------:R-:W4:Y:S04]  /*6d710*/  LDL.LU R24, [R1+0x190] ;  /* 0x0001900001187983 */ /* 0x000f280000300800 */
[----:B------:R-:W4:Y:S04]  /*6d720*/  LDL.LU R25, [R1+0x194] ;  /* 0x0001940001197983 */ /* 0x000f280000300800 */
[----:B------:R-:W4:Y:S04]  /*6d730*/  LDL.LU R26, [R1+0x198] ;  /* 0x00019800011a7983 */ /* 0x000f280000300800 */
[----:B------:R-:W4:Y:S04]  /*6d740*/  LDL.LU R27, [R1+0x19c] ;  /* 0x00019c00011b7983 */ /* 0x000f280000300800 */
[----:B0-----:R-:W-:Y:S04]  /*6d750*/  STL.64 [R1+0x3d0], R8 ;  /* 0x0003d00801007387 */ /* 0x001fe80000100a00 */
[----:B------:R-:W-:Y:S04]  /*6d760*/  STL.64 [R1+0x3d8], R10 ;  /* 0x0003d80a01007387 */ /* 0x000fe80000100a00 */
[----:B------:R-:W0:Y:S04]  /*6d770*/  LDS.128 R8, [R29] ;  /* 0x000000001d087984 */ /* 0x000e280000000c00 */
[----:B0-----:R-:W-:Y:S04]  /*6d780*/  STL.64 [R1+0x70], R8 ;  /* 0x0000700801007387 */ /* 0x001fe80000100a00 */
[----:B------:R-:W-:Y:S04]  /*6d790*/  STL.64 [R1+0x78], R10 ;  /* 0x0000780a01007387 */ /* 0x000fe80000100a00 */
[----:B------:R-:W0:Y:S04]  /*6d7a0*/  LDS.128 R8, [R29+0x1000] ;  /* 0x001000001d087984 */ /* 0x000e280000000c00 */
        /* <DEDUP_REMOVED lines=8> */
[----:B------:R-:W0:Y:S04]  /*6d830*/  LDS.128 R8, [R4] ;  /* 0x0000000004087984 */ /* 0x000e280000000c00 */
[----:B0-----:R-:W-:Y:S01]  /*6d840*/  STL [R1+0x84], R9 ;  /* 0x0000840901007387 */ /* 0x001fe20000100800 */
[----:B------:R-:W-:-:S03]  /*6d850*/  IMAD.MOV.U32 R23, RZ, RZ, R8 ;  /* 0x000000ffff177224 */ /* 0x000fc600078e0008 */
[----:B------:R-:W-:Y:S04]  /*6d860*/  STL.64 [R1+0x88], R10 ;  /* 0x0000880a01007387 */ /* 0x000fe80000100a00 */
[----:B------:R-:W0:Y:S04]  /*6d870*/  LDS.128 R8, [R4+0x1000] ;  /* 0x0010000004087984 */ /* 0x000e280000000c00 */
[----:B0-----:R-:W-:Y:S04]  /*6d880*/  STL.64 [R1+0x1d0], R8 ;  /* 0x0001d00801007387 */ /* 0x001fe80000100a00 */
[----:B------:R-:W-:Y:S04]  /*6d890*/  STL.64 [R1+0x1d8], R10 ;  /* 0x0001d80a01007387 */ /* 0x000fe80000100a00 */
[----:B------:R-:W0:Y:S01]  /*6d8a0*/  LDS.128 R8, [R4+0x2000] ;  /* 0x0020000004087984 */ /* 0x000e220000000c00 */
[----:B------:R-:W-:-:S03]  /*6d8b0*/  IADD3 R3, R28, 0x4, RZ ;  /* 0x000000041c037810 */ /* 0x000fc60007ffe0ff */
[----:B0-----:R-:W-:Y:S04]  /*6d8c0*/  STL.64 [R1+0x330], R8 ;  /* 0x0003300801007387 */ /* 0x001fe80000100a00 */
[----:B------:R-:W-:Y:S04]  /*6d8d0*/  STL.64 [R1+0x338], R10 ;  /* 0x0003380a01007387 */ /* 0x000fe80000100a00 */
[----:B------:R-:W0:Y:S01]  /*6d8e0*/  LDS.128 R8, [R4+0x3000] ;  /* 0x0030000004087984 */ /* 0x000e220000000c00 */
[----:B------:R-:W-:Y:S02]  /*6d8f0*/  ISETP.GE.AND P6, PT, R3, c[0x0][0x17c], PT ;  /* 0x00005f0003007a0c */ /* 0x000fe40003fc6270 */
[----:B------:R-:W-:Y:S01]  /*6d900*/  LOP3.LUT R3, R2, 0x60, RZ, 0x3c, !PT ;  /* 0x0000006002037812 */ /* 0x000fe200078e3cff */
        /* <DEDUP_REMOVED lines=12> */
[----:B------:R-:W-:Y:S06]  /*6d9d0*/  BAR.SYNC.DEFER_BLOCKING 0x0 ;  /* 0x0000000000007b1d */ /* 0x000fec0000010000 */
[----:B0-----:R-:W-:Y:S04]  /*6d9e0*/  STL.64 [R1+0x400], R8 ;  /* 0x0004000801007387 */ /* 0x001fe80000100a00 */
[----:B------:R0:W-:Y:S04]  /*6d9f0*/  STL.64 [R1+0x408], R10 ;  /* 0x0004080a01007387 */ /* 0x0001e80000100a00 */
[----:B0-----:R-:W2:Y:S04]  /*6da00*/  LDL.LU.64 R10, [R1+0x24f0] ;  /* 0x0024f000010a7983 */ /* 0x001ea80000300a00 */
[----:B------:R-:W2:Y:S04]  /*6da10*/  LDL.LU.64 R8, [R1+0x24e8] ;  /* 0x0024e80001087983 */ /* 0x000ea80000300a00 */
[----:B--2---:R0:W-:Y:S04]  /*6da20*/  STS.128 [R0], R8 ;  /* 0x0000000800007388 */ /* 0x0041e80000000c00 */
        /* <DEDUP_REMOVED lines=17> */
[----:B------:R-:W-:Y:S04]  /*6db40*/  STS.128 [R0+0x680], R16 ;  /* 0x0006801000007388 */ /* 0x000fe80000000c00 */
[----:B--2---:R0:W-:Y:S04]  /*6db50*/  STS.128 [R0+0x600], R8 ;  /* 0x0006000800007388 */ /* 0x0041e80000000c00 */
[----:B0-----:R-:W2:Y:S04]  /*6db60*/  LDL.LU.64 R10, [R1+0x2480] ;  /* 0x00248000010a7983 */ /* 0x001ea80000300a00 */
[----:B------:R-:W2:Y:S04]  /*6db70*/  LDL.LU.64 R8, [R1+0x2478] ;  /* 0x0024780001087983 */ /* 0x000ea80000300a00 */
[----:B------:R-:W3:Y:S04]  /*6db80*/  LDL.LU.64 R18, [R1+0x2470] ;  /* 0x0024700001127983 */ /* 0x000ee80000300a00 */
[----:B------:R-:W3:Y:S04]  /*6db90*/  LDL.LU.64 R16, [R1+0x2468] ;  /* 0x0024680001107983 */ /* 0x000ee80000300a00 */
[----:B--2---:R0:W-:Y:S04]  /*6dba0*/  STS.128 [R0+0x800], R8 ;  /* 0x0008000800007388 */ /* 0x0041e80000000c00 */
[----:B0-----:R-:W2:Y:S04]  /*6dbb0*/  LDL.LU.64 R10, [R1+0x2460] ;  /* 0x00246000010a7983 */ /* 0x001ea80000300a00 */
[----:B------:R-:W2:Y:S04]  /*6dbc0*/  LDL.LU.64 R8, [R1+0x2458] ;  /* 0x0024580001087983 */ /* 0x000ea80000300a00 */
[----:B---3--:R0:W-:Y:S04]  /*6dbd0*/  STS.128 [R0+0x880], R16 ;  /* 0x0008801000007388 */ /* 0x0081e80000000c00 */
[----:B0-----:R-:W3:Y:S04]  /*6dbe0*/  LDL.LU.64 R18, [R1+0x2450] ;  /* 0x0024500001127983 */ /* 0x001ee80000300a00 */
[----:B------:R-:W3:Y:S04]  /*6dbf0*/  LDL.LU.64 R16, [R1+0x2448] ;  /* 0x0024480001107983 */ /* 0x000ee80000300a00 */
[----:B------:R-:W-:Y:S04]  /*6dc00*/  STS.128 [R0+0xa80], R12 ;  /* 0x000a800c00007388 */ /* 0x000fe80000000c00 */
[----:B--2---:R0:W-:Y:S04]  /*6dc10*/  STS.128 [R0+0xa00], R8 ;  /* 0x000a000800007388 */ /* 0x0041e80000000c00 */
[----:B0-----:R-:W2:Y:S04]  /*6dc20*/  LDL.LU.64 R10, [R1+0x2440] ;  /* 0x00244000010a7983 */ /* 0x001ea80000300a00 */
[----:B------:R-:W2:Y:S04]  /*6dc30*/  LDL.LU.64 R8, [R1+0x2438] ;  /* 0x0024380001087983 */ /* 0x000ea80000300a00 */
[----:B------:R-:W2:Y:S04]  /*6dc40*/  LDL.LU.64 R14, [R1+0x2430] ;  /* 0x00243000010e7983 */ /* 0x000ea80000300a00 */
[----:B------:R-:W2:Y:S04]  /*6dc50*/  LDL.LU.64 R12, [R1+0x2428] ;  /* 0x00242800010c7983 */ /* 0x000ea80000300a00 */
[----:B---3--:R0:W-:Y:S04]  /*6dc60*/  STS.128 [R0+0xc00], R16 ;  /* 0x000c001000007388 */ /* 0x0081e80000000c00 */
[----:B0-----:R-:W3:Y:S04]  /*6dc70*/  LDL.LU R19, [R1+0x2420] ;  /* 0x0024200001137983 */ /* 0x001ee80000300800 */
[----:B----4-:R-:W-:Y:S04]  /*6dc80*/  STS.128 [R0+0xe80], R24 ;  /* 0x000e801800007388 */ /* 0x010fe80000000c00 */
[----:B--2---:R-:W-:Y:S04]  /*6dc90*/  STS.128 [R0+0xc80], R8 ;  /* 0x000c800800007388 */ /* 0x004fe80000000c00 */
[----:B------:R-:W-:Y:S04]  /*6dca0*/  STS.128 [R0+0xe00], R12 ;  /* 0x000e000c00007388 */ /* 0x000fe80000000c00 */
[----:B------:R-:W-:Y:S06]  /*6dcb0*/  BAR.SYNC.DEFER_BLOCKING 0x0 ;  /* 0x0000000000007b1d */ /* 0x000fec0000010000 */
[----:B------:R-:W0:Y:S04]  /*6dcc0*/  LDS.128 R8, [R2] ;  /* 0x0000000002087984 */ /* 0x000e280000000c00 */
[----:B------:R-:W-:Y:S04]  /*6dcd0*/  LDS.128 R12, [R2+0x3000] ;  /* 0x00300000020c7984 */ /* 0x000fe80000000c00 */
[----:B0-----:R-:W-:Y:S01]  /*6dce0*/  STL [R1+0x14], R9 ;  /* 0x0000140901007387 */ /* 0x001fe20000100800 */
[----:B------:R-:W-:-:S03]  /*6dcf0*/  IMAD.MOV.U32 R18, RZ, RZ, R8 ;  /* 0x000000ffff127224 */ /* 0x000fc600078e0008 */
[----:B------:R-:W-:Y:S04]  /*6dd00*/  STL.64 [R1+0x18], R10 ;  /* 0x0000180a01007387 */ /* 0x000fe80000100a00 */
[----:B------:R-:W0:Y:S04]  /*6dd10*/  LDS.128 R8, [R2+0x1000] ;  /* 0x0010000002087984 */ /* 0x000e280000000c00 */
[----:B---3--:R-:W-:Y:S04]  /*6dd20*/  STL.64 [R1+0x1f78], R18 ;  /* 0x001f781201007387 */ /* 0x008fe80000100a00 */
[----:B------:R-:W1:Y:S04]  /*6dd30*/  LDS.128 R16, [R2+0x2000] ;  /* 0x0020000002107984 */ /* 0x000e680000000c00 */
[----:B0-----:R-:W-:Y:S04]  /*6dd40*/  STL.64 [R1+0x60], R8 ;  /* 0x0000600801007387 */ /* 0x001fe80000100a00 */
[----:B------:R-:W-:Y:S04]  /*6dd50*/  STL.64 [R1+0x68], R10 ;  /* 0x0000680a01007387 */ /* 0x000fe80000100a00 */
[----:B------:R-:W0:Y:S04]  /*6dd60*/  LDS.128 R8, [R29] ;  /* 0x000000001d087984 */ /* 0x000e280000000c00 */
[----:B-1----:R-:W-:Y:S04]  /*6dd70*/  STL.64 [R1+0xc0], R16 ;  /* 0x0000c01001007387 */ /* 0x002fe80000100a00 */
[----:B------:R-:W-:Y:S04]  /*6dd80*/  STL.64 [R1+0xc8], R18 ;  /* 0x0000c81201007387 */ /* 0x000fe80000100a00 */
[----:B------:R-:W1:Y:S04]  /*6dd90*/  LDS.128 R16, [R29+0x1000] ;  /* 0x001000001d107984 */ /* 0x000e680000000c00 */
[----:B0-----:R-:W-:Y:S04]  /*6dda0*/  STL [R1+0x34], R9 ;  /* 0x0000340901007387 */ /* 0x001fe80000100800 */
[----:B------:R-:W-:Y:S04]  /*6ddb0*/  STL.64 [R1+0x100], R12 ;  /* 0x0001000c01007387 */ /* 0x000fe80000100a00 */
[----:B------:R-:W-:Y:S04]  /*6ddc0*/  STL.64 [R1+0x108], R14 ;  /* 0x0001080e01007387 */ /* 0x000fe80000100a00 */
[----:B------:R-:W0:Y:S01]  /*6ddd0*/  LDS.128 R12, [R29+0x2000] ;  /* 0x002000001d0c7984 */ /* 0x000e220000000c00 */
[----:B------:R-:W-:-:S03]  /*6dde0*/  IMAD.MOV.U32 R24, RZ, RZ, R8 ;  /* 0x000000ffff187224 */ /* 0x000fc600078e0008 */
[----:B------:R2:W-:Y:S04]  /*6ddf0*/  STL.64 [R1+0x38], R10 ;  /* 0x0000380a01007387 */ /* 0x0005e80000100a00 */
[----:B------:R-:W3:Y:S04]  /*6de00*/  LDL.LU R8, [R1+0x2c0] ;  /* 0x0002c00001087983 */ /* 0x000ee80000300800 */
[----:B-1----:R1:W-:Y:S04]  /*6de10*/  STL.64 [R1+0xa0], R16 ;  /* 0x0000a01001007387 */ /* 0x0023e80000100a00 */
[----:B------:R4:W-:Y:S04]  /*6de20*/  STL.64 [R1+0xa8], R18 ;  /* 0x0000a81201007387 */ /* 0x0009e80000100a00 */
[----:B0-----:R0:W-:Y:S04]  /*6de30*/  STL.64 [R1+0xe0], R12 ;  /* 0x0000e00c01007387 */ /* 0x0011e80000100a00 */
[----:B------:R0:W-:Y:S04]  /*6de40*/  STL.64 [R1+0xe8], R14 ;  /* 0x0000e80e01007387 */ /* 0x0001e80000100a00 */
[----:B------:R-:W3:Y:S04]  /*6de50*/  LDL.LU R9, [R1+0x2c4] ;  /* 0x0002c40001097983 */ /* 0x000ee80000300800 */
[----:B--2---:R-:W2:Y:S04]  /*6de60*/  LDL.LU R10, [R1+0x2c8] ;  /* 0x0002c800010a7983 */ /* 0x004ea80000300800 */
[----:B------:R-:W2:Y:S04]  /*6de70*/  LDL.LU R11, [R1+0x2cc] ;  /* 0x0002cc00010b7983 */ /* 0x000ea80000300800 */
[----:B--2---:R-:W-:Y:S04]  /*6de80*/  STL.64 [R1+0x2368], R10 ;  /* 0x0023680a01007387 */ /* 0x004fe80000100a00 */
[----:B---3--:R-:W-:Y:S04]  /*6de90*/  STL.64 [R1+0x2360], R8 ;  /* 0x0023600801007387 */ /* 0x008fe80000100a00 */
[----:B-1----:R-:W2:Y:S04]  /*6dea0*/  LDL.LU R16, [R1+0x2b0] ;  /* 0x0002b00001107983 */ /* 0x002ea80000300800 */
[----:B------:R-:W2:Y:S04]  /*6deb0*/  LDL.LU R17, [R1+0x2b4] ;  /* 0x0002b40001117983 */ /* 0x000ea80000300800 */
[----:B----4-:R-:W3:Y:S04]  /*6dec0*/  LDL.LU R18, [R1+0x2b8] ;  /* 0x0002b80001127983 */ /* 0x010ee80000300800 */
[----:B------:R-:W3:Y:S04]  /*6ded0*/  LDL.LU R19, [R1+0x2bc] ;  /* 0x0002bc0001137983 */ /* 0x000ee80000300800 */
[----:B------:R-:W1:Y:S04]  /*6dee0*/  LDS.128 R8, [R4] ;  /* 0x0000000004087984 */ /* 0x000e680000000c00 */
[----:B---3--:R-:W-:Y:S04]  /*6def0*/  STL.64 [R1+0x2378], R18 ;  /* 0x0023781201007387 */ /* 0x008fe80000100a00 */
[----:B--2---:R-:W-:Y:S04]  /*6df00*/  STL.64 [R1+0x2370], R16 ;  /* 0x0023701001007387 */ /* 0x004fe80000100a00 */
[----:B0-----:R-:W2:Y:S04]  /*6df10*/  LDL.LU R12, [R1+0x2d0] ;  /* 0x0002d000010c7983 */ /* 0x001ea80000300800 */
[----:B------:R-:W2:Y:S04]  /*6df20*/  LDL.LU R13, [R1+0x2d4] ;  /* 0x0002d400010d7983 */ /* 0x000ea80000300800 */
[----:B------:R-:W3:Y:S04]  /*6df30*/  LDL.LU R14, [R1+0x2d8] ;  /* 0x0002d800010e7983 */ /* 0x000ee80000300800 */
[----:B------:R-:W3:Y:S04]  /*6df40*/  LDL.LU R15, [R1+0x2dc] ;  /* 0x0002dc00010f7983 */ /* 0x000ee80000300800 */
[----:B---3--:R-:W-:Y:S04]  /*6df50*/  STL.64 [R1+0x2388], R14 ;  /* 0x0023880e01007387 */ /* 0x008fe80000100a00 */
[----:B--2---:R-:W-:Y:S04]  /*6df60*/  STL.64 [R1+0x2380], R12 ;  /* 0x0023800c01007387 */ /* 0x004fe80000100a00 */
[----:B------:R-:W0:Y:S04]  /*6df70*/  LDS.128 R12, [R29+0x3000] ;  /* 0x003000001d0c7984 */ /* 0x000e280000000c00 */
[----:B-1----:R-:W-:Y:S04]  /*6df80*/  STL [R1+0x24], R9 ;  /* 0x0000240901007387 */ /* 0x002fe80000100800 */
[----:B0-----:R0:W-:Y:S04]  /*6df90*/  STL.64 [R1+0x120], R12 ;  /* 0x0001200c01007387 */ /* 0x0011e80000100a00 */
[----:B------:R1:W-:Y:S04]  /*6dfa0*/  STL.64 [R1+0x128], R14 ;  /* 0x0001280e01007387 */ /* 0x0003e80000100a00 */
[----:B------:R-:W-:Y:S04]  /*6dfb0*/  STL.64 [R1+0x28], R10 ;  /* 0x0000280a01007387 */ /* 0x000fe80000100a00 */
[----:B------:R-:W2:Y:S04]  /*6dfc0*/  LDL.LU R16, [R1+0x270] ;  /* 0x0002700001107983 */ /* 0x000ea80000300800 */
[----:B------:R-:W2:Y:S04]  /*6dfd0*/  LDL.LU R17, [R1+0x274] ;  /* 0x0002740001117983 */ /* 0x000ea80000300800 */
[----:B------:R-:W3:Y:S04]  /*6dfe0*/  LDL.LU R18, [R1+0x278] ;  /* 0x0002780001127983 */ /* 0x000ee80000300800 */
[----:B------:R-:W3:Y:S04]  /*6dff0*/  LDL.LU R19, [R1+0x27c] ;  /* 0x00027c0001137983 */ /* 0x000ee80000300800 */
[----:B---3--:R-:W-:Y:S04]  /*6e000*/  STL.64 [R1+0x2398], R18 ;  /* 0x0023981201007387 */ /* 0x008fe80000100a00 */
[----:B--2---:R2:W-:Y:S04]  /*6e010*/  STL.64 [R1+0x2390], R16 ;  /* 0x0023901001007387 */ /* 0x0045e80000100a00 */
[----:B0-----:R-:W3:Y:S04]  /*6e020*/  LDL.LU R12, [R1+0x260] ;  /* 0x00026000010c7983 */ /* 0x001ee80000300800 */
[----:B------:R-:W3:Y:S04]  /*6e030*/  LDL.LU R13, [R1+0x264] ;  /* 0x00026400010d7983 */ /* 0x000ee80000300800 */
[----:B-1----:R-:W4:Y:S04]  /*6e040*/  LDL.LU R14, [R1+0x268] ;  /* 0x00026800010e7983 */ /* 0x002f280000300800 */
[----:B------:R-:W4:Y:S04]  /*6e050*/  LDL.LU R15, [R1+0x26c] ;  /* 0x00026c00010f7983 */ /* 0x000f280000300800 */
[----:B----4-:R-:W-:Y:S04]  /*6e060*/  STL.64 [R1+0x23a8], R14 ;  /* 0x0023a80e01007387 */ /* 0x010fe80000100a00 */
[----:B---3--:R-:W-:Y:S04]  /*6e070*/  STL.64 [R1+0x23a0], R12 ;  /* 0x0023a00c01007387 */ /* 0x008fe80000100a00 */
[----:B--2---:R-:W2:Y:S04]  /*6e080*/  LDL.LU R16, [R1+0x250] ;  /* 0x0002500001107983 */ /* 0x004ea80000300800 */
        /* <DEDUP_REMOVED lines=39> */
[----:B------:R-:W-:-:S03]  /*6e300*/  IMAD.MOV.U32 R22, RZ, RZ, R8 ;  /* 0x000000ffff167224 */ /* 0x000fc600078e0008 */
        /* <DEDUP_REMOVED lines=11> */
[----:B------:R-:W-:Y:S04]  /*6e3c0*/  STL.64 [R1+0x1f60], R22 ;  /* 0x001f601601007387 */ /* 0x000fe80000100a00 */
[----:B------:R1:W-:Y:S04]  /*6e3d0*/  STL [R1+0x1f5c], R20 ;  /* 0x001f5c1401007387 */ /* 0x0003e80000100800 */
[----:B-1----:R-:W4:Y:S04]  /*6e3e0*/  LDL.LU R20, [R1+0x2a0] ;  /* 0x0002a00001147983 */ /* 0x002f280000300800 */
[----:B------:R-:W4:Y:S04]  /*6e3f0*/  LDL.LU R21, [R1+0x2a4] ;  /* 0x0002a40001157983 */ /* 0x000f280000300800 */
[----:B------:R-:W4:Y:S04]  /*6e400*/  LDL.LU R22, [R1+0x2a8] ;  /* 0x0002a80001167983 */ /* 0x000f280000300800 */
[----:B------:R-:W4:Y:S04]  /*6e410*/  LDL.LU R23, [R1+0x2ac] ;  /* 0x0002ac0001177983 */ /* 0x000f280000300800 */
        /* <DEDUP_REMOVED lines=13> */
[----:B------:R1:W-:Y:S04]  /*6e4f0*/  STL.64 [R1+0x21d8], R24 ;  /* 0x0021d81801007387 */ /* 0x0003e80000100a00 */
[----:B-1----:R-:W2:Y:S04]  /*6e500*/  LDL.LU R24, [R1+0x290] ;  /* 0x0002900001187983 */ /* 0x002ea80000300800 */
[----:B------:R-:W2:Y:S04]  /*6e510*/  LDL.LU R25, [R1+0x294] ;  /* 0x0002940001197983 */ /* 0x000ea80000300800 */
[----:B------:R-:W2:Y:S04]  /*6e520*/  LDL.LU R26, [R1+0x298] ;  /* 0x00029800011a7983 */ /* 0x000ea80000300800 */
[----:B------:R-:W2:Y:S04]  /*6e530*/  LDL.LU R27, [R1+0x29c] ;  /* 0x00029c00011b7983 */ /* 0x000ea80000300800 */
[----:B0-----:R-:W-:Y:S04]  /*6e540*/  STL.64 [R1+0xb0], R16 ;  /* 0x0000b01001007387 */ /* 0x001fe80000100a00 */
[----:B------:R-:W-:Y:S04]  /*6e550*/  STL.64 [R1+0xb8], R18 ;  /* 0x0000b81201007387 */ /* 0x000fe80000100a00 */
[----:B------:R-:W0:Y:S04]  /*6e560*/  LDS.128 R16, [R3+0x2000] ;  /* 0x0020000003107984 */ /* 0x000e280000000c00 */
[----:B0-----:R-:W-:Y:S04]  /*6e570*/  STL.64 [R1+0xf0], R16 ;  /* 0x0000f01001007387 */ /* 0x001fe80000100a00 */
[----:B------:R-:W-:Y:S04]  /*6e580*/  STL.64 [R1+0xf8], R18 ;  /* 0x0000f81201007387 */ /* 0x000fe80000100a00 */
[----:B------:R-:W0:Y:S04]  /*6e590*/  LDS.128 R16, [R3+0x3000] ;  /* 0x0030000003107984 */ /* 0x000e280000000c00 */
[----:B------:R-:W-:Y:S06]  /*6e5a0*/  BAR.SYNC.DEFER_BLOCKING 0x0 ;  /* 0x0000000000007b1d */ /* 0x000fec0000010000 */
[----:B0-----:R-:W-:Y:S04]  /*6e5b0*/  STL.64 [R1], R16 ;  /* 0x0000001001007387 */ /* 0x001fe80000100a00 */
        /* <DEDUP_REMOVED lines=21> */
[----:B------:R0:W-:Y:S04]  /*6e710*/  STS.128 [R0+0x600], R12 ;  /* 0x0006000c00007388 */ /* 0x0001e80000000c00 */
[----:B0-----:R-:W3:Y:S04]  /*6e720*/  LDL.LU.64 R14, [R1+0x23a8] ;  /* 0x0023a800010e7983 */ /* 0x001ee80000300a00 */
[----:B------:R-:W3:Y:S04]  /*6e730*/  LDL.LU.64 R12, [R1+0x23a0] ;  /* 0x0023a000010c7983 */ /* 0x000ee80000300a00 */
[----:B--2---:R0:W-:Y:S04]  /*6e740*/  STS.128 [R0+0x680], R16 ;  /* 0x0006801000007388 */ /* 0x0041e80000000c00 */
[----:B0-----:R-:W2:Y:S04]  /*6e750*/  LDL.LU.64 R18, [R1+0x2398] ;  /* 0x0023980001127983 */ /* 0x001ea80000300a00 */
[----:B------:R-:W2:Y:S04]  /*6e760*/  LDL.LU.64 R16, [R1+0x2390] ;  /* 0x0023900001107983 */ /* 0x000ea80000300a00 */
[----:B---3--:R0:W-:Y:S04]  /*6e770*/  STS.128 [R0+0x800], R12 ;  /* 0x0008000c00007388 */ /* 0x0081e80000000c00 */
[----:B------:R-:W-:Y:S04]  /*6e780*/  STS.128 [R0+0xa00], R8 ;  /* 0x000a000800007388 */ /* 0x000fe80000000c00 */
[----:B0-----:R-:W3:Y:S04]  /*6e790*/  LDL.LU.64 R14, [R1+0x2388] ;  /* 0x00238800010e7983 */ /* 0x001ee80000300a00 */
[----:B------:R-:W3:Y:S04]  /*6e7a0*/  LDL.LU.64 R12, [R1+0x2380] ;  /* 0x00238000010c7983 */ /* 0x000ee80000300a00 */
[----:B--2---:R0:W-:Y:S04]  /*6e7b0*/  STS.128 [R0+0x880], R16 ;  /* 0x0008801000007388 */ /* 0x0041e80000000c00 */
[----:B0-----:R-:W2:Y:S04]  /*6e7c0*/  LDL.LU.64 R18, [R1+0x2378] ;  /* 0x0023780001127983 */ /* 0x001ea80000300a00 */
[----:B------:R-:W2:Y:S04]  /*6e7d0*/  LDL.LU.64 R16, [R1+0x2370] ;  /* 0x0023700001107983 */ /* 0x000ea80000300a00 */
[----:B------:R-:W2:Y:S04]  /*6e7e0*/  LDL.LU.64 R10, [R1+0x2368] ;  /* 0x00236800010a7983 */ /* 0x000ea80000300a00 */
[----:B------:R-:W2:Y:S04]  /*6e7f0*/  LDL.LU.64 R8, [R1+0x2360] ;  /* 0x0023600001087983 */ /* 0x000ea80000300a00 */
[----:B------:R-:W-:Y:S04]  /*6e800*/  STS.128 [R0+0xa80], R24 ;  /* 0x000a801800007388 */ /* 0x000fe80000000c00 */
[----:B----4-:R-:W-:Y:S04]  /*6e810*/  STS.128 [R0+0xc00], R20 ;  /* 0x000c001400007388 */ /* 0x010fe80000000c00 */
[----:B---3--:R-:W-:Y:S04]  /*6e820*/  STS.128 [R0+0xe80], R12 ;  /* 0x000e800c00007388 */ /* 0x008fe80000000c00 */
[----:B--2---:R-:W-:Y:S04]  /*6e830*/  STS.128 [R0+0xc80], R16 ;  /* 0x000c801000007388 */ /* 0x004fe80000000c00 */
[----:B------:R0:W-:Y:S04]  /*6e840*/  STS.128 [R0+0xe00], R8 ;  /* 0x000e000800007388 */ /* 0x0001e80000000c00 */
[----:B------:R-:W-:Y:S06]  /*6e850*/  BAR.SYNC.DEFER_BLOCKING 0x0 ;  /* 0x0000000000007b1d */ /* 0x000fec0000010000 */
[----:B0-----:R-:W2:Y:S04]  /*6e860*/  LDL.LU R8, [R1+0x510] ;  /* 0x0005100001087983 */ /* 0x001ea80000300800 */
[----:B------:R-:W0:Y:S04]  /*6e870*/  LDS.128 R16, [R2] ;  /* 0x0000000002107984 */ /* 0x000e280000000c00 */
[----:B------:R-:W1:Y:S04]  /*6e880*/  LDS.128 R12, [R2+0x1000] ;  /* 0x00100000020c7984 */ /* 0x000e680000000c00 */
[----:B0-----:R0:W-:Y:S04]  /*6e890*/  STL.64 [R1+0x180], R16 ;  /* 0x0001801001007387 */ /* 0x0011e80000100a00 */
[----:B------:R3:W-:Y:S04]  /*6e8a0*/  STL.64 [R1+0x188], R18 ;  /* 0x0001881201007387 */ /* 0x0007e80000100a00 */
[----:B-1----:R-:W-:Y:S04]  /*6e8b0*/  STL.64 [R1+0x240], R12 ;  /* 0x0002400c01007387 */ /* 0x002fe80000100a00 */
[----:B------:R-:W-:Y:S04]  /*6e8c0*/  STL.64 [R1+0x248], R14 ;  /* 0x0002480e01007387 */ /* 0x000fe80000100a00 */
[----:B------:R-:W2:Y:S04]  /*6e8d0*/  LDL.LU R9, [R1+0x514] ;  /* 0x0005140001097983 */ /* 0x000ea80000300800 */
[----:B------:R-:W4:Y:S04]  /*6e8e0*/  LDL.LU R10, [R1+0x518] ;  /* 0x00051800010a7983 */ /* 0x000f280000300800 */
[----:B------:R-:W4:Y:S04]  /*6e8f0*/  LDL.LU R11, [R1+0x51c] ;  /* 0x00051c00010b7983 */ /* 0x000f280000300800 */
[----:B----4-:R-:W-:Y:S04]  /*6e900*/  STL.64 [R1+0x22a8], R10 ;  /* 0x0022a80a01007387 */ /* 0x010fe80000100a00 */
[----:B--2---:R1:W-:Y:S04]  /*6e910*/  STL.64 [R1+0x22a0], R8 ;  /* 0x0022a00801007387 */ /* 0x0043e80000100a00 */
[----:B0-----:R-:W2:Y:S04]  /*6e920*/  LDL.LU R16, [R1+0x500] ;  /* 0x0005000001107983 */ /* 0x001ea80000300800 */
[----:B------:R-:W2:Y:S04]  /*6e930*/  LDL.LU R17, [R1+0x504] ;  /* 0x0005040001117983 */ /* 0x000ea80000300800 */
[----:B---3--:R-:W3:Y:S04]  /*6e940*/  LDL.LU R18, [R1+0x508] ;  /* 0x0005080001127983 */ /* 0x008ee80000300800 */
        /* <DEDUP_REMOVED lines=9> */
[----:B-1----:R-:W3:Y:S04]  /*6e9e0*/  LDL.LU R8, [R1+0x450] ;  /* 0x0004500001087983 */ /* 0x002ee80000300800 */
[----:B------:R-:W3:Y:S04]  /*6e9f0*/  LDL.LU R9, [R1+0x454] ;  /* 0x0004540001097983 */ /* 0x000ee80000300800 */
[----:B------:R-:W4:Y:S04]  /*6ea00*/  LDL.LU R10, [R1+0x458] ;  /* 0x00045800010a7983 */ /* 0x000f280000300800 */
[----:B------:R-:W4:Y:S04]  /*6ea10*/  LDL.LU R11, [R1+0x45c] ;  /* 0x00045c00010b7983 */ /* 0x000f280000300800 */
[----:B----4-:R-:W-:Y:S04]  /*6ea20*/  STL.64 [R1+0x22d8], R10 ;  /* 0x0022d80a01007387 */ /* 0x010fe80000100a00 */
[----:B---3--:R-:W-:Y:S04]  /*6ea30*/  STL.64 [R1+0x22d0], R8 ;  /* 0x0022d00801007387 */ /* 0x008fe80000100a00 */
[----:B0-----:R-:W3:Y:S04]  /*6ea40*/  LDL.LU R16, [R1+0x3b0] ;  /* 0x0003b00001107983 */ /* 0x001ee80000300800 */
[----:B------:R-:W3:Y:S04]  /*6ea50*/  LDL.LU R17, [R1+0x3b4] ;  /* 0x0003b40001117983 */ /* 0x000ee80000300800 */
[----:B------:R-:W4:Y:S04]  /*6ea60*/  LDL.LU R18, [R1+0x3b8] ;  /* 0x0003b80001127983 */ /* 0x000f280000300800 */
[----:B------:R-:W4:Y:S04]  /*6ea70*/  LDL.LU R19, [R1+0x3bc] ;  /* 0x0003bc0001137983 */ /* 0x000f280000300800 */
[----:B----4-:R-:W-:Y:S04]  /*6ea80*/  STL.64 [R1+0x22e8], R18 ;  /* 0x0022e81201007387 */ /* 0x010fe80000100a00 */
[----:B---3--:R0:W-:Y:S04]  /*6ea90*/  STL.64 [R1+0x22e0], R16 ;  /* 0x0022e01001007387 */ /* 0x0081e80000100a00 */
        /* <DEDUP_REMOVED lines=55> */
[----:B------:R-:W2:Y:S04]  /*6ee10*/  LDL.LU R12, [R1+0x520] ;  /* 0x00052000010c7983 */ /* 0x000ea80000300800 */
        /* <DEDUP_REMOVED lines=69> */
[----:B------:R-:W4:Y:S04]  /*6f270*/  LDL.LU.64 R10, [R1+0x22d8] ;  /* 0x0022d800010a7983 */ /* 0x000f280000300a00 */
[----:B------:R-:W4:Y:S04]  /*6f280*/  LDL.LU.64 R8, [R1+0x22d0] ;  /* 0x0022d00001087983 */ /* 0x000f280000300a00 */
[----:B---3--:R0:W-:Y:S04]  /*6f290*/  STS.128 [R0+0x800], R20 ;  /* 0x0008001400007388 */ /* 0x0081e80000000c00 */
[----:B0-----:R-:W3:Y:S04]  /*6f2a0*/  LDL.LU.64 R22, [R1+0x22c8] ;  /* 0x0022c80001167983 */ /* 0x001ee80000300a00 */
[----:B------:R-:W3:Y:S04]  /*6f2b0*/  LDL.LU.64 R20, [R1+0x22c0] ;  /* 0x0022c00001147983 */ /* 0x000ee80000300a00 */
[----:B--2---:R0:W-:Y:S04]  /*6f2c0*/  STS.128 [R0+0x880], R16 ;  /* 0x0008801000007388 */ /* 0x0041e80000000c00 */
[----:B----4-:R1:W-:Y:S04]  /*6f2d0*/  STS.128 [R0+0xa00], R8 ;  /* 0x000a000800007388 */ /* 0x0103e80000000c00 */
[----:B0-----:R-:W2:Y:S04]  /*6f2e0*/  LDL.LU.64 R18, [R1+0x22b8] ;  /* 0x0022b80001127983 */ /* 0x001ea80000300a00 */
[----:B------:R-:W2:Y:S04]  /*6f2f0*/  LDL.LU.64 R16, [R1+0x22b0] ;  /* 0x0022b00001107983 */ /* 0x000ea80000300a00 */
[----:B-1----:R-:W4:Y:S04]  /*6f300*/  LDL.LU.64 R10, [R1+0x22a8] ;  /* 0x0022a800010a7983 */ /* 0x002f280000300a00 */
[----:B------:R-:W4:Y:S04]  /*6f310*/  LDL.LU.64 R8, [R1+0x22a0] ;  /* 0x0022a00001087983 */ /* 0x000f280000300a00 */
[----:B------:R-:W-:Y:S04]  /*6f320*/  STS.128 [R0+0xa80], R24 ;  /* 0x000a801800007388 */ /* 0x000fe80000000c00 */
[----:B---3--:R-:W-:Y:S04]  /*6f330*/  STS.128 [R0+0xc00], R20 ;  /* 0x000c001400007388 */ /* 0x008fe80000000c00 */
[----:B------:R-:W-:Y:S04]  /*6f340*/  STS.128 [R0+0xe80], R12 ;  /* 0x000e800c00007388 */ /* 0x000fe80000000c00 */
[----:B--2---:R-:W-:Y:S04]  /*6f350*/  STS.128 [R0+0xc80], R16 ;  /* 0x000c801000007388 */ /* 0x004fe80000000c00 */
[----:B----4-:R0:W-:Y:S04]  /*6f360*/  STS.128 [R0+0xe00], R8 ;  /* 0x000e000800007388 */ /* 0x0101e80000000c00 */
        /* <DEDUP_REMOVED lines=173> */
[----:B------:R0:W-:Y:S04]  /*6fe40*/  STS.128 [R0+0xa80], R24 ;  /* 0x000a801800007388 */ /* 0x0001e80000000c00 */
[----:B---3--:R-:W-:Y:S04]  /*6fe50*/  STS.128 [R0+0xc00], R20 ;  /* 0x000c001400007388 */ /* 0x008fe80000000c00 */
[----:B------:R-:W-:Y:S04]  /*6fe60*/  STS.128 [R0+0xe80], R12 ;  /* 0x000e800c00007388 */ /* 0x000fe80000000c00 */
[----:B0-----:R-:W3:Y:S04]  /*6fe70*/  LDL.LU.64 R24, [R1+0x21d8] ;  /* 0x0021d80001187983 */ /* 0x001ee80000300a00 */
[----:B--2---:R-:W-:Y:S04]  /*6fe80*/  STS.128 [R0+0xc80], R16 ;  /* 0x000c801000007388 */ /* 0x004fe80000000c00 */
[----:B----4-:R-:W-:Y:S04]  /*6fe90*/  STS.128 [R0+0xe00], R8 ;  /* 0x000e000800007388 */ /* 0x010fe80000000c00 */
[----:B------:R-:W-:Y:S06]  /*6fea0*/  BAR.SYNC.DEFER_BLOCKING 0x0 ;  /* 0x0000000000007b1d */ /* 0x000fec0000010000 */
[----:B------:R-:W0:Y:S04]  /*6feb0*/  LDS.128 R12, [R2] ;  /* 0x00000000020c7984 */ /* 0x000e280000000c00 */
[----:B------:R-:W1:Y:S04]  /*6fec0*/  LDS.128 R8, [R2+0x1000] ;  /* 0x0010000002087984 */ /* 0x000e680000000c00 */
[----:B------:R-:W2:Y:S04]  /*6fed0*/  LDS.128 R16, [R2+0x2000] ;  /* 0x0020000002107984 */ /* 0x000ea80000000c00 */
[----:B0-----:R-:W-:Y:S04]  /*6fee0*/  STL.64 [R1+0x480], R12 ;  /* 0x0004800c01007387 */ /* 0x001fe80000100a00 */
[----:B------:R-:W-:Y:S04]  /*6fef0*/  STL.64 [R1+0x488], R14 ;  /* 0x0004880e01007387 */ /* 0x000fe80000100a00 */
[----:B------:R-:W0:Y:S04]  /*6ff00*/  LDS.128 R12, [R2+0x3000] ;  /* 0x00300000020c7984 */ /* 0x000e280000000c00 */
[----:B-1----:R1:W-:Y:S04]  /*6ff10*/  STL.64 [R1+0x500], R8 ;  /* 0x0005000801007387 */ /* 0x0023e80000100a00 */
[----:B------:R4:W-:Y:S04]  /*6ff20*/  STL.64 [R1+0x508], R10 ;  /* 0x0005080a01007387 */ /* 0x0009e80000100a00 */
[----:B-1----:R-:W3:Y:S04]  /*6ff30*/  LDL.LU R8, [R1+0xab0] ;  /* 0x000ab00001087983 */ /* 0x002ee80000300800 */
[----:B--2---:R1:W-:Y:S04]  /*6ff40*/  STL.64 [R1+0x560], R16 ;  /* 0x0005601001007387 */ /* 0x0043e80000100a00 */
[----:B------:R2:W-:Y:S04]  /*6ff50*/  STL.64 [R1+0x568], R18 ;  /* 0x0005681201007387 */ /* 0x0005e80000100a00 */
[----:B0-----:R-:W-:Y:S04]  /*6ff60*/  STL.64 [R1+0x5c0], R12 ;  /* 0x0005c00c01007387 */ /* 0x001fe80000100a00 */
[----:B------:R-:W-:Y:S04]  /*6ff70*/  STL.64 [R1+0x5c8], R14 ;  /* 0x0005c80e01007387 */ /* 0x000fe80000100a00 */
[----:B------:R-:W3:Y:S04]  /*6ff80*/  LDL.LU R9, [R1+0xab4] ;  /* 0x000ab40001097983 */ /* 0x000ee80000300800 */
[----:B----4-:R-:W4:Y:S04]  /*6ff90*/  LDL.LU R10, [R1+0xab8] ;  /* 0x000ab800010a7983 */ /* 0x010f280000300800 */
[----:B------:R-:W4:Y:S04]  /*6ffa0*/  LDL.LU R11, [R1+0xabc] ;  /* 0x000abc00010b7983 */ /* 0x000f280000300800 */
[----:B----4-:R-:W-:Y:S04]  /*6ffb0*/  STL.64 [R1+0x2110], R10 ;  /* 0x0021100a01007387 */ /* 0x010fe80000100a00 */
[----:B---3--:R-:W-:Y:S04]  /*6ffc0*/  STL.64 [R1+0x2108], R8 ;  /* 0x0021080801007387 */ /* 0x008fe80000100a00 */
[----:B-1----:R-:W3:Y:S04]  /*6ffd0*/  LDL.LU R16, [R1+0xaa0] ;  /* 0x000aa00001107983 */ /* 0x002ee80000300800 */
[----:B------:R-:W3:Y:S04]  /*6ffe0*/  LDL.LU R17, [R1+0xaa4] ;  /* 0x000aa40001117983 */ /* 0x000ee80000300800 */
[----:B--2---:R-:W2:Y:S04]  /*6fff0*/  LDL.LU R18, [R1+0xaa8] ;  /* 0x000aa80001127983 */ /* 0x004ea80000300800 */
[----:B------:R-:W2:Y:S04]  /*70000*/  LDL.LU R19, [R1+0xaac] ;  /* 0x000aac0001137983 */ /* 0x000ea80000300800 */
[----:B--2---:R-:W-:Y:S04]  /*70010*/  STL.64 [R1+0x2120], R18 ;  /* 0x0021201201007387 */ /* 0x004fe80000100a00 */
[----:B---3--:R0:W-:Y:S04]  /*70020*/  STL.64 [R1+0x2118], R16 ;  /* 0x0021181001007387 */ /* 0x0081e80000100a00 */
        /* <DEDUP_REMOVED lines=66> */
[----:B------:R-:W0:Y:S04]  /*70450*/  LDS.128 R16, [R29] ;  /* 0x000000001d107984 */ /* 0x000e280000000c00 */
        /* <DEDUP_REMOVED lines=33> */
[----:B0-----:R-:W-:Y:S01]  /*70670*/  STL.64 [R1+0x5a0], R16 ;  /* 0x0005a01001007387 */ /* 0x001fe20000100a00 */
[----:B------:R-:W-:-:S03]  /*70680*/  IMAD.MOV.U32 R27, RZ, RZ, R19 ;  /* 0x000000ffff1b7224 */ /* 0x000fc600078e0013 */
[----:B------:R-:W-:Y:S04]  /*70690*/  STL [R1+0x5a8], R18 ;  /* 0x0005a81201007387 */ /* 0x000fe80000100800 */
[----:B------:R-:W0:Y:S04]  /*706a0*/  LDS.128 R16, [R3] ;  /* 0x0000000003107984 */ /* 0x000e280000000c00 */
[----:B------:R-:W-:Y:S04]  /*706b0*/  STL [R1+0x1f44], R27 ;  /* 0x001f441b01007387 */ /* 0x000fe80000100800 */
        /* <DEDUP_REMOVED lines=50> */
[----:B---3--:R-:W-:Y:S04]  /*709e0*/  STS.128 [R0+0xc00], R20 ;  /* 0x000c001400007388 */ /* 0x008fe80000000c00 */
[----:B----4-:R-:W-:Y:S04]  /*709f0*/  STS.128 [R0+0xe80], R12 ;  /* 0x000e800c00007388 */ /* 0x010fe80000000c00 */
[----:B--2---:R-:W-:Y:S04]  /*70a00*/  STS.128 [R0+0xc80], R16 ;  /* 0x000c801000007388 */ /* 0x004fe80000000c00 */
[----:B------:R-:W-:Y:S04]  /*70a10*/  STS.128 [R0+0xe00], R8 ;  /* 0x000e000800007388 */ /* 0x000fe80000000c00 */
[----:B------:R-:W-:Y:S06]  /*70a20*/  BAR.SYNC.DEFER_BLOCKING 0x0 ;  /* 0x0000000000007b1d */ /* 0x000fec0000010000 */
[----:B------:R-:W0:Y:S04]  /*70a30*/  LDS.128 R12, [R2] ;  /* 0x00000000020c7984 */ /* 0x000e280000000c00 */
[----:B------:R-:W1:Y:S04]  /*70a40*/  LDS.128 R8, [R2+0x1000] ;  /* 0x0010000002087984 */ /* 0x000e680000000c00 */
[----:B------:R-:W2:Y:S04]  /*70a50*/  LDS.128 R16, [R2+0x2000] ;  /* 0x0020000002107984 */ /* 0x000ea80000000c00 */
[----:B0-----:R-:W-:Y:S04]  /*70a60*/  STL.64 [R1+0x380], R12 ;  /* 0x0003800c01007387 */ /* 0x001fe80000100a00 */
[----:B------:R-:W-:Y:S04]  /*70a70*/  STL.64 [R1+0x388], R14 ;  /* 0x0003880e01007387 */ /* 0x000fe80000100a00 */
[----:B------:R-:W0:Y:S04]  /*70a80*/  LDS.128 R12, [R2+0x3000] ;  /* 0x00300000020c7984 */ /* 0x000e280000000c00 */
[----:B-1----:R-:W-:Y:S04]  /*70a90*/  STL.64 [R1+0x450], R8 ;  /* 0x0004500801007387 */ /* 0x002fe80000100a00 */
[----:B------:R-:W-:Y:S04]  /*70aa0*/  STL.64 [R1+0x458], R10 ;  /* 0x0004580a01007387 */ /* 0x000fe80000100a00 */
[----:B------:R-:W1:Y:S04]  /*70ab0*/  LDS.128 R8, [R29] ;  /* 0x000000001d087984 */ /* 0x000e680000000c00 */
[----:B--2---:R-:W-:Y:S04]  /*70ac0*/  STL.64 [R1+0x4f0], R16 ;  /* 0x0004f01001007387 */ /* 0x004fe80000100a00 */
[----:B------:R-:W-:Y:S04]  /*70ad0*/  STL.64 [R1+0x4f8], R18 ;  /* 0x0004f81201007387 */ /* 0x000fe80000100a00 */
[----:B------:R-:W2:Y:S04]  /*70ae0*/  LDS.128 R16, [R29+0x1000] ;  /* 0x001000001d107984 */ /* 0x000ea80000000c00 */
[----:B0-----:R-:W-:Y:S04]  /*70af0*/  STL.64 [R1+0x4d0], R12 ;  /* 0x0004d00c01007387 */ /* 0x001fe80000100a00 */
[----:B------:R-:W-:Y:S04]  /*70b00*/  STL.64 [R1+0x4d8], R14 ;  /* 0x0004d80e01007387 */ /* 0x000fe80000100a00 */
[----:B------:R-:W-:Y:S04]  /*70b10*/  LDS.128 R12, [R29+0x2000] ;  /* 0x002000001d0c7984 */ /* 0x000fe80000000c00 */
[----:B-1----:R-:W-:Y:S04]  /*70b20*/  STL.64 [R1+0x3a0], R8 ;  /* 0x0003a00801007387 */ /* 0x002fe80000100a00 */
[----:B------:R-:W-:Y:S04]  /*70b30*/  STL.64 [R1+0x3a8], R10 ;  /* 0x0003a80a01007387 */ /* 0x000fe80000100a00 */
[----:B------:R-:W0:Y:S04]  /*70b40*/  LDS.128 R8, [R29+0x3000] ;  /* 0x003000001d087984 */ /* 0x000e280000000c00 */
[----:B--2---:R1:W-:Y:S04]  /*70b50*/  STL.64 [R1+0x4b0], R16 ;  /* 0x0004b01001007387 */ /* 0x0043e80000100a00 */
[----:B------:R-:W-:Y:S04]  /*70b60*/  STL.64 [R1+0x4b8], R18 ;  /* 0x0004b81201007387 */ /* 0x000fe80000100a00 */
[----:B0-----:R-:W-:Y:S01]  /*70b70*/  STL.64 [R1+0x3b0], R8 ;  /* 0x0003b00801007387 */ /* 0x001fe20000100a00 */
[----:B------:R-:W-:-:S03]  /*70b80*/  IMAD.MOV.U32 R27, RZ, RZ, R11 ;  /* 0x000000ffff1b7224 */ /* 0x000fc600078e000b */
[----:B------:R-:W-:Y:S04]  /*70b90*/  STL.64 [R1+0x490], R12 ;  /* 0x0004900c01007387 */ /* 0x000fe80000100a00 */
[----:B------:R-:W-:Y:S04]  /*70ba0*/  STL.64 [R1+0x498], R14 ;  /* 0x0004980e01007387 */ /* 0x000fe80000100a00 */
[----:B------:R-:W0:Y:S04]  /*70bb0*/  LDS.128 R12, [R4] ;  /* 0x00000000040c7984 */ /* 0x000e280000000c00 */
[----:B------:R-:W-:Y:S04]  /*70bc0*/  STL [R1+0x3b8], R10 ;  /* 0x0003b80a01007387 */ /* 0x000fe80000100800 */
[----:B------:R-:W2:Y:S04]  /*70bd0*/  LDS.128 R8, [R4+0x1000] ;  /* 0x0010000004087984 */ /* 0x000ea80000000c00 */
[----:B------:R-:W-:Y:S04]  /*70be0*/  STL [R1+0x1f48], R27 ;  /* 0x001f481b01007387 */ /* 0x000fe80000100800 */
[----:B-1----:R-:W3:Y:S04]  /*70bf0*/  LDL.LU R16, [R1+0xd10] ;  /* 0x000d100001107983 */ /* 0x002ee80000300800 */
[----:B0-----:R-:W-:Y:S04]  /*70c00*/  STL.64 [R1+0x390], R12 ;  /* 0x0003900c01007387 */ /* 0x001fe80000100a00 */
[----:B------:R-:W-:Y:S04]  /*70c10*/  STL.64 [R1+0x398], R14 ;  /* 0x0003980e01007387 */ /* 0x000fe80000100a00 */
[----:B--2---:R-:W-:Y:S04]  /*70c20*/  STL.64 [R1+0x370], R8 ;  /* 0x0003700801007387 */ /* 0x004fe80000100a00 */
[----:B------:R-:W-:Y:S04]  /*70c30*/  STL.64 [R1+0x378], R10 ;  /* 0x0003780a01007387 */ /* 0x000fe80000100a00 */
[----:B------:R-:W3:Y:S04]  /*70c40*/  LDL.LU R17, [R1+0xd14] ;  /* 0x000d140001117983 */ /* 0x000ee80000300800 */
[----:B------:R-:W2:Y:S04]  /*70c50*/  LDL.LU R18, [R1+0xd18] ;  /* 0x000d180001127983 */ /* 0x000ea80000300800 */
[----:B------:R-:W2:Y:S04]  /*70c60*/  LDL.LU R19, [R1+0xd1c] ;  /* 0x000d1c0001137983 */ /* 0x000ea80000300800 */
[----:B------:R-:W0:Y:S04]  /*70c70*/  LDS.128 R8, [R4+0x2000] ;  /* 0x0020000004087984 */ /* 0x000e280000000c00 */
[----:B------:R-:W-:Y:S04]  /*70c80*/  LDS.128 R12, [R3+0x1000] ;  /* 0x00100000030c7984 */ /* 0x000fe80000000c00 */
[----:B--2---:R-:W-:Y:S04]  /*70c90*/  STL.64 [R1+0x2048], R18 ;  /* 0x0020481201007387 */ /* 0x004fe80000100a00 */
[----:B---3--:R1:W-:Y:S04]  /*70ca0*/  STL.64 [R1+0x2040], R16 ;  /* 0x0020401001007387 */ /* 0x0083e80000100a00 */
[----:B------:R-:W2:Y:S04]  /*70cb0*/  LDL.LU R20, [R1+0xd00] ;  /* 0x000d000001147983 */ /* 0x000ea80000300800 */
[----:B------:R-:W2:Y:S04]  /*70cc0*/  LDL.LU R21, [R1+0xd04] ;  /* 0x000d040001157983 */ /* 0x000ea80000300800 */
[----:B------:R-:W3:Y:S04]  /*70cd0*/  LDL.LU R22, [R1+0xd08] ;  /* 0x000d080001167983 */ /* 0x000ee80000300800 */
[----:B------:R-:W3:Y:S01]  /*70ce0*/  LDL.LU R23, [R1+0xd0c] ;  /* 0x000d0c0001177983 */ /* 0x000ee20000300800 */
[----:B0-----:R-:W-:-:S03]  /*70cf0*/  IMAD.MOV.U32 R27, RZ, RZ, R11 ;  /* 0x000000ffff1b7224 */ /* 0x001fc600078e000b */
[----:B---3--:R-:W-:Y:S04]  /*70d00*/  STL.64 [R1+0x2058], R22 ;  /* 0x0020581601007387 */ /* 0x008fe80000100a00 */
[----:B--2---:R-:W-:Y:S04]  /*70d10*/  STL.64 [R1+0x2050], R20 ;  /* 0x0020501401007387 */ /* 0x004fe80000100a00 */
[----:B------:R-:W-:Y:S04]  /*70d20*/  STL.64 [R1+0x360], R8 ;  /* 0x0003600801007387 */ /* 0x000fe80000100a00 */
[----:B------:R-:W-:Y:S04]  /*70d30*/  STL [R1+0x368], R10 ;  /* 0x0003680a01007387 */ /* 0x000fe80000100800 */
[----:B------:R-:W0:Y:S04]  /*70d40*/  LDS.128 R8, [R4+0x3000] ;  /* 0x0030000004087984 */ /* 0x000e280000000c00 */
[----:B------:R-:W-:Y:S04]  /*70d50*/  STL [R1+0x1f4c], R27 ;  /* 0x001f4c1b01007387 */ /* 0x000fe80000100800 */
[----:B------:R2:W-:Y:S04]  /*70d60*/  STL [R1+0x2060], R4 ;  /* 0x0020600401007387 */ /* 0x0005e80000100800 */
[----:B-1----:R-:W3:Y:S04]  /*70d70*/  LDL.LU R16, [R1+0xcd0] ;  /* 0x000cd00001107983 */ /* 0x002ee80000300800 */
[----:B0-----:R-:W-:Y:S04]  /*70d80*/  STL.64 [R1+0x520], R8 ;  /* 0x0005200801007387 */ /* 0x001fe80000100a00 */
[----:B------:R-:W-:Y:S04]  /*70d90*/  STL.64 [R1+0x528], R10 ;  /* 0x0005280a01007387 */ /* 0x000fe80000100a00 */
[----:B------:R-:W3:Y:S04]  /*70da0*/  LDL.LU R17, [R1+0xcd4] ;  /* 0x000cd40001117983 */ /* 0x000ee80000300800 */
[----:B------:R-:W4:Y:S04]  /*70db0*/  LDL.LU R18, [R1+0xcd8] ;  /* 0x000cd80001127983 */ /* 0x000f280000300800 */
[----:B------:R-:W4:Y:S04]  /*70dc0*/  LDL.LU R19, [R1+0xcdc] ;  /* 0x000cdc0001137983 */ /* 0x000f280000300800 */
[----:B------:R-:W-:Y:S04]  /*70dd0*/  LDS.128 R8, [R3+0x2000] ;  /* 0x0020000003087984 */ /* 0x000fe80000000c00 */
        /* <DEDUP_REMOVED lines=14> */
[----:B-1----:R-:W2:Y:S04]  /*70ec0*/  LDL.LU R4, [R1+0xc60] ;  /* 0x000c600001047983 */ /* 0x002ea80000300800 */
        /* <DEDUP_REMOVED lines=50> */
[----:B0-----:R-:W-:Y:S01]  /*711f0*/  STL.64 [R1+0x350], R4 ;  /* 0x0003500401007387 */ /* 0x001fe20000100a00 */
[----:B------:R-:W-:-:S03]  /*71200*/  IMAD.MOV.U32 R27, RZ, RZ, R7 ;  /* 0x000000ffff1b7224 */ /* 0x000fc600078e0007 */
[----:B------:R-:W-:Y:S04]  /*71210*/  STL [R1+0x358], R6 ;  /* 0x0003580601007387 */ /* 0x000fe80000100800 */
[----:B------:R-:W0:Y:S04]  /*71220*/  LDS.128 R4, [R3+0x3000] ;  /* 0x0030000003047984 */ /* 0x000e280000000c00 */
[----:B------:R-:W-:Y:S04]  /*71230*/  STL [R1+0x1f50], R27 ;  /* 0x001f501b01007387 */ /* 0x000fe80000100800 */
[----:B------:R-:W-:Y:S04]  /*71240*/  STL [R1+0x1f54], R15 ;  /* 0x001f540f01007387 */ /* 0x000fe80000100800 */
[----:B------:R-:W-:Y:S04]  /*71250*/  STL [R1+0x1f88], R14 ;  /* 0x001f880e01007387 */ /* 0x000fe80000100800 */
[----:B------:R1:W-:Y:S04]  /*71260*/  STL.64 [R1+0x1f80], R12 ;  /* 0x001f800c01007387 */ /* 0x0003e80000100a00 */
[----:B------:R-:W-:Y:S06]  /*71270*/  BAR.SYNC.DEFER_BLOCKING 0x0 ;  /* 0x0000000000007b1d */ /* 0x000fec0000010000 */
[----:B-1----:R-:W4:Y:S04]  /*71280*/  LDL.LU R12, [R1+0xcf0] ;  /* 0x000cf000010c7983 */ /* 0x002f280000300800 */
[----:B------:R-:W4:Y:S04]  /*71290*/  LDL.LU R13, [R1+0xcf4] ;  /* 0x000cf400010d7983 */ /* 0x000f280000300800 */
[----:B------:R-:W4:Y:S04]  /*712a0*/  LDL.LU R14, [R1+0xcf8] ;  /* 0x000cf800010e7983 */ /* 0x000f280000300800 */
[----:B------:R-:W4:Y:S04]  /*712b0*/  LDL.LU R15, [R1+0xcfc] ;  /* 0x000cfc00010f7983 */ /* 0x000f280000300800 */
[----:B------:R-:W-:Y:S04]  /*712c0*/  STL.64 [R1+0x1f70], R10 ;  /* 0x001f700a01007387 */ /* 0x000fe80000100a00 */
[----:B------:R1:W-:Y:S04]  /*712d0*/  STL.64 [R1+0x1f68], R8 ;  /* 0x001f680801007387 */ /* 0x0003e80000100a00 */
[----:B-1----:R-:W2:Y:S04]  /*712e0*/  LDL.LU R8, [R1+0xce0] ;  /* 0x000ce00001087983 */ /* 0x002ea80000300800 */
[----:B------:R-:W2:Y:S04]  /*712f0*/  LDL.LU R9, [R1+0xce4] ;  /* 0x000ce40001097983 */ /* 0x000ea80000300800 */
[----:B------:R-:W2:Y:S04]  /*71300*/  LDL.LU R10, [R1+0xce8] ;  /* 0x000ce800010a7983 */ /* 0x000ea80000300800 */
[----:B------:R-:W2:Y:S04]  /*71310*/  LDL.LU R11, [R1+0xcec] ;  /* 0x000cec00010b7983 */ /* 0x000ea80000300800 */
        /* <DEDUP_REMOVED lines=26> */
[----:B---3--:R1:W-:Y:S04]  /*714c0*/  STS.128 [R0+0x800], R16 ;  /* 0x0008001000007388 */ /* 0x0083e80000000c00 */
[----:B0-----:R-:W2:Y:S04]  /*714d0*/  LDL.LU.64 R6, [R1+0x2080] ;  /* 0x0020800001067983 */ /* 0x001ea80000300a00 */
[----:B------:R-:W2:Y:S04]  /*714e0*/  LDL.LU.64 R4, [R1+0x2078] ;  /* 0x0020780001047983 */ /* 0x000ea80000300a00 */
[----:B-1----:R-:W3:Y:S04]  /*714f0*/  LDL.LU.64 R18, [R1+0x2070] ;  /* 0x0020700001127983 */ /* 0x002ee80000300a00 */
[----:B------:R-:W3:Y:S04]  /*71500*/  LDL.LU.64 R16, [R1+0x2068] ;  /* 0x0020680001107983 */ /* 0x000ee80000300a00 */
[----:B------:R-:W-:Y:S04]  /*71510*/  STS.128 [R0+0xa00], R20 ;  /* 0x000a001400007388 */ /* 0x000fe80000000c00 */
[----:B--2---:R0:W-:Y:S04]  /*71520*/  STS.128 [R0+0x880], R4 ;  /* 0x0008800400007388 */ /* 0x0041e80000000c00 */
[----:B---3--:R1:W-:Y:S04]  /*71530*/  STS.128 [R0+0xa80], R16 ;  /* 0x000a801000007388 */ /* 0x0083e80000000c00 */
[----:B0-----:R-:W2:Y:S04]  /*71540*/  LDL.LU R4, [R1+0x2060] ;  /* 0x0020600001047983 */ /* 0x001ea80000300800 */
[----:B------:R-:W3:Y:S04]  /*71550*/  LDL.LU.64 R22, [R1+0x2058] ;  /* 0x0020580001167983 */ /* 0x000ee80000300a00 */
[----:B------:R-:W3:Y:S04]  /*71560*/  LDL.LU.64 R20, [R1+0x2050] ;  /* 0x0020500001147983 */ /* 0x000ee80000300a00 */
[----:B-1----:R-:W2:Y:S04]  /*71570*/  LDL.LU.64 R18, [R1+0x2048] ;  /* 0x0020480001127983 */ /* 0x002ea80000300a00 */
[----:B------:R-:W2:Y:S04]  /*71580*/  LDL.LU.64 R16, [R1+0x2040] ;  /* 0x0020400001107983 */ /* 0x000ea80000300a00 */
[----:B------:R-:W-:Y:S04]  /*71590*/  STS.128 [R0+0xc00], R8 ;  /* 0x000c000800007388 */ /* 0x000fe80000000c00 */
[----:B----4-:R-:W-:Y:S04]  /*715a0*/  STS.128 [R0+0xc80], R12 ;  /* 0x000c800c00007388 */ /* 0x010fe80000000c00 */
[----:B---3--:R-:W-:Y:S04]  /*715b0*/  STS.128 [R0+0xe00], R20 ;  /* 0x000e001400007388 */ /* 0x008fe80000000c00 */
[----:B--2---:R-:W-:Y:S04]  /*715c0*/  STS.128 [R0+0xe80], R16 ;  /* 0x000e801000007388 */ /* 0x004fe80000000c00 */
[----:B------:R-:W-:Y:S06]  /*715d0*/  BAR.SYNC.DEFER_BLOCKING 0x0 ;  /* 0x0000000000007b1d */ /* 0x000fec0000010000 */
[----:B------:R-:W0:Y:S04]  /*715e0*/  LDS.128 R8, [R2] ;  /* 0x0000000002087984 */ /* 0x000e280000000c00 */
[----:B------:R-:W1:Y:S04]  /*715f0*/  LDS.128 R16, [R2+0x1000] ;  /* 0x0010000002107984 */ /* 0x000e680000000c00 */
[----:B------:R-:W2:Y:S04]  /*71600*/  LDS.128 R12, [R2+0x2000] ;  /* 0x00200000020c7984 */ /* 0x000ea80000000c00 */
[----:B------:R-:W-:Y:S04]  /*71610*/  LDS.128 R20, [R3+0x2000] ;  /* 0x0020000003147984 */ /* 0x000fe80000000c00 */
        /* <DEDUP_REMOVED lines=11> */
[----:B------:R-:W0:Y:S04]  /*716d0*/  LDS.128 R8, [R29+0x2000] ;  /* 0x002000001d087984 */ /* 0x000e280000000c00 */
[----:B-1----:R-:W-:Y:S04]  /*716e0*/  STL.64 [R1+0x5f0], R16 ;  /* 0x0005f01001007387 */ /* 0x002fe80000100a00 */
[----:B------:R-:W-:Y:S04]  /*716f0*/  STL.64 [R1+0x5f8], R18 ;  /* 0x0005f81201007387 */ /* 0x000fe80000100a00 */
[----:B------:R-:W1:Y:S04]  /*71700*/  LDS.128 R16, [R29+0x3000] ;  /* 0x003000001d107984 */ /* 0x000e680000000c00 */
[----:B--2---:R-:W-:Y:S04]  /*71710*/  STL.64 [R1+0x630], R12 ;  /* 0x0006300c01007387 */ /* 0x004fe80000100a00 */
[----:B------:R-:W-:Y:S04]  /*71720*/  STL.64 [R1+0x638], R14 ;  /* 0x0006380e01007387 */ /* 0x000fe80000100a00 */
[----:B------:R-:W2:Y:S04]  /*71730*/  LDS.128 R12, [R4] ;  /* 0x00000000040c7984 */ /* 0x000ea80000000c00 */
        /* <DEDUP_REMOVED lines=8> */
[----:B------:R-:W2:Y:S04]  /*717c0*/  LDS.128 R12, [R4+0x3000] ;  /* 0x00300000040c7984 */ /* 0x000ea80000000c00 */
[----:B------:R-:W-:Y:S04]  /*717d0*/  LDS.128 R4, [R3+0x1000] ;  /* 0x0010000003047984 */ /* 0x000fe80000000c00 */
[----:B0-----:R-:W-:Y:S04]  /*717e0*/  STL.64 [R1+0x640], R8 ;  /* 0x0006400801007387 */ /* 0x001fe80000100a00 */
[----:B------:R-:W-:Y:S04]  /*717f0*/  STL.64 [R1+0x648], R10 ;  /* 0x0006480a01007387 */ /* 0x000fe80000100a00 */
[----:B------:R-:W0:Y:S04]  /*71800*/  LDS.128 R8, [R3] ;  /* 0x0000000003087984 */ /* 0x000e280000000c00 */
[----:B-1----:R-:W-:Y:S04]  /*71810*/  STL.64 [R1+0x690], R16 ;  /* 0x0006901001007387 */ /* 0x002fe80000100a00 */
[----:B------:R-:W-:Y:S04]  /*71820*/  STL.64 [R1+0x698], R18 ;  /* 0x0006981201007387 */ /* 0x000fe80000100a00 */
[----:B--2---:R1:W-:Y:S04]  /*71830*/  STL.64 [R1+0x6b0], R12 ;  /* 0x0006b00c01007387 */ /* 0x0043e80000100a00 */
[----:B------:R2:W-:Y:S04]  /*71840*/  STL.64 [R1+0x6b8], R14 ;  /* 0x0006b80e01007387 */ /* 0x0005e80000100a00 */
[----:B-1----:R-:W3:Y:S04]  /*71850*/  LDL.LU R12, [R1+0xe10] ;  /* 0x000e1000010c7983 */ /* 0x002ee80000300800 */
[----:B0-----:R-:W-:Y:S04]  /*71860*/  STL.64 [R1+0x610], R8 ;  /* 0x0006100801007387 */ /* 0x001fe80000100a00 */
[----:B------:R-:W-:Y:S04]  /*71870*/  STL.64 [R1+0x618], R10 ;  /* 0x0006180a01007387 */ /* 0x000fe80000100a00 */
[----:B------:R-:W-:Y:S04]  /*71880*/  STL.64 [R1+0x650], R4 ;  /* 0x0006500401007387 */ /* 0x000fe80000100a00 */
[----:B------:R-:W-:Y:S04]  /*71890*/  STL.64 [R1+0x658], R6 ;  /* 0x0006580601007387 */ /* 0x000fe80000100a00 */
[----:B------:R-:W3:Y:S04]  /*718a0*/  LDL.LU R13, [R1+0xe14] ;  /* 0x000e1400010d7983 */ /* 0x000ee80000300800 */
[----:B--2---:R-:W2:Y:S04]  /*718b0*/  LDL.LU R14, [R1+0xe18] ;  /* 0x000e1800010e7983 */ /* 0x004ea80000300800 */
[----:B------:R-:W2:Y:S04]  /*718c0*/  LDL.LU R15, [R1+0xe1c] ;  /* 0x000e1c00010f7983 */ /* 0x000ea80000300800 */
[----:B------:R-:W0:Y:S04]  /*718d0*/  LDS.128 R8, [R3+0x3000] ;  /* 0x0030000003087984 */ /* 0x000e280000000c00 */
[----:B------:R-:W-:Y:S06]  /*718e0*/  BAR.SYNC.DEFER_BLOCKING 0x0 ;  /* 0x0000000000007b1d */ /* 0x000fec0000010000 */
[----:B--2---:R-:W-:Y:S04]  /*718f0*/  STL.64 [R1+0x1f98], R14 ;  /* 0x001f980e01007387 */ /* 0x004fe80000100a00 */
[----:B---3--:R1:W-:Y:S04]  /*71900*/  STL.64 [R1+0x1f90], R12 ;  /* 0x001f900c01007387 */ /* 0x0083e80000100a00 */
[----:B-1----:R-:W2:Y:S04]  /*71910*/  LDL.LU R12, [R1+0xdf0] ;  /* 0x000df000010c7983 */ /* 0x002ea80000300800 */
        /* <DEDUP_REMOVED lines=61> */
[----:B------:R-:W2:Y:S04]  /*71cf0*/  LDL.LU R14, [R1+0xd28] ;  /* 0x000d2800010e7983 */ /* 0x000ea80000300800 */
[----:B------:R-:W2:Y:S04]  /*71d00*/  LDL.LU R15, [R1+0xd2c] ;  /* 0x000d2c00010f7983 */ /* 0x000ea80000300800 */
[----:B------:R-:W3:Y:S04]  /*71d10*/  LDL.LU R4, [R1+0xe40] ;  /* 0x000e400001047983 */ /* 0x000ee80000300800 */
[----:B------:R-:W3:Y:S04]  /*71d20*/  LDL.LU R5, [R1+0xe44] ;  /* 0x000e440001057983 */ /* 0x000ee80000300800 */
[----:B------:R-:W3:Y:S04]  /*71d30*/  LDL.LU R6, [R1+0xe48] ;  /* 0x000e480001067983 */ /* 0x000ee80000300800 */
[----:B------:R-:W3:Y:S04]  /*71d40*/  LDL.LU R7, [R1+0xe4c] ;  /* 0x000e4c0001077983 */ /* 0x000ee80000300800 */
[----:B------:R-:W4:Y:S04]  /*71d50*/  LDL R27, [R1+0x1624] ;  /* 0x00162400011b7983 */ /* 0x000f280000100800 */
[----:B------:R-:W3:Y:S04]  /*71d60*/  LDL.LU R16, [R1+0xe50] ;  /* 0x000e500001107983 */ /* 0x000ee80000300800 */
[----:B------:R-:W-:Y:S04]  /*71d70*/  STL.64 [R1+0x6a0], R20 ;  /* 0x0006a01401007387 */ /* 0x000fe80000100a00 */
[----:B------:R-:W-:Y:S04]  /*71d80*/  STL.64 [R1+0x6a8], R22 ;  /* 0x0006a81601007387 */ /* 0x000fe80000100a00 */
[----:B0-----:R0:W-:Y:S04]  /*71d90*/  STL.64 [R1+0x670], R8 ;  /* 0x0006700801007387 */ /* 0x0011e80000100a00 */
[----:B------:R1:W-:Y:S04]  /*71da0*/  STL.64 [R1+0x678], R10 ;  /* 0x0006780a01007387 */ /* 0x0003e80000100a00 */
[----:B------:R-:W3:Y:S04]  /*71db0*/  LDL.LU R17, [R1+0xe54] ;  /* 0x000e540001117983 */ /* 0x000ee80000300800 */
[----:B------:R-:W3:Y:S04]  /*71dc0*/  LDL.LU R18, [R1+0xe58] ;  /* 0x000e580001127983 */ /* 0x000ee80000300800 */
[----:B------:R-:W3:Y:S04]  /*71dd0*/  LDL.LU R19, [R1+0xe5c] ;  /* 0x000e5c0001137983 */ /* 0x000ee80000300800 */
[----:B0-----:R-:W3:Y:S04]  /*71de0*/  LDL.LU R8, [R1+0xe80] ;  /* 0x000e800001087983 */ /* 0x001ee80000300800 */
[----:B------:R-:W3:Y:S04]  /*71df0*/  LDL.LU R9, [R1+0xe84] ;  /* 0x000e840001097983 */ /* 0x000ee80000300800 */
[----:B-1----:R-:W3:Y:S04]  /*71e00*/  LDL.LU R10, [R1+0xe88] ;  /* 0x000e8800010a7983 */ /* 0x002ee80000300800 */
[----:B------:R-:W3:Y:S04]  /*71e10*/  LDL.LU R11, [R1+0xe8c] ;  /* 0x000e8c00010b7983 */ /* 0x000ee80000300800 */
[----:B------:R-:W3:Y:S04]  /*71e20*/  LDL.LU R20, [R1+0xea0] ;  /* 0x000ea00001147983 */ /* 0x000ee80000300800 */
[----:B------:R-:W3:Y:S04]  /*71e30*/  LDL.LU R21, [R1+0xea4] ;  /* 0x000ea40001157983 */ /* 0x000ee80000300800 */
[----:B------:R-:W3:Y:S04]  /*71e40*/  LDL.LU R22, [R1+0xea8] ;  /* 0x000ea80001167983 */ /* 0x000ee80000300800 */
[----:B------:R-:W3:Y:S04]  /*71e50*/  LDL.LU R23, [R1+0xeac] ;  /* 0x000eac0001177983 */ /* 0x000ee80000300800 */
        /* <DEDUP_REMOVED lines=24> */
[----:B------:R-:W3:Y:S04]  /*71fe0*/  LDL R26, [R1+0x1628] ;  /* 0x00162800011a7983 */ /* 0x000ee80000100800 */
        /* <DEDUP_REMOVED lines=9> */
[----:B---3--:R-:W-:Y:S04]  /*72080*/  STS.128 [R0+0xc80], R16 ;  /* 0x000c801000007388 */ /* 0x008fe80000000c00 */
[----:B------:R-:W-:Y:S04]  /*72090*/  STS.128 [R0+0xe00], R8 ;  /* 0x000e000800007388 */ /* 0x000fe80000000c00 */
[----:B------:R-:W-:Y:S04]  /*720a0*/  STS.128 [R0+0xe80], R20 ;  /* 0x000e801400007388 */ /* 0x000fe80000000c00 */
[----:B------:R-:W-:Y:S04]  /*720b0*/  STS.128 [R0+0xc00], R4 ;  /* 0x000c000400007388 */ /* 0x000fe80000000c00 */
[----:B--2---:R0:W-:Y:S04]  /*720c0*/  STS.128 [R0+0xa80], R12 ;  /* 0x000a800c00007388 */ /* 0x0041e80000000c00 */
[----:B0-----:R-:W2:Y:S04]  /*720d0*/  LDL.LU R14, [R1+0x1f88] ;  /* 0x001f8800010e7983 */ /* 0x001ea80000300800 */
[----:B------:R-:W3:Y:S04]  /*720e0*/  LDL.LU.64 R12, [R1+0x1f80] ;  /* 0x001f8000010c7983 */ /* 0x000ee80000300a00 */
[----:B------:R-:W2:Y:S04]  /*720f0*/  LDL.LU.64 R18, [R1+0x1f78] ;  /* 0x001f780001127983 */ /* 0x000ea80000300a00 */
[----:B------:R-:W3:Y:S04]  /*72100*/  LDL.LU R15, [R1+0x70] ;  /* 0x00007000010f7983 */ /* 0x000ee80000300800 */
[----:B------:R-:W3:Y:S04]  /*72110*/  LDL.LU.64 R10, [R1+0x1f70] ;  /* 0x001f7000010a7983 */ /* 0x000ee80000300a00 */
[----:B------:R-:W3:Y:S04]  /*72120*/  LDL.LU.64 R8, [R1+0x1f68] ;  /* 0x001f680001087983 */ /* 0x000ee80000300a00 */
[----:B------:R-:W3:Y:S04]  /*72130*/  LDL.LU.64 R22, [R1+0x1f60] ;  /* 0x001f600001167983 */ /* 0x000ee80000300a00 */
[----:B------:R-:W3:Y:S01]  /*72140*/  LDL.LU R20, [R1+0x1f5c] ;  /* 0x001f5c0001147983 */ /* 0x000ee20000300800 */
[----:B----4-:R-:W-:-:S03]  /*72150*/  IMAD R3, R27, c[0x0][0x194], RZ ;  /* 0x000065001b037a24 */ /* 0x010fc600078e02ff */
[----:B------:R-:W-:Y:S01]  /*72160*/  BAR.SYNC.DEFER_BLOCKING 0x0 ;  /* 0x0000000000007b1d */ /* 0x000fe20000010000 */
[----:B------:R-:W-:Y:S01]  /*72170*/  ISETP.GE.AND P2, PT, R27, c[0x0][0x178], PT ;  /* 0x00005e001b007a0c */ /* 0x000fe20003f46270 */
[----:B------:R-:W-:Y:S01]  /*72180*/  IMAD.MOV.U32 R5, RZ, RZ, c[0x0][0x194] ;  /* 0x00006500ff057624 */ /* 0x000fe200078e00ff */
[----:B------:R-:W-:Y:S02]  /*72190*/  LEA R6, P3, R3, c[0x0][0x170], 0x1 ;  /* 0x00005c0003067a11 */ /* 0x000fe400078608ff */
[C---:B------:R-:W-:Y:S01]  /*721a0*/  ISETP.LT.AND P2, PT, R28.reuse, c[0x0][0x17c], !P2 ;  /* 0x00005f001c007a0c */ /* 0x040fe20005741270 */
[----:B------:R-:W-:Y:S01]  /*721b0*/  IMAD R5, R5, 0x100, R3 ;  /* 0x0000010005057824 */ /* 0x000fe200078e0203 */
[C---:B------:R-:W-:Y:S02]  /*721c0*/  ISETP.GE.AND P1, PT, R28.reuse, c[0x0][0x17c], PT ;  /* 0x00005f001c007a0c */ /* 0x040fe40003f26270 */
[----:B------:R-:W-:Y:S01]  /*721d0*/  LEA.HI.X.SX32 R7, R3, c[0x0][0x174], 0x1, P3 ;  /* 0x00005d0003077a11 */ /* 0x000fe200018f0eff */
[----:B------:R-:W-:Y:S01]  /*721e0*/  IMAD R3, R28, c[0x0][0x198], RZ ;  /* 0x000066001c037a24 */ /* 0x000fe200078e02ff */
[----:B------:R-:W-:-:S02]  /*721f0*/  LEA R4, P3, R5, c[0x0][0x170], 0x1 ;  /* 0x00005c0005047a11 */ /* 0x000fc400078608ff */
[----:B------:R-:W-:Y:S01]  /*72200*/  ISETP.LT.AND P1, PT, R26, c[0x0][0x178], !P1 ;  /* 0x00005e001a007a0c */ /* 0x000fe20004f21270 */
[----:B------:R-:W-:Y:S01]  /*72210*/  IMAD.WIDE R16, R3, 0x2, R6 ;  /* 0x0000000203107825 */ /* 0x000fe200078e0206 */
[----:B------:R-:W-:Y:S02]  /*72220*/  LEA.HI.X.SX32 R5, R5, c[0x0][0x174], 0x1, P3 ;  /* 0x00005d0005057a11 */ /* 0x000fe400018f0eff */
[----:B------:R-:W-:-:S04]  /*72230*/  IADD3 R0, R28, 0x5, RZ ;  /* 0x000000051c007810 */ /* 0x000fc80007ffe0ff */
[----:B------:R-:W-:Y:S02]  /*72240*/  ISETP.GE.AND P3, PT, R0, c[0x0][0x17c], PT ;  /* 0x00005f0000007a0c */ /* 0x000fe40003f66270 */
[----:B------:R-:W-:Y:S01]  /*72250*/  IADD3 R0, R3, c[0x0][0x198], RZ ;  /* 0x0000660003007a10 */ /* 0x000fe20007ffe0ff */
[----:B--2---:R0:W-:Y:S01]  /*72260*/  @P2 STG.E.U16 [R16.64], R19 ;  /* 0x0000001310002986 */ /* 0x0041e2000c101506 */
[----:B------:R-:W-:Y:S02]  /*72270*/  ISETP.LT.AND P2, PT, R27, c[0x0][0x178], !P5 ;  /* 0x00005e001b007a0c */ /* 0x000fe40006f41270 */
[----:B------:R-:W-:Y:S01]  /*72280*/  ISETP.LT.AND P5, PT, R26, c[0x0][0x178], !P5 ;  /* 0x00005e001a007a0c */ /* 0x000fe20006fa1270 */
[----:B0-----:R-:W-:Y:S01]  /*72290*/  IMAD.WIDE R16, R3, 0x2, R4 ;  /* 0x0000000203107825 */ /* 0x001fe200078e0204 */
[----:B------:R-:W-:-:S04]  /*722a0*/  PRMT R3, R19, 0x7632, R3 ;  /* 0x0000763213037816 */ /* 0x000fc80000000003 */
[----:B------:R0:W-:Y:S01]  /*722b0*/  @P1 STG.E.U16 [R16.64], R18 ;  /* 0x0000001210001986 */ /* 0x0001e2000c101506 */
[----:B------:R-:W-:Y:S02]  /*722c0*/  ISETP.LT.AND P1, PT, R27, c[0x0][0x178], !P4 ;  /* 0x00005e001b007a0c */ /* 0x000fe40006721270 */
[----:B---3--:R-:W-:Y:S02]  /*722d0*/  PRMT R20, R18, 0x7632, R20 ;  /* 0x0000763212147816 */ /* 0x008fe40000000014 */
[----:B------:R-:W-:Y:S01]  /*722e0*/  ISETP.LT.AND P4, PT, R26, c[0x0][0x178], !P4 ;  /* 0x00005e001a007a0c */ /* 0x000fe20006781270 */
[----:B0-----:R-:W-:-:S04]  /*722f0*/  IMAD.WIDE R18, R0, 0x2, R6 ;  /* 0x0000000200127825 */ /* 0x001fc800078e0206 */
[C-C-:B------:R-:W-:Y:S01]  /*72300*/  IMAD.WIDE R16, R0.reuse, 0x2, R4.reuse ;  /* 0x0000000200107825 */ /* 0x140fe200078e0204 */
[----:B------:R-:W-:Y:S01]  /*72310*/  IADD3 R0, R0, c[0x0][0x198], RZ ;  /* 0x0000660000007a10 */ /* 0x000fe20007ffe0ff */
[----:B------:R0:W-:Y:S04]  /*72320*/  @P2 STG.E.U16 [R18.64], R3 ;  /* 0x0000000312002986 */ /* 0x0001e8000c101506 */
[----:B------:R1:W-:Y:S01]  /*72330*/  @P5 STG.E.U16 [R16.64], R20 ;  /* 0x0000001410005986 */ /* 0x0003e2000c101506 */
[----:B0-----:R-:W-:Y:S01]  /*72340*/  IADD3 R3, R28, 0x7, RZ ;  /* 0x000000071c037810 */ /* 0x001fe20007ffe0ff */
[----:B------:R-:W-:-:S04]  /*72350*/  IMAD.WIDE R18, R0, 0x2, R4 ;  /* 0x0000000200127825 */ /* 0x000fc800078e0204 */
[----:B-1----:R-:W-:Y:S01]  /*72360*/  IMAD.WIDE R16, R0, 0x2, R6 ;  /* 0x0000000200107825 */ /* 0x002fe200078e0206 */
[----:B------:R-:W-:-:S04]  /*72370*/  PRMT R20, R15, 0x7632, R20 ;  /* 0x000076320f147816 */ /* 0x000fc80000000014 */
[----:B------:R-:W-:Y:S01]  /*72380*/  @P1 STG.E.U16 [R16.64], R15 ;  /* 0x0000000f10001986 */ /* 0x000fe2000c101506 */
[----:B------:R-:W-:Y:S02]  /*72390*/  ISETP.GE.AND P1, PT, R3, c[0x0][0x17c], PT ;  /* 0x00005f0003007a0c */ /* 0x000fe40003f26270 */
[----:B------:R-:W-:Y:S01]  /*723a0*/  PRMT R3, R24, 0x7632, R3 ;  /* 0x0000763218037816 */ /* 0x000fe20000000003 */
[----:B------:R0:W-:Y:S04]  /*723b0*/  @P4 STG.E.U16 [R18.64], R24 ;  /* 0x0000001812004986 */ /* 0x0001e8000c101506 */
[----:B0-----:R-:W2:Y:S04]  /*723c0*/  LDL.LU R24, [R1+0x1f58] ;  /* 0x001f580001187983 */ /* 0x001ea80000300800 */
[----:B------:R-:W3:Y:S01]  /*723d0*/  LDL.LU R15, [R1+0x1a0] ;  /* 0x0001a000010f7983 */ /* 0x000ee20000300800 */
[----:B------:R-:W-:-:S02]  /*723e0*/  ISETP.LT.AND P5, PT, R27, c[0x0][0x178], !P0 ;  /* 0x00005e001b007a0c */ /* 0x000fc400047a1270 */
[----:B------:R-:W-:Y:S02]  /*723f0*/  ISETP.LT.AND P0, PT, R26, c[0x0][0x178], !P0 ;  /* 0x00005e001a007a0c */ /* 0x000fe40004701270 */
[----:B------:R-:W-:Y:S02]  /*72400*/  IADD3 R0, R0, c[0x0][0x198], RZ ;  /* 0x0000660000007a10 */ /* 0x000fe40007ffe0ff */
[----:B------:R-:W-:-:S03]  /*72410*/  ISETP.LT.AND P4, PT, R27, c[0x0][0x178], !P6 ;  /* 0x00005e001b007a0c */ /* 0x000fc60007781270 */
[----:B------:R-:W-:-:S04]  /*72420*/  IMAD.WIDE R16, R0, 0x2, R6 ;  /* 0x0000000200107825 */ /* 0x000fc800078e0206 */
[C---:B------:R-:W-:Y:S01]  /*72430*/  IMAD.WIDE R18, R0.reuse, 0x2, R4 ;  /* 0x0000000200127825 */ /* 0x040fe200078e0204 */
[----:B------:R-:W-:Y:S01]  /*72440*/  IADD3 R0, R0, c[0x0][0x198], RZ ;  /* 0x0000660000007a10 */ /* 0x000fe20007ffe0ff */
[----:B------:R0:W-:Y:S01]  /*72450*/  @P5 STG.E.U16 [R16.64], R20 ;  /* 0x0000001410005986 */ /* 0x0001e2000c101506 */
[----:B------:R-:W-:-:S03]  /*72460*/  ISETP.LT.AND P6, PT, R26, c[0x0][0x178], !P6 ;  /* 0x00005e001a007a0c */ /* 0x000fc600077c1270 */
[----:B------:R1:W-:Y:S01]  /*72470*/  @P0 STG.E.U16 [R18.64], R3 ;  /* 0x0000000312000986 */ /* 0x0003e2000c101506 */
[----:B------:R-:W-:Y:S02]  /*72480*/  ISETP.LT.AND P0, PT, R27, c[0x0][0x178], !P3 ;  /* 0x00005e001b007a0c */ /* 0x000fe40005f01270 */
[C---:B------:R-:W-:Y:S02]  /*72490*/  IADD3 R21, R28.reuse, 0x6, RZ ;  /* 0x000000061c157810 */ /* 0x040fe40007ffe0ff */
[----:B0-----:R-:W-:Y:S01]  /*724a0*/  IADD3 R20, R28, 0x8, RZ ;  /* 0x000000081c147810 */ /* 0x001fe20007ffe0ff */
[----:B------:R-:W-:-:S03]  /*724b0*/  IMAD.WIDE R16, R0, 0x2, R6 ;  /* 0x0000000200107825 */ /* 0x000fc600078e0206 */
[----:B------:R-:W-:Y:S02]  /*724c0*/  ISETP.GE.AND P5, PT, R20, c[0x0][0x17c], PT ;  /* 0x00005f0014007a0c */ /* 0x000fe40003fa6270 */
[----:B------:R-:W-:Y:S01]  /*724d0*/  IADD3 R20, R0, c[0x0][0x198], RZ ;  /* 0x0000660000147a10 */ /* 0x000fe20007ffe0ff */
[----:B------:R0:W-:Y:S01]  /*724e0*/  @P4 STG.E.U16 [R16.64], R23 ;  /* 0x0000001710004986 */ /* 0x0001e2000c101506 */
[----:B------:R-:W-:-:S03]  /*724f0*/  ISETP.GE.AND P2, PT, R21, c[0x0][0x17c], PT ;  /* 0x00005f0015007a0c */ /* 0x000fc60003f46270 */
[----:B-1----:R-:W-:Y:S01]  /*72500*/  IMAD.WIDE R18, R20, 0x2, R6 ;  /* 0x0000000214127825 */ /* 0x002fe200078e0206 */
[----:B------:R-:W-:-:S03]  /*72510*/  ISETP.LT.AND P3, PT, R26, c[0x0][0x178], !P3 ;  /* 0x00005e001a007a0c */ /* 0x000fc60005f61270 */
[----:B0-----:R-:W-:Y:S01]  /*72520*/  IMAD.WIDE R16, R0, 0x2, R4 ;  /* 0x0000000200107825 */ /* 0x001fe200078e0204 */
[----:B------:R-:W-:-:S04]  /*72530*/  PRMT R0, R23, 0x7632, R0 ;  /* 0x0000763217007816 */ /* 0x000fc80000000000 */
[----:B------:R0:W-:Y:S01]  /*72540*/  @P6 STG.E.U16 [R16.64], R22 ;  /* 0x0000001610006986 */ /* 0x0001e2000c101506 */
[----:B------:R-:W-:Y:S02]  /*72550*/  ISETP.LT.AND P6, PT, R27, c[0x0][0x178], !P2 ;  /* 0x00005e001b007a0c */ /* 0x000fe400057c1270 */
[----:B------:R-:W-:Y:S01]  /*72560*/  ISETP.LT.AND P2, PT, R26, c[0x0][0x178], !P2 ;  /* 0x00005e001a007a0c */ /* 0x000fe20005741270 */
[----:B------:R1:W-:Y:S01]  /*72570*/  @P0 STG.E.U16 [R18.64], R0 ;  /* 0x0000000012000986 */ /* 0x0003e2000c101506 */
[----:B------:R-:W-:-:S04]  /*72580*/  IADD3 R3, R28, 0x9, RZ ;  /* 0x000000091c037810 */ /* 0x000fc80007ffe0ff */
[----:B------:R-:W-:Y:S02]  /*72590*/  ISETP.GE.AND P4, PT, R3, c[0x0][0x17c], PT ;  /* 0x00005f0003007a0c */ /* 0x000fe40003f86270 */
[----:B------:R-:W-:Y:S01]  /*725a0*/  PRMT R3, R22, 0x7632, R3 ;  /* 0x0000763216037816 */ /* 0x000fe20000000003 */
[C---:B0-----:R-:W-:Y:S01]  /*725b0*/  IMAD.WIDE R16, R20.reuse, 0x2, R4 ;  /* 0x0000000214107825 */ /* 0x041fe200078e0204 */
[----:B-1----:R-:W-:-:S04]  /*725c0*/  IADD3 R0, R20, c[0x0][0x198], RZ ;  /* 0x0000660014007a10 */ /* 0x002fc80007ffe0ff */
[----:B------:R0:W-:Y:S01]  /*725d0*/  @P3 STG.E.U16 [R16.64], R3 ;  /* 0x0000000310003986 */ /* 0x0001e2000c101506 */
[----:B------:R-:W-:-:S04]  /*725e0*/  IMAD.WIDE R18, R0, 0x2, R6 ;  /* 0x0000000200127825 */ /* 0x000fc800078e0206 */
[C---:B------:R-:W-:Y:S01]  /*725f0*/  IMAD.WIDE R20, R0.reuse, 0x2, R4 ;  /* 0x0000000200147825 */ /* 0x040fe200078e0204 */
[----:B---3--:R1:W-:Y:S04]  /*72600*/  @P6 STG.E.U16 [R18.64], R15 ;  /* 0x0000000f12006986 */ /* 0x0083e8000c101506 */
[----:B------:R-:W-:Y:S01]  /*72610*/  @P2 STG.E.U16 [R20.64], R25 ;  /* 0x0000001914002986 */ /* 0x000fe2000c101506 */
[----:B------:R-:W-:Y:S02]  /*72620*/  ISETP.LT.AND P2, PT, R27, c[0x0][0x178], !P1 ;  /* 0x00005e001b007a0c */ /* 0x000fe40004f41270 */
[----:B0-----:R-:W-:Y:S02]  /*72630*/  PRMT R3, R15, 0x7632, R3 ;  /* 0x000076320f037816 */ /* 0x001fe40000000003 */
[----:B-1----:R-:W-:Y:S01]  /*72640*/  IADD3 R18, R0, c[0x0][0x198], RZ ;  /* 0x0000660000127a10 */ /* 0x002fe20007ffe0ff */
[----:B------:R-:W3:Y:S04]  /*72650*/  LDL.LU R15, [R1+0xa0] ;  /* 0x0000a000010f7983 */ /* 0x000ee80000300800 */
[----:B------:R-:W-:-:S05]  /*72660*/  IMAD.WIDE R16, R18, 0x2, R6 ;  /* 0x0000000212107825 */ /* 0x000fca00078e0206 */
[----:B------:R0:W-:Y:S04]  /*72670*/  @P2 STG.E.U16 [R16.64], R3 ;  /* 0x0000000310002986 */ /* 0x0001e8000c101506 */
[----:B0-----:R-:W4:Y:S04]  /*72680*/  LDL.LU R16, [R1+0x1b0] ;  /* 0x0001b00001107983 */ /* 0x001f280000300800 */
[----:B------:R-:W3:Y:S01]  /*72690*/  LDL.LU R17, [R1+0x60] ;  /* 0x0000600001117983 */ /* 0x000ee20000300800 */
[----:B------:R-:W-:Y:S02]  /*726a0*/  ISETP.LT.AND P1, PT, R26, c[0x0][0x178], !P1 ;  /* 0x00005e001a007a0c */ /* 0x000fe40004f21270 */
[----:B------:R-:W-:-:S02]  /*726b0*/  ISETP.LT.AND P6, PT, R27, c[0x0][0x178], !P5 ;  /* 0x00005e001b007a0c */ /* 0x000fc40006fc1270 */
[C---:B------:R-:W-:Y:S01]  /*726c0*/  IADD3 R0, R18.reuse, c[0x0][0x198], RZ ;  /* 0x0000660012007a10 */ /* 0x040fe20007ffe0ff */
[----:B------:R-:W-:Y:S01]  /*726d0*/  IMAD.WIDE R18, R18, 0x2, R4 ;  /* 0x0000000212127825 */ /* 0x000fe200078e0204 */
[----:B------:R-:W-:Y:S02]  /*726e0*/  ISETP.LT.AND P5, PT, R26, c[0x0][0x178], !P5 ;  /* 0x00005e001a007a0c */ /* 0x000fe40006fa1270 */
[----:B--2---:R-:W-:Y:S01]  /*726f0*/  PRMT R24, R25, 0x7632, R24 ;  /* 0x0000763219187816 */ /* 0x004fe20000000018 */
[----:B------:R-:W-:Y:S01]  /*72700*/  IMAD.WIDE R20, R0, 0x2, R6 ;  /* 0x0000000200147825 */ /* 0x000fe200078e0206 */
[C---:B------:R-:W-:Y:S02]  /*72710*/  IADD3 R22, R28.reuse, 0xa, RZ ;  /* 0x0000000a1c167810 */ /* 0x040fe40007ffe0ff */
[----:B------:R-:W-:Y:S01]  /*72720*/  IADD3 R23, R28, 0xb, RZ ;  /* 0x0000000b1c177810 */ /* 0x000fe20007ffe0ff */
[----:B------:R0:W-:Y:S01]  /*72730*/  @P1 STG.E.U16 [R18.64], R24 ;  /* 0x0000001812001986 */ /* 0x0001e2000c101506 */
[----:B------:R-:W-:-:S02]  /*72740*/  ISETP.GE.AND P0, PT, R22, c[0x0][0x17c], PT ;  /* 0x00005f0016007a0c */ /* 0x000fc40003f06270 */
[----:B------:R-:W-:Y:S01]  /*72750*/  ISETP.GE.AND P3, PT, R23, c[0x0][0x17c], PT ;  /* 0x00005f0017007a0c */ /* 0x000fe20003f66270 */
[----:B------:R-:W-:Y:S01]  /*72760*/  IMAD.WIDE R22, R0, 0x2, R4 ;  /* 0x0000000200167825 */ /* 0x000fe200078e0204 */
[----:B------:R-:W-:Y:S02]  /*72770*/  IADD3 R25, R28, 0xc, RZ ;  /* 0x0000000c1c197810 */ /* 0x000fe40007ffe0ff */
[----:B0-----:R-:W-:Y:S02]  /*72780*/  IADD3 R18, R0, c[0x0][0x198], RZ ;  /* 0x0000660000127a10 */ /* 0x001fe40007ffe0ff */
[----:B------:R-:W-:Y:S02]  /*72790*/  ISETP.GE.AND P2, PT, R25, c[0x0][0x17c], PT ;  /* 0x00005f0019007a0c */ /* 0x000fe40003f46270 */
[----:B------:R-:W2:Y:S04]  /*727a0*/  LDL.LU R25, [R1+0x90] ;  /* 0x0000900001197983 */ /* 0x000ea80000300800 */
[----:B----4-:R-:W-:Y:S01]  /*727b0*/  @P6 STG.E.U16 [R20.64], R16 ;  /* 0x0000001014006986 */ /* 0x010fe2000c101506 */
[----:B------:R-:W-:-:S02]  /*727c0*/  ISETP.LT.AND P6, PT, R27, c[0x0][0x178], !P4 ;  /* 0x00005e001b007a0c */ /* 0x000fc400067c1270 */
[----:B------:R-:W-:Y:S01]  /*727d0*/  ISETP.LT.AND P4, PT, R26, c[0x0][0x178], !P4 ;  /* 0x00005e001a007a0c */ /* 0x000fe20006781270 */
[----:B---3--:R0:W-:Y:S01]  /*727e0*/  @P5 STG.E.U16 [R22.64], R17 ;  /* 0x0000001116005986 */ /* 0x0081e2000c101506 */
[----:B------:R-:W-:Y:S02]  /*727f0*/  PRMT R3, R16, 0x7632, R3 ;  /* 0x0000763210037816 */ /* 0x000fe40000000003 */
[----:B0-----:R-:W-:Y:S01]  /*72800*/  PRMT R22, R17, 0x7632, R22 ;  /* 0x0000763211167816 */ /* 0x001fe20000000016 */
[C---:B------:R-:W-:Y:S01]  /*72810*/  IMAD.WIDE R16, R18.reuse, 0x2, R6 ;  /* 0x0000000212107825 */ /* 0x040fe200078e0206 */
[----:B------:R-:W-:-:S03]  /*72820*/  IADD3 R23, R18, c[0x0][0x198], RZ ;  /* 0x0000660012177a10 */ /* 0x000fc60007ffe0ff */
[----:B------:R-:W-:Y:S02]  /*72830*/  IMAD.WIDE R18, R18, 0x2, R4 ;  /* 0x0000000212127825 */ /* 0x000fe400078e0204 */
[----:B------:R-:W-:Y:S04]  /*72840*/  @P6 STG.E.U16 [R16.64], R3 ;  /* 0x0000000310006986 */ /* 0x000fe8000c101506 */
[----:B------:R0:W-:Y:S04]  /*72850*/  @P4 STG.E.U16 [R18.64], R22 ;  /* 0x0000001612004986 */ /* 0x0001e8000c101506 */
[----:B0-----:R-:W3:Y:S01]  /*72860*/  LDL.LU R19, [R1+0x1c0] ;  /* 0x0001c00001137983 */ /* 0x001ee20000300800 */
[----:B------:R-:W-:-:S02]  /*72870*/  ISETP.LT.AND P5, PT, R27, c[0x0][0x178], !P0 ;  /* 0x00005e001b007a0c */ /* 0x000fc400047a1270 */
[C---:B------:R-:W-:Y:S02]  /*72880*/  IADD3 R20, R28.reuse, 0xd, RZ ;  /* 0x0000000d1c147810 */ /* 0x040fe40007ffe0ff */
[----:B------:R-:W-:Y:S02]  /*72890*/  IADD3 R0, R28, 0xe, RZ ;  /* 0x0000000e1c007810 */ /* 0x000fe40007ffe0ff */
[----:B------:R-:W-:Y:S01]  /*728a0*/  ISETP.GE.AND P1, PT, R20, c[0x0][0x17c], PT ;  /* 0x00005f0014007a0c */ /* 0x000fe20003f26270 */
[C---:B------:R-:W-:Y:S01]  /*728b0*/  IMAD.WIDE R20, R23.reuse, 0x2, R6 ;  /* 0x0000000217147825 */ /* 0x040fe200078e0206 */
[----:B------:R-:W-:Y:S02]  /*728c0*/  ISETP.GE.AND P6, PT, R0, c[0x0][0x17c], PT ;  /* 0x00005f0000007a0c */ /* 0x000fe40003fc6270 */
[----:B------:R-:W-:Y:S01]  /*728d0*/  IADD3 R0, R28, 0xf, RZ ;  /* 0x0000000f1c007810 */ /* 0x000fe20007ffe0ff */
[----:B------:R-:W-:Y:S01]  /*728e0*/  IMAD.WIDE R16, R23, 0x2, R4 ;  /* 0x0000000217107825 */ /* 0x000fe200078e0204 */
[----:B------:R-:W-:-:S02]  /*728f0*/  ISETP.LT.AND P0, PT, R26, c[0x0][0x178], !P0 ;  /* 0x00005e001a007a0c */ /* 0x000fc40004701270 */
[----:B------:R-:W-:Y:S01]  /*72900*/  ISETP.LT.AND P4, PT, R27, c[0x0][0x178], !P3 ;  /* 0x00005e001b007a0c */ /* 0x000fe20005f81270 */
[----:B---3--:R0:W-:Y:S01]  /*72910*/  @P5 STG.E.U16 [R20.64], R19 ;  /* 0x0000001314005986 */ /* 0x0081e2000c101506 */
[----:B------:R-:W-:Y:S02]  /*72920*/  ISETP.GE.AND P5, PT, R0, c[0x0][0x17c], PT ;  /* 0x00005f0000007a0c */ /* 0x000fe40003fa6270 */
[----:B------:R-:W-:Y:S02]  /*72930*/  IADD3 R0, R23, c[0x0][0x198], RZ ;  /* 0x0000660017007a10 */ /* 0x000fe40007ffe0ff */
[----:B------:R-:W3:Y:S05]  /*72940*/  LDL.LU R23, [R1+0x1d0] ;  /* 0x0001d00001177983 */ /* 0x000eea0000300800 */
[----:B------:R1:W-:Y:S01]  /*72950*/  @P0 STG.E.U16 [R16.64], R15 ;  /* 0x0000000f10000986 */ /* 0x0003e2000c101506 */
[----:B0-----:R-:W-:-:S03]  /*72960*/  PRMT R20, R15, 0x7632, R20 ;  /* 0x000076320f147816 */ /* 0x001fc60000000014 */
[----:B-1----:R-:W4:Y:S04]  /*72970*/  LDL.LU R15, [R1+0x300] ;  /* 0x00030000010f7983 */ /* 0x002f280000300800 */
[----:B------:R-:W4:Y:S01]  /*72980*/  LDL.LU R22, [R1+0xb0] ;  /* 0x0000b00001167983 */ /* 0x000f220000300800 */
[----:B------:R-:W-:Y:S02]  /*72990*/  ISETP.LT.AND P3, PT, R26, c[0x0][0x178], !P3 ;  /* 0x00005e001a007a0c */ /* 0x000fe40005f61270 */
[----:B------:R-:W-:Y:S01]  /*729a0*/  PRMT R3, R19, 0x7632, R3 ;  /* 0x0000763213037816 */ /* 0x000fe20000000003 */
[----:B------:R-:W-:Y:S01]  /*729b0*/  IMAD.WIDE R18, R0, 0x2, R6 ;  /* 0x0000000200127825 */ /* 0x000fe200078e0206 */
[C---:B------:R-:W-:Y:S02]  /*729c0*/  ISETP.LT.AND P0, PT, R27.reuse, c[0x0][0x178], !P2 ;  /* 0x00005e001b007a0c */ /* 0x040fe40005701270 */
[----:B------:R-:W-:Y:S01]  /*729d0*/  ISETP.LT.AND P2, PT, R26, c[0x0][0x178], !P2 ;  /* 0x00005e001a007a0c */ /* 0x000fe20005741270 */
[C---:B------:R-:W-:Y:S01]  /*729e0*/  IMAD.WIDE R16, R0.reuse, 0x2, R4 ;  /* 0x0000000200107825 */ /* 0x040fe200078e0204 */
[----:B------:R-:W-:Y:S01]  /*729f0*/  IADD3 R0, R0, c[0x0][0x198], RZ ;  /* 0x0000660000007a10 */ /* 0x000fe20007ffe0ff */
[----:B------:R0:W-:Y:S04]  /*72a00*/  @P4 STG.E.U16 [R18.64], R3 ;  /* 0x0000000312004986 */ /* 0x0001e8000c101506 */
[----:B------:R1:W-:Y:S01]  /*72a10*/  @P3 STG.E.U16 [R16.64], R20 ;  /* 0x0000001410003986 */ /* 0x0003e2000c101506 */
[----:B------:R-:W-:-:S02]  /*72a20*/  ISETP.LT.AND P3, PT, R27, c[0x0][0x178], !P1 ;  /* 0x00005e001b007a0c */ /* 0x000fc40004f61270 */
[----:B------:R-:W-:Y:S01]  /*72a30*/  ISETP.LT.AND P1, PT, R26, c[0x0][0x178], !P1 ;  /* 0x00005e001a007a0c */ /* 0x000fe20004f21270 */
[----:B0-----:R-:W-:-:S04]  /*72a40*/  IMAD.WIDE R18, R0, 0x2, R4 ;  /* 0x0000000200127825 */ /* 0x001fc800078e0204 */
[C---:B-1----:R-:W-:Y:S01]  /*72a50*/  IMAD.WIDE R16, R0.reuse, 0x2, R6 ;  /* 0x0000000200107825 */ /* 0x042fe200078e0206 */
[----:B------:R-:W-:Y:S02]  /*72a60*/  IADD3 R0, R0, c[0x0][0x198], RZ ;  /* 0x0000660000007a10 */ /* 0x000fe40007ffe0ff */
[----:B------:R-:W-:Y:S02]  /*72a70*/  IADD3 R3, R28, 0x11, RZ ;  /* 0x000000111c037810 */ /* 0x000fe40007ffe0ff */
[----:B---3--:R0:W-:Y:S01]  /*72a80*/  @P0 STG.E.U16 [R16.64], R23 ;  /* 0x0000001710000986 */ /* 0x0081e2000c101506 */
[----:B------:R-:W-:-:S03]  /*72a90*/  PRMT R20, R23, 0x7632, R20 ;  /* 0x0000763217147816 */ /* 0x000fc60000000014 */
[----:B--2---:R1:W-:Y:S01]  /*72aa0*/  @P2 STG.E.U16 [R18.64], R25 ;  /* 0x0000001912002986 */ /* 0x0043e2000c101506 */
[----:B------:R-:W-:Y:S02]  /*72ab0*/  ISETP.LT.AND P2, PT, R27, c[0x0][0x178], !P6 ;  /* 0x00005e001b007a0c */ /* 0x000fe40007741270 */
[----:B------:R-:W-:Y:S02]  /*72ac0*/  ISETP.GE.AND P0, PT, R3, c[0x0][0x17c], PT ;  /* 0x00005f0003007a0c */ /* 0x000fe40003f06270 */
[----:B------:R-:W-:Y:S01]  /*72ad0*/  PRMT R3, R25, 0x7632, R3 ;  /* 0x0000763219037816 */ /* 0x000fe20000000003 */
[----:B0-----:R-:W-:-:S04]  /*72ae0*/  IMAD.WIDE R16, R0, 0x2, R6 ;  /* 0x0000000200107825 */ /* 0x001fc800078e0206 */
[C---:B-1----:R-:W-:Y:S01]  /*72af0*/  IMAD.WIDE R18, R0.reuse, 0x2, R4 ;  /* 0x0000000200127825 */ /* 0x042fe200078e0204 */
[----:B------:R-:W-:Y:S01]  /*72b00*/  IADD3 R0, R0, c[0x0][0x198], RZ ;  /* 0x0000660000007a10 */ /* 0x000fe20007ffe0ff */
[----:B------:R0:W-:Y:S01]  /*72b10*/  @P3 STG.E.U16 [R16.64], R20 ;  /* 0x0000001410003986 */ /* 0x0001e2000c101506 */
[----:B------:R-:W-:-:S03]  /*72b20*/  ISETP.LT.AND P6, PT, R26, c[0x0][0x178], !P6 ;  /* 0x00005e001a007a0c */ /* 0x000fc600077c1270 */
[----:B------:R1:W-:Y:S01]  /*72b30*/  @P1 STG.E.U16 [R18.64], R3 ;  /* 0x0000000312001986 */ /* 0x0003e2000c101506 */
[----:B------:R-:W-:-:S03]  /*72b40*/  ISETP.LT.AND P1, PT, R27, c[0x0][0x178], !P5 ;  /* 0x00005e001b007a0c */ /* 0x000fc60006f21270 */
[----:B------:R-:W2:Y:S01]  /*72b50*/  LDL.LU R25, [R1+0xc0] ;  /* 0x0000c00001197983 */ /* 0x000ea20000300800 */
[----:B0-----:R-:W-:Y:S01]  /*72b60*/  IMAD.WIDE R16, R0, 0x2, R6 ;  /* 0x0000000200107825 */ /* 0x001fe200078e0206 */
[C---:B------:R-:W-:Y:S02]  /*72b70*/  IADD3 R20, R28.reuse, 0x12, RZ ;  /* 0x000000121c147810 */ /* 0x040fe40007ffe0ff */
[----:B-1----:R-:W-:Y:S02]  /*72b80*/  IADD3 R3, R28, 0x13, RZ ;  /* 0x000000131c037810 */ /* 0x002fe40007ffe0ff */
[----:B----4-:R0:W-:Y:S01]  /*72b90*/  @P2 STG.E.U16 [R16.64], R15 ;  /* 0x0000000f10002986 */ /* 0x0101e2000c101506 */
[----:B------:R-:W-:Y:S02]  /*72ba0*/  ISETP.GE.AND P3, PT, R20, c[0x0][0x17c], PT ;  /* 0x00005f0014007a0c */ /* 0x000fe40003f66270 */
[----:B------:R-:W-:Y:S02]  /*72bb0*/  IADD3 R20, R0, c[0x0][0x198], RZ ;  /* 0x0000660000147a10 */ /* 0x000fe40007ffe0ff */
[----:B------:R-:W-:-:S02]  /*72bc0*/  ISETP.GE.AND P2, PT, R3, c[0x0][0x17c], PT ;  /* 0x00005f0003007a0c */ /* 0x000fc40003f46270 */
[----:B------:R-:W-:Y:S01]  /*72bd0*/  PRMT R3, R22, 0x7632, R3 ;  /* 0x0000763216037816 */ /* 0x000fe20000000003 */
[----:B0-----:R-:W-:Y:S01]  /*72be0*/  IMAD.WIDE R16, R0, 0x2, R4 ;  /* 0x0000000200107825 */ /* 0x001fe200078e0204 */
[----:B------:R-:W-:Y:S02]  /*72bf0*/  PRMT R0, R15, 0x7632, R0 ;  /* 0x000076320f007816 */ /* 0x000fe40000000000 */
[----:B------:R-:W3:Y:S01]  /*72c00*/  LDL.LU R15, [R1+0xe0] ;  /* 0x0000e000010f7983 */ /* 0x000ee20000300800 */
[----:B------:R-:W-:-:S03]  /*72c10*/  IMAD.WIDE R18, R20, 0x2, R6 ;  /* 0x0000000214127825 */ /* 0x000fc600078e0206 */
[----:B------:R0:W-:Y:S04]  /*72c20*/  @P6 STG.E.U16 [R16.64], R22 ;  /* 0x0000001610006986 */ /* 0x0001e8000c101506 */
[----:B------:R1:W-:Y:S01]  /*72c30*/  @P1 STG.E.U16 [R18.64], R0 ;  /* 0x0000000012001986 */ /* 0x0003e2000c101506 */
[----:B0-----:R-:W-:-:S04]  /*72c40*/  IADD3 R22, R28, 0x14, RZ ;  /* 0x000000141c167810 */ /* 0x001fc80007ffe0ff */
[----:B------:R-:W-:Y:S02]  /*72c50*/  ISETP.GE.AND P1, PT, R22, c[0x0][0x17c], PT ;  /* 0x00005f0016007a0c */ /* 0x000fe40003f26270 */
[----:B------:R-:W4:Y:S01]  /*72c60*/  LDL.LU R22, [R1+0x310] ;  /* 0x0003100001167983 */ /* 0x000f220000300800 */
[----:B------:R-:W-:-:S04]  /*72c70*/  IADD3 R21, R28, 0x10, RZ ;  /* 0x000000101c157810 */ /* 0x000fc80007ffe0ff */
[----:B------:R-:W-:Y:S02]  /*72c80*/  ISETP.GE.AND P4, PT, R21, c[0x0][0x17c], PT ;  /* 0x00005f0015007a0c */ /* 0x000fe40003f86270 */
[C---:B------:R-:W-:Y:S02]  /*72c90*/  ISETP.LT.AND P5, PT, R26.reuse, c[0x0][0x178], !P5 ;  /* 0x00005e001a007a0c */ /* 0x040fe40006fa1270 */
[----:B------:R-:W-:Y:S02]  /*72ca0*/  ISETP.LT.AND P6, PT, R27, c[0x0][0x178], !P4 ;  /* 0x00005e001b007a0c */ /* 0x000fe400067c1270 */
[----:B------:R-:W-:Y:S02]  /*72cb0*/  ISETP.LT.AND P4, PT, R26, c[0x0][0x178], !P4 ;  /* 0x00005e001a007a0c */ /* 0x000fe40006781270 */
[C---:B-1----:R-:W-:Y:S01]  /*72cc0*/  IADD3 R0, R20.reuse, c[0x0][0x198], RZ ;  /* 0x0000660014007a10 */ /* 0x042fe20007ffe0ff */
[----:B------:R-:W-:-:S04]  /*72cd0*/  IMAD.WIDE R16, R20, 0x2, R4 ;  /* 0x0000000214107825 */ /* 0x000fc800078e0204 */
[----:B------:R-:W-:-:S04]  /*72ce0*/  IMAD.WIDE R18, R0, 0x2, R6 ;  /* 0x0000000200127825 */ /* 0x000fc800078e0206 */
[----:B------:R-:W-:Y:S01]  /*72cf0*/  IMAD.WIDE R20, R0, 0x2, R4 ;  /* 0x0000000200147825 */ /* 0x000fe200078e0204 */
[----:B------:R0:W-:Y:S04]  /*72d00*/  @P5 STG.E.U16 [R16.64], R3 ;  /* 0x0000000310005986 */ /* 0x0001e8000c101506 */
[----:B----4-:R1:W-:Y:S04]  /*72d10*/  @P6 STG.E.U16 [R18.64], R22 ;  /* 0x0000001612006986 */ /* 0x0103e8000c101506 */
[----:B--2---:R-:W-:Y:S01]  /*72d20*/  @P4 STG.E.U16 [R20.64], R25 ;  /* 0x0000001914004986 */ /* 0x004fe2000c101506 */
[----:B------:R-:W-:-:S02]  /*72d30*/  ISETP.LT.AND P4, PT, R27, c[0x0][0x178], !P0 ;  /* 0x00005e001b007a0c */ /* 0x000fc40004781270 */
[----:B0-----:R-:W-:Y:S02]  /*72d40*/  PRMT R3, R22, 0x7632, R3 ;  /* 0x0000763216037816 */ /* 0x001fe40000000003 */
[----:B-1----:R-:W-:-:S05]  /*72d50*/  IADD3 R18, R0, c[0x0][0x198], RZ ;  /* 0x0000660000127a10 */ /* 0x002fca0007ffe0ff */
[----:B------:R-:W-:-:S05]  /*72d60*/  IMAD.WIDE R16, R18, 0x2, R6 ;  /* 0x0000000212107825 */ /* 0x000fca00078e0206 */
[----:B------:R0:W-:Y:S04]  /*72d70*/  @P4 STG.E.U16 [R16.64], R3 ;  /* 0x0000000310004986 */ /* 0x0001e8000c101506 */
[----:B0-----:R-:W2:Y:S01]  /*72d80*/  LDL.LU R17, [R1+0x320] ;  /* 0x0003200001117983 */ /* 0x001ea20000300800 */
[----:B------:R-:W-:Y:S02]  /*72d90*/  ISETP.LT.AND P0, PT, R26, c[0x0][0x178], !P0 ;  /* 0x00005e001a007a0c */ /* 0x000fe40004701270 */
[----:B------:R-:W-:Y:S02]  /*72da0*/  ISETP.LT.AND P6, PT, R27, c[0x0][0x178], !P3 ;  /* 0x00005e001b007a0c */ /* 0x000fe40005fc1270 */
[C---:B------:R-:W-:Y:S01]  /*72db0*/  IADD3 R0, R18.reuse, c[0x0][0x198], RZ ;  /* 0x0000660012007a10 */ /* 0x040fe20007ffe0ff */
[----:B------:R-:W-:Y:S01]  /*72dc0*/  IMAD.WIDE R18, R18, 0x2, R4 ;  /* 0x0000000212127825 */ /* 0x000fe200078e0204 */
[----:B------:R-:W-:-:S02]  /*72dd0*/  PRMT R24, R25, 0x7632, R24 ;  /* 0x0000763219187816 */ /* 0x000fc40000000018 */
[----:B------:R-:W-:Y:S01]  /*72de0*/  ISETP.LT.AND P3, PT, R26, c[0x0][0x178], !P3 ;  /* 0x00005e001a007a0c */ /* 0x000fe20005f61270 */
[----:B------:R-:W-:Y:S01]  /*72df0*/  IMAD.WIDE R20, R0, 0x2, R6 ;  /* 0x0000000200147825 */ /* 0x000fe200078e0206 */
[----:B------:R-:W-:-:S03]  /*72e00*/  IADD3 R23, R28, 0x15, RZ ;  /* 0x000000151c177810 */ /* 0x000fc60007ffe0ff */
[----:B------:R0:W-:Y:S01]  /*72e10*/  @P0 STG.E.U16 [R18.64], R24 ;  /* 0x0000001812000986 */ /* 0x0001e2000c101506 */
[----:B------:R-:W-:Y:S01]  /*72e20*/  ISETP.GE.AND P5, PT, R23, c[0x0][0x17c], PT ;  /* 0x00005f0017007a0c */ /* 0x000fe20003fa6270 */
[----:B------:R-:W-:Y:S01]  /*72e30*/  IMAD.WIDE R22, R0, 0x2, R4 ;  /* 0x0000000200167825 */ /* 0x000fe200078e0204 */
[----:B------:R-:W-:Y:S02]  /*72e40*/  IADD3 R25, R28, 0x16, RZ ;  /* 0x000000161c197810 */ /* 0x000fe40007ffe0ff */
[----:B0-----:R-:W-:Y:S02]  /*72e50*/  IADD3 R18, R0, c[0x0][0x198], RZ ;  /* 0x0000660000127a10 */ /* 0x001fe40007ffe0ff */
[----:B------:R-:W-:Y:S02]  /*72e60*/  ISETP.GE.AND P4, PT, R25, c[0x0][0x17c], PT ;  /* 0x00005f0019007a0c */ /* 0x000fe40003f86270 */
[----:B------:R-:W4:Y:S04]  /*72e70*/  LDL.LU R25, [R1+0x3c0] ;  /* 0x0003c00001197983 */ /* 0x000f280000300800 */
[----:B--2---:R0:W-:Y:S01]  /*72e80*/  @P6 STG.E.U16 [R20.64], R17 ;  /* 0x0000001114006986 */ /* 0x0041e2000c101506 */
[----:B------:R-:W-:-:S02]  /*72e90*/  ISETP.LT.AND P6, PT, R27, c[0x0][0x178], !P2 ;  /* 0x00005e001b007a0c */ /* 0x000fc400057c1270 */
[----:B------:R-:W-:Y:S01]  /*72ea0*/  ISETP.LT.AND P2, PT, R26, c[0x0][0x178], !P2 ;  /* 0x00005e001a007a0c */ /* 0x000fe20005741270 */
[----:B---3--:R1:W-:Y:S01]  /*72eb0*/  @P3 STG.E.U16 [R22.64], R15 ;  /* 0x0000000f16003986 */ /* 0x0083e2000c101506 */
[----:B------:R-:W-:Y:S01]  /*72ec0*/  PRMT R3, R17, 0x7632, R3 ;  /* 0x0000763211037816 */ /* 0x000fe20000000003 */
[C---:B0-----:R-:W-:Y:S01]  /*72ed0*/  IMAD.WIDE R16, R18.reuse, 0x2, R6 ;  /* 0x0000000212107825 */ /* 0x041fe200078e0206 */
[----:B-1----:R-:W-:-:S03]  /*72ee0*/  IADD3 R23, R18, c[0x0][0x198], RZ ;  /* 0x0000660012177a10 */ /* 0x002fc60007ffe0ff */
[----:B------:R-:W-:Y:S01]  /*72ef0*/  IMAD.WIDE R18, R18, 0x2, R4 ;  /* 0x0000000212127825 */ /* 0x000fe200078e0204 */
[----:B------:R-:W-:-:S03]  /*72f00*/  PRMT R22, R15, 0x7632, R22 ;  /* 0x000076320f167816 */ /* 0x000fc60000000016 */
[----:B------:R-:W-:Y:S04]  /*72f10*/  @P6 STG.E.U16 [R16.64], R3 ;  /* 0x0000000310006986 */ /* 0x000fe8000c101506 */
[----:B------:R-:W2:Y:S04]  /*72f20*/  LDL.LU R15, [R1+0xf0] ;  /* 0x0000f000010f7983 */ /* 0x000ea80000300800 */
[----:B------:R0:W-:Y:S04]  /*72f30*/  @P2 STG.E.U16 [R18.64], R22 ;  /* 0x0000001612002986 */ /* 0x0001e8000c101506 */
[----:B0-----:R-:W3:Y:S04]  /*72f40*/  LDL.LU R18, [R1+0x330] ;  /* 0x0003300001127983 */ /* 0x001ee80000300800 */
[----:B------:R-:W2:Y:S01]  /*72f50*/  LDL.LU R19, [R1+0xd0] ;  /* 0x0000d00001137983 */ /* 0x000ea20000300800 */
[----:B------:R-:W-:-:S02]  /*72f60*/  ISETP.LT.AND P3, PT, R27, c[0x0][0x178], !P1 ;  /* 0x00005e001b007a0c */ /* 0x000fc40004f61270 */
[C---:B------:R-:W-:Y:S02]  /*72f70*/  IADD3 R20, R28.reuse, 0x17, RZ ;  /* 0x000000171c147810 */ /* 0x040fe40007ffe0ff */
[----:B------:R-:W-:Y:S02]  /*72f80*/  IADD3 R0, R28, 0x18, RZ ;  /* 0x000000181c007810 */ /* 0x000fe40007ffe0ff */
[----:B------:R-:W-:Y:S02]  /*72f90*/  ISETP.LT.AND P1, PT, R26, c[0x0][0x178], !P1 ;  /* 0x00005e001a007a0c */ /* 0x000fe40004f21270 */
        /* <DEDUP_REMOVED lines=10> */
[----:B------:R-:W3:Y:S01]  /*73040*/  LDL.LU R23, [R1+0x3d0] ;  /* 0x0003d00001177983 */ /* 0x000ee20000300800 */
[----:B------:R-:W-:-:S03]  /*73050*/  PRMT R3, R18, 0x7632, R3 ;  /* 0x0000763212037816 */ /* 0x000fc60000000003 */
[----:B--2---:R1:W-:Y:S01]  /*73060*/  @P1 STG.E.U16 [R16.64], R19 ;  /* 0x0000001310001986 */ /* 0x0043e2000c101506 */
[----:B------:R-:W-:Y:S02]  /*73070*/  ISETP.LT.AND P1, PT, R27, c[0x0][0x178], !P4 ;  /* 0x00005e001b007a0c */ /* 0x000fe40006721270 */
[----:B0-----:R-:W-:Y:S01]  /*73080*/  PRMT R20, R19, 0x7632, R20 ;  /* 0x0000763213147816 */ /* 0x001fe20000000014 */
[----:B------:R-:W2:Y:S01]  /*73090*/  LDL.LU R22, [R1+0x100] ;  /* 0x0001000001167983 */ /* 0x000ea20000300800 */
[----:B------:R-:W-:Y:S01]  /*730a0*/  ISETP.LT.AND P4, PT, R26, c[0x0][0x178], !P4 ;  /* 0x00005e001a007a0c */ /* 0x000fe20006781270 */
[----:B-1----:R-:W-:-:S04]  /*730b0*/  IMAD.WIDE R18, R0, 0x2, R6 ;  /* 0x0000000200127825 */ /* 0x002fc800078e0206 */
[C-C-:B------:R-:W-:Y:S01]  /*730c0*/  IMAD.WIDE R16, R0.reuse, 0x2, R4.reuse ;  /* 0x0000000200107825 */ /* 0x140fe200078e0204 */
[----:B------:R-:W-:Y:S01]  /*730d0*/  IADD3 R0, R0, c[0x0][0x198], RZ ;  /* 0x0000660000007a10 */ /* 0x000fe20007ffe0ff */
[----:B------:R0:W-:Y:S04]  /*730e0*/  @P2 STG.E.U16 [R18.64], R3 ;  /* 0x0000000312002986 */ /* 0x0001e8000c101506 */
[----:B------:R1:W-:Y:S01]  /*730f0*/  @P5 STG.E.U16 [R16.64], R20 ;  /* 0x0000001410005986 */ /* 0x0003e2000c101506 */
[----:B0-----:R-:W-:Y:S01]  /*73100*/  IADD3 R3, R28, 0x1b, RZ ;  /* 0x0000001b1c037810 */ /* 0x001fe20007ffe0ff */
[----:B------:R-:W-:-:S04]  /*73110*/  IMAD.WIDE R18, R0, 0x2, R4 ;  /* 0x0000000200127825 */ /* 0x000fc800078e0204 */
[----:B-1----:R-:W-:Y:S01]  /*73120*/  IMAD.WIDE R16, R0, 0x2, R6 ;  /* 0x0000000200107825 */ /* 0x002fe200078e0206 */
[----:B----4-:R-:W-:-:S04]  /*73130*/  PRMT R20, R25, 0x7632, R20 ;  /* 0x0000763219147816 */ /* 0x010fc80000000014 */
[----:B------:R0:W-:Y:S01]  /*73140*/  @P1 STG.E.U16 [R16.64], R25 ;  /* 0x0000001910001986 */ /* 0x0001e2000c101506 */
[----:B------:R-:W-:Y:S02]  /*73150*/  ISETP.GE.AND P1, PT, R3, c[0x0][0x17c], PT ;  /* 0x00005f0003007a0c */ /* 0x000fe40003f26270 */
[----:B------:R-:W-:Y:S01]  /*73160*/  PRMT R3, R15, 0x7632, R3 ;  /* 0x000076320f037816 */ /* 0x000fe20000000003 */
[----:B------:R1:W-:Y:S04]  /*73170*/  @P4 STG.E.U16 [R18.64], R15 ;  /* 0x0000000f12004986 */ /* 0x0003e8000c101506 */
[----:B0-----:R-:W4:Y:S04]  /*73180*/  LDL.LU R25, [R1+0x3e0] ;  /* 0x0003e00001197983 */ /* 0x001f280000300800 */
[----:B-1----:R-:W4:Y:S01]  /*73190*/  LDL.LU R15, [R1+0x120] ;  /* 0x00012000010f7983 */ /* 0x002f220000300800 */
        /* <DEDUP_REMOVED lines=15> */
[----:B------:R-:W-:Y:S02]  /*73290*/  IADD3 R20, R0, c[0x0][0x198], RZ ;  /* 0x0000660000147a10 */ /* 0x000fe40007ffe0ff */
[----:B------:R-:W-:-:S03]  /*732a0*/  ISETP.GE.AND P2, PT, R21, c[0x0][0x17c], PT ;  /* 0x00005f0015007a0c */ /* 0x000fc60003f46270 */
[----:B-1----:R-:W-:Y:S01]  /*732b0*/  IMAD.WIDE R18, R20, 0x2, R6 ;  /* 0x0000000214127825 */ /* 0x002fe200078e0206 */
[----:B------:R-:W-:Y:S02]  /*732c0*/  ISETP.LT.AND P3, PT, R26, c[0x0][0x178], !P3 ;  /* 0x00005e001a007a0c */ /* 0x000fe40005f61270 */
[----:B------:R-:W-:Y:S01]  /*732d0*/  IADD3 R3, R28, 0x1d, RZ ;  /* 0x0000001d1c037810 */ /* 0x000fe20007ffe0ff */
[----:B---3--:R0:W-:Y:S02]  /*732e0*/  @P4 STG.E.U16 [R16.64], R23 ;  /* 0x0000001710004986 */ /* 0x0081e4000c101506 */
[----:B0-----:R-:W-:Y:S01]  /*732f0*/  IMAD.WIDE R16, R0, 0x2, R4 ;  /* 0x0000000200107825 */ /* 0x001fe200078e0204 */
[----:B------:R-:W-:-:S04]  /*73300*/  PRMT R0, R23, 0x7632, R0 ;  /* 0x0000763217007816 */ /* 0x000fc80000000000 */
[----:B--2---:R0:W-:Y:S01]  /*73310*/  @P6 STG.E.U16 [R16.64], R22 ;  /* 0x0000001610006986 */ /* 0x0041e2000c101506 */
[----:B------:R-:W-:Y:S02]  /*73320*/  ISETP.LT.AND P6, PT, R27, c[0x0][0x178], !P2 ;  /* 0x00005e001b007a0c */ /* 0x000fe400057c1270 */
[----:B------:R-:W-:Y:S01]  /*73330*/  ISETP.LT.AND P2, PT, R26, c[0x0][0x178], !P2 ;  /* 0x00005e001a007a0c */ /* 0x000fe20005741270 */
[----:B------:R1:W-:Y:S01]  /*73340*/  @P0 STG.E.U16 [R18.64], R0 ;  /* 0x0000000012000986 */ /* 0x0003e2000c101506 */
[----:B------:R-:W-:Y:S02]  /*73350*/  ISETP.GE.AND P4, PT, R3, c[0x0][0x17c], PT ;  /* 0x00005f0003007a0c */ /* 0x000fe40003f86270 */
[----:B------:R-:W-:Y:S01]  /*73360*/  PRMT R3, R22, 0x7632, R3 ;  /* 0x0000763216037816 */ /* 0x000fe20000000003 */
[C---:B0-----:R-:W-:Y:S01]  /*73370*/  IMAD.WIDE R16, R20.reuse, 0x2, R4 ;  /* 0x0000000214107825 */ /* 0x041fe200078e0204 */
[----:B-1----:R-:W-:-:S04]  /*73380*/  IADD3 R0, R20, c[0x0][0x198], RZ ;  /* 0x0000660014007a10 */ /* 0x002fc80007ffe0ff */
[----:B------:R0:W-:Y:S01]  /*73390*/  @P3 STG.E.U16 [R16.64], R3 ;  /* 0x0000000310003986 */ /* 0x0001e2000c101506 */
[----:B------:R-:W-:-:S04]  /*733a0*/  IMAD.WIDE R18, R0, 0x2, R6 ;  /* 0x0000000200127825 */ /* 0x000fc800078e0206 */
[C---:B------:R-:W-:Y:S01]  /*733b0*/  IMAD.WIDE R20, R0.reuse, 0x2, R4 ;  /* 0x0000000200147825 */ /* 0x040fe200078e0204 */
[----:B----4-:R1:W-:Y:S04]  /*733c0*/  @P6 STG.E.U16 [R18.64], R25 ;  /* 0x0000001912006986 */ /* 0x0103e8000c101506 */
[----:B------:R2:W-:Y:S01]  /*733d0*/  @P2 STG.E.U16 [R20.64], R15 ;  /* 0x0000000f14002986 */ /* 0x0005e2000c101506 */
[----:B------:R-:W-:Y:S02]  /*733e0*/  ISETP.LT.AND P2, PT, R27, c[0x0][0x178], !P1 ;  /* 0x00005e001b007a0c */ /* 0x000fe40004f41270 */
[----:B0-----:R-:W-:Y:S02]  /*733f0*/  PRMT R3, R25, 0x7632, R3 ;  /* 0x0000763219037816 */ /* 0x001fe40000000003 */
[----:B-1----:R-:W-:-:S05]  /*73400*/  IADD3 R18, R0, c[0x0][0x198], RZ ;  /* 0x0000660000127a10 */ /* 0x002fca0007ffe0ff */
[----:B------:R-:W-:Y:S01]  /*73410*/  IMAD.WIDE R16, R18, 0x2, R6 ;  /* 0x0000000212107825 */ /* 0x000fe200078e0206 */
[----:B------:R-:W-:Y:S02]  /*73420*/  PRMT R24, R15, 0x7632, R24 ;  /* 0x000076320f187816 */ /* 0x000fe40000000018 */
[----:B--2---:R-:W2:Y:S04]  /*73430*/  LDL.LU R15, [R1] ;  /* 0x00000000010f7983 */ /* 0x004ea80000300800 */
[----:B------:R0:W-:Y:S04]  /*73440*/  @P2 STG.E.U16 [R16.64], R3 ;  /* 0x0000000310002986 */ /* 0x0001e8000c101506 */
[----:B0-----:R-:W3:Y:S04]  /*73450*/  LDL.LU R16, [R1+0x3f0] ;  /* 0x0003f00001107983 */ /* 0x001ee80000300800 */
[----:B------:R-:W4:Y:S01]  /*73460*/  LDL.LU R17, [R1+0x110] ;  /* 0x0001100001117983 */ /* 0x000f220000300800 */
[----:B------:R-:W-:-:S02]  /*73470*/  ISETP.LT.AND P1, PT, R26, c[0x0][0x178], !P1 ;  /* 0x00005e001a007a0c */ /* 0x000fc40004f21270 */
[----:B------:R-:W-:Y:S02]  /*73480*/  ISETP.LT.AND P6, PT, R27, c[0x0][0x178], !P5 ;  /* 0x00005e001b007a0c */ /* 0x000fe40006fc1270 */
[C---:B------:R-:W-:Y:S01]  /*73490*/  IADD3 R0, R18.reuse, c[0x0][0x198], RZ ;  /* 0x0000660012007a10 */ /* 0x040fe20007ffe0ff */
[----:B------:R-:W-:Y:S01]  /*734a0*/  IMAD.WIDE R18, R18, 0x2, R4 ;  /* 0x0000000212127825 */ /* 0x000fe200078e0204 */
[----:B------:R-:W-:-:S03]  /*734b0*/  ISETP.LT.AND P5, PT, R26, c[0x0][0x178], !P5 ;  /* 0x00005e001a007a0c */ /* 0x000fc60006fa1270 */
[----:B------:R-:W-:Y:S01]  /*734c0*/  IMAD.WIDE R20, R0, 0x2, R6 ;  /* 0x0000000200147825 */ /* 0x000fe200078e0206 */
[C---:B------:R-:W-:Y:S02]  /*734d0*/  IADD3 R22, R28.reuse, 0x1e, RZ ;  /* 0x0000001e1c167810 */ /* 0x040fe40007ffe0ff */
[----:B------:R-:W-:Y:S01]  /*734e0*/  IADD3 R23, R28, 0x1f, RZ ;  /* 0x0000001f1c177810 */ /* 0x000fe20007ffe0ff */
[----:B------:R0:W-:Y:S01]  /*734f0*/  @P1 STG.E.U16 [R18.64], R24 ;  /* 0x0000001812001986 */ /* 0x0001e2000c101506 */
[----:B------:R-:W-:Y:S02]  /*73500*/  ISETP.GE.AND P0, PT, R22, c[0x0][0x17c], PT ;  /* 0x00005f0016007a0c */ /* 0x000fe40003f06270 */
[----:B------:R-:W-:Y:S01]  /*73510*/  ISETP.GE.AND P3, PT, R23, c[0x0][0x17c], PT ;  /* 0x00005f0017007a0c */ /* 0x000fe20003f66270 */
[----:B------:R-:W-:Y:S01]  /*73520*/  IMAD.WIDE R22, R0, 0x2, R4 ;  /* 0x0000000200167825 */ /* 0x000fe200078e0204 */
[----:B------:R-:W-:Y:S02]  /*73530*/  IADD3 R25, R28, 0x20, RZ ;  /* 0x000000201c197810 */ /* 0x000fe40007ffe0ff */
[----:B0-----:R-:W-:-:S02]  /*73540*/  IADD3 R18, R0, c[0x0][0x198], RZ ;  /* 0x0000660000127a10 */ /* 0x001fc40007ffe0ff */
[----:B------:R-:W-:Y:S02]  /*73550*/  ISETP.GE.AND P2, PT, R25, c[0x0][0x17c], PT ;  /* 0x00005f0019007a0c */ /* 0x000fe40003f46270 */
[----:B------:R-:W2:Y:S04]  /*73560*/  LDL.LU R25, [R1+0x14] ;  /* 0x0000140001197983 */ /* 0x000ea80000300800 */
[----:B---3--:R-:W-:Y:S01]  /*73570*/  @P6 STG.E.U16 [R20.64], R16 ;  /* 0x0000001014006986 */ /* 0x008fe2000c101506 */
[----:B------:R-:W-:Y:S02]  /*73580*/  ISETP.LT.AND P6, PT, R27, c[0x0][0x178], !P4 ;  /* 0x00005e001b007a0c */ /* 0x000fe400067c1270 */
[----:B------:R-:W-:Y:S01]  /*73590*/  ISETP.LT.AND P4, PT, R26, c[0x0][0x178], !P4 ;  /* 0x00005e001a007a0c */ /* 0x000fe20006781270 */
[----:B----4-:R0:W-:Y:S01]  /*735a0*/  @P5 STG.E.U16 [R22.64], R17 ;  /* 0x0000001116005986 */ /* 0x0101e2000c101506 */
[----:B------:R-:W-:-:S02]  /*735b0*/  PRMT R3, R16, 0x7632, R3 ;  /* 0x0000763210037816 */ /* 0x000fc40000000003 */
        /* <DEDUP_REMOVED lines=21> */
[----:B--2---:R1:W-:Y:S01]  /*73710*/  @P0 STG.E.U16 [R16.64], R15 ;  /* 0x0000000f10000986 */ /* 0x0043e2000c101506 */
[----:B0-----:R-:W-:-:S03]  /*73720*/  PRMT R20, R15, 0x7632, R20 ;  /* 0x000076320f147816 */ /* 0x001fc60000000014 */
[----:B-1----:R-:W2:Y:S04]  /*73730*/  LDL.LU R15, [R1+0x74] ;  /* 0x00007400010f7983 */ /* 0x002ea80000300800 */
        /* <DEDUP_REMOVED lines=18> */
[----:B------:R1:W-:Y:S01]  /*73860*/  @P2 STG.E.U16 [R18.64], R25 ;  /* 0x0000001912002986 */ /* 0x0003e2000c101506 */
        /* <DEDUP_REMOVED lines=10> */
[----:B------:R-:W3:Y:S01]  /*73910*/  LDL.LU R25, [R1+0x24] ;  /* 0x0000240001197983 */ /* 0x000ee20000300800 */
[----:B0-----:R-:W-:Y:S01]  /*73920*/  IMAD.WIDE R16, R0, 0x2, R6 ;  /* 0x0000000200107825 */ /* 0x001fe200078e0206 */
[C---:B------:R-:W-:Y:S02]  /*73930*/  IADD3 R20, R28.reuse, 0x26, RZ ;  /* 0x000000261c147810 */ /* 0x040fe40007ffe0ff */
[----:B-1----:R-:W-:Y:S02]  /*73940*/  IADD3 R3, R28, 0x27, RZ ;  /* 0x000000271c037810 */ /* 0x002fe40007ffe0ff */
[----:B--2---:R0:W-:Y:S01]  /*73950*/  @P2 STG.E.U16 [R16.64], R15 ;  /* 0x0000000f10002986 */ /* 0x0041e2000c101506 */
[----:B------:R-:W-:Y:S02]  /*73960*/  ISETP.GE.AND P3, PT, R20, c[0x0][0x17c], PT ;  /* 0x00005f0014007a0c */ /* 0x000fe40003f66270 */
[----:B------:R-:W-:Y:S02]  /*73970*/  IADD3 R20, R0, c[0x0][0x198], RZ ;  /* 0x0000660000147a10 */ /* 0x000fe40007ffe0ff */
[----:B------:R-:W-:-:S02]  /*73980*/  ISETP.GE.AND P2, PT, R3, c[0x0][0x17c], PT ;  /* 0x00005f0003007a0c */ /* 0x000fc40003f46270 */
[----:B----4-:R-:W-:Y:S01]  /*73990*/  PRMT R3, R22, 0x7632, R3 ;  /* 0x0000763216037816 */ /* 0x010fe20000000003 */
[----:B0-----:R-:W-:Y:S01]  /*739a0*/  IMAD.WIDE R16, R0, 0x2, R4 ;  /* 0x0000000200107825 */ /* 0x001fe200078e0204 */
[----:B------:R-:W-:Y:S02]  /*739b0*/  PRMT R0, R15, 0x7632, R0 ;  /* 0x000076320f007816 */ /* 0x000fe40000000000 */
[----:B------:R-:W2:Y:S01]  /*739c0*/  LDL.LU R15, [R1+0x54] ;  /* 0x00005400010f7983 */ /* 0x000ea20000300800 */
        /* <DEDUP_REMOVED lines=15> */
[----:B------:R-:W-:Y:S04]  /*73ac0*/  @P5 STG.E.U16 [R16.64], R3 ;  /* 0x0000000310005986 */ /* 0x000fe8000c101506 */
[----:B----4-:R0:W-:Y:S04]  /*73ad0*/  @P6 STG.E.U16 [R18.64], R22 ;  /* 0x0000001612006986 */ /* 0x0101e8000c101506 */
[----:B---3--:R-:W-:Y:S01]  /*73ae0*/  @P4 STG.E.U16 [R20.64], R25 ;  /* 0x0000001914004986 */ /* 0x008fe2000c101506 */
[----:B------:R-:W-:-:S02]  /*73af0*/  ISETP.LT.AND P4, PT, R27, c[0x0][0x178], !P0 ;  /* 0x00005e001b007a0c */ /* 0x000fc40004781270 */
[----:B0-----:R-:W-:Y:S02]  /*73b00*/  IADD3 R18, R0, c[0x0][0x198], RZ ;  /* 0x0000660000127a10 */ /* 0x001fe40007ffe0ff */
[----:B------:R-:W-:-:S03]  /*73b10*/  PRMT R0, R22, 0x7632, R0 ;  /* 0x0000763216007816 */ /* 0x000fc60000000000 */
[----:B------:R-:W-:-:S06]  /*73b20*/  IMAD.WIDE R16, R18, 0x2, R6 ;  /* 0x0000000212107825 */ /* 0x000fcc00078e0206 */
[----:B------:R0:W-:Y:S04]  /*73b30*/  @P4 STG.E.U16 [R16.64], R0 ;  /* 0x0000000010004986 */ /* 0x0001e8000c101506 */
[----:B0-----:R-:W3:Y:S01]  /*73b40*/  LDL.LU R17, [R1+0x1a4] ;  /* 0x0001a40001117983 */ /* 0x001ee20000300800 */
[----:B------:R-:W-:Y:S02]  /*73b50*/  ISETP.LT.AND P0, PT, R26, c[0x0][0x178], !P0 ;  /* 0x00005e001a007a0c */ /* 0x000fe40004701270 */
[----:B------:R-:W-:Y:S02]  /*73b60*/  ISETP.LT.AND P6, PT, R27, c[0x0][0x178], !P3 ;  /* 0x00005e001b007a0c */ /* 0x000fe40005fc1270 */
[C---:B------:R-:W-:Y:S01]  /*73b70*/  IADD3 R3, R18.reuse, c[0x0][0x198], RZ ;  /* 0x0000660012037a10 */ /* 0x040fe20007ffe0ff */
[----:B------:R-:W-:Y:S01]  /*73b80*/  IMAD.WIDE R18, R18, 0x2, R4 ;  /* 0x0000000212127825 */ /* 0x000fe200078e0204 */
[----:B------:R-:W-:-:S02]  /*73b90*/  ISETP.LT.AND P3, PT, R26, c[0x0][0x178], !P3 ;  /* 0x00005e001a007a0c */ /* 0x000fc40005f61270 */
[----:B------:R-:W-:Y:S01]  /*73ba0*/  PRMT R24, R25, 0x7632, R24 ;  /* 0x0000763219187816 */ /* 0x000fe20000000018 */
[----:B------:R-:W-:Y:S01]  /*73bb0*/  IMAD.WIDE R20, R3, 0x2, R6 ;  /* 0x0000000203147825 */ /* 0x000fe200078e0206 */
[----:B------:R-:W-:-:S03]  /*73bc0*/  IADD3 R23, R28, 0x29, RZ ;  /* 0x000000291c177810 */ /* 0x000fc60007ffe0ff */
[----:B------:R0:W-:Y:S01]  /*73bd0*/  @P0 STG.E.U16 [R18.64], R24 ;  /* 0x0000001812000986 */ /* 0x0001e2000c101506 */
[----:B------:R-:W-:Y:S01]  /*73be0*/  ISETP.GE.AND P5, PT, R23, c[0x0][0x17c], PT ;  /* 0x00005f0017007a0c */ /* 0x000fe20003fa6270 */
[----:B------:R-:W-:Y:S01]  /*73bf0*/  IMAD.WIDE R22, R3, 0x2, R4 ;  /* 0x0000000203167825 */ /* 0x000fe200078e0204 */
[----:B------:R-:W-:Y:S02]  /*73c00*/  IADD3 R25, R28, 0x2a, RZ ;  /* 0x0000002a1c197810 */ /* 0x000fe40007ffe0ff */
[----:B--2---:R-:W-:Y:S02]  /*73c10*/  PRMT R0, R15, 0x7632, R0 ;  /* 0x000076320f007816 */ /* 0x004fe40000000000 */
[----:B0-----:R-:W-:Y:S02]  /*73c20*/  IADD3 R18, R3, c[0x0][0x198], RZ ;  /* 0x0000660003127a10 */ /* 0x001fe40007ffe0ff */
[----:B------:R-:W-:Y:S02]  /*73c30*/  ISETP.GE.AND P4, PT, R25, c[0x0][0x17c], PT ;  /* 0x00005f0019007a0c */ /* 0x000fe40003f86270 */
[----:B------:R-:W2:Y:S04]  /*73c40*/  LDL.LU R25, [R1+0x1c4] ;  /* 0x0001c40001197983 */ /* 0x000ea80000300800 */
[----:B---3--:R-:W-:Y:S01]  /*73c50*/  @P6 STG.E.U16 [R20.64], R17 ;  /* 0x0000001114006986 */ /* 0x008fe2000c101506 */
[----:B------:R-:W-:-:S02]  /*73c60*/  ISETP.LT.AND P6, PT, R27, c[0x0][0x178], !P2 ;  /* 0x00005e001b007a0c */ /* 0x000fc400057c1270 */
[----:B------:R-:W-:Y:S01]  /*73c70*/  ISETP.LT.AND P2, PT, R26, c[0x0][0x178], !P2 ;  /* 0x00005e001a007a0c */ /* 0x000fe20005741270 */
[----:B------:R0:W-:Y:S02]  /*73c80*/  @P3 STG.E.U16 [R22.64], R15 ;  /* 0x0000000f16003986 */ /* 0x0001e4000c101506 */
[----:B0-----:R-:W-:Y:S01]  /*73c90*/  PRMT R22, R17, 0x7632, R22 ;  /* 0x0000763211167816 */ /* 0x001fe20000000016 */
[C---:B------:R-:W-:Y:S01]  /*73ca0*/  IMAD.WIDE R16, R18.reuse, 0x2, R6 ;  /* 0x0000000212107825 */ /* 0x040fe200078e0206 */
[C---:B------:R-:W-:Y:S01]  /*73cb0*/  IADD3 R23, R18.reuse, c[0x0][0x198], RZ ;  /* 0x0000660012177a10 */ /* 0x040fe20007ffe0ff */
[----:B------:R-:W3:Y:S02]  /*73cc0*/  LDL.LU R15, [R1+0xa4] ;  /* 0x0000a400010f7983 */ /* 0x000ee40000300800 */
[----:B------:R-:W-:-:S03]  /*73cd0*/  IMAD.WIDE R18, R18, 0x2, R4 ;  /* 0x0000000212127825 */ /* 0x000fc600078e0204 */
[----:B------:R0:W-:Y:S04]  /*73ce0*/  @P6 STG.E.U16 [R16.64], R22 ;  /* 0x0000001610006986 */ /* 0x0001e8000c101506 */
[----:B------:R1:W-:Y:S04]  /*73cf0*/  @P2 STG.E.U16 [R18.64], R0 ;  /* 0x0000000012002986 */ /* 0x0003e8000c101506 */
[----:B0-----:R-:W4:Y:S04]  /*73d00*/  LDL.LU R22, [R1+0x64] ;  /* 0x0000640001167983 */ /* 0x001f280000300800 */
[----:B-1----:R-:W2:Y:S01]  /*73d10*/  LDL.LU R19, [R1+0x1b4] ;  /* 0x0001b40001137983 */ /* 0x002ea20000300800 */
[----:B------:R-:W-:-:S02]  /*73d20*/  ISETP.LT.AND P3, PT, R27, c[0x0][0x178], !P1 ;  /* 0x00005e001b007a0c */ /* 0x000fc40004f61270 */
[----:B------:R-:W-:Y:S02]  /*73d30*/  IADD3 R20, R28, 0x2b, RZ ;  /* 0x0000002b1c147810 */ /* 0x000fe40007ffe0ff */
[----:B------:R-:W-:Y:S02]  /*73d40*/  ISETP.LT.AND P1, PT, R26, c[0x0][0x178], !P1 ;  /* 0x00005e001a007a0c */ /* 0x000fe40004f21270 */
[----:B------:R-:W-:Y:S01]  /*73d50*/  ISETP.GE.AND P0, PT, R20, c[0x0][0x17c], PT ;  /* 0x00005f0014007a0c */ /* 0x000fe20003f06270 */
[----:B------:R-:W-:Y:S01]  /*73d60*/  IMAD.WIDE R20, R23, 0x2, R6 ;  /* 0x0000000217147825 */ /* 0x000fe200078e0206 */
[----:B------:R-:W-:Y:S02]  /*73d70*/  IADD3 R0, R28, 0x2d, RZ ;  /* 0x0000002d1c007810 */ /* 0x000fe40007ffe0ff */
[----:B------:R-:W-:Y:S01]  /*73d80*/  ISETP.LT.AND P2, PT, R27, c[0x0][0x178], !P5 ;  /* 0x00005e001b007a0c */ /* 0x000fe20006f41270 */
[----:B------:R-:W-:Y:S01]  /*73d90*/  IMAD.WIDE R16, R23, 0x2, R4 ;  /* 0x0000000217107825 */ /* 0x000fe200078e0204 */
[----:B------:R-:W-:-:S02]  /*73da0*/  ISETP.LT.AND P5, PT, R26, c[0x0][0x178], !P5 ;  /* 0x00005e001a007a0c */ /* 0x000fc40006fa1270 */
[----:B------:R-:W-:-:S04]  /*73db0*/  IADD3 R3, R28, 0x2c, RZ ;  /* 0x0000002c1c037810 */ /* 0x000fc80007ffe0ff */
[----:B------:R-:W-:Y:S01]  /*73dc0*/  ISETP.GE.AND P6, PT, R3, c[0x0][0x17c], PT ;  /* 0x00005f0003007a0c */ /* 0x000fe20003fc6270 */
[----:B--2---:R0:W-:Y:S01]  /*73dd0*/  @P3 STG.E.U16 [R20.64], R19 ;  /* 0x0000001314003986 */ /* 0x0041e2000c101506 */
[----:B------:R-:W-:Y:S02]  /*73de0*/  ISETP.GE.AND P3, PT, R0, c[0x0][0x17c], PT ;  /* 0x00005f0000007a0c */ /* 0x000fe40003f66270 */
[----:B------:R-:W-:Y:S02]  /*73df0*/  IADD3 R0, R23, c[0x0][0x198], RZ ;  /* 0x0000660017007a10 */ /* 0x000fe40007ffe0ff */
[----:B------:R-:W2:Y:S01]  /*73e00*/  LDL.LU R23, [R1+0x1d4] ;  /* 0x0001d40001177983 */ /* 0x000ea20000300800 */
[----:B------:R-:W-:-:S03]  /*73e10*/  PRMT R3, R19, 0x7632, R3 ;  /* 0x0000763213037816 */ /* 0x000fc60000000003 */
[----:B----4-:R1:W-:Y:S01]  /*73e20*/  @P1 STG.E.U16 [R16.64], R22 ;  /* 0x0000001610001986 */ /* 0x0103e2000c101506 */
[----:B------:R-:W-:Y:S02]  /*73e30*/  ISETP.LT.AND P1, PT, R27, c[0x0][0x178], !P4 ;  /* 0x00005e001b007a0c */ /* 0x000fe40006721270 */
[----:B0-----:R-:W-:Y:S01]  /*73e40*/  PRMT R20, R22, 0x7632, R20 ;  /* 0x0000763216147816 */ /* 0x001fe20000000014 */
[----:B------:R-:W-:Y:S01]  /*73e50*/  IMAD.WIDE R18, R0, 0x2, R6 ;  /* 0x0000000200127825 */ /* 0x000fe200078e0206 */
[----:B------:R-:W-:Y:S01]  /*73e60*/  ISETP.LT.AND P4, PT, R26, c[0x0][0x178], !P4 ;  /* 0x00005e001a007a0c */ /* 0x000fe20006781270 */
[----:B-1----:R-:W4:Y:S02]  /*73e70*/  LDL.LU R22, [R1+0x94] ;  /* 0x0000940001167983 */ /* 0x002f240000300800 */
        /* <DEDUP_REMOVED lines=8> */
[----:B------:R0:W-:Y:S01]  /*73f00*/  @P1 STG.E.U16 [R16.64], R25 ;  /* 0x0000001910001986 */ /* 0x0001e2000c101506 */
[----:B------:R-:W-:Y:S02]  /*73f10*/  ISETP.GE.AND P1, PT, R3, c[0x0][0x17c], PT ;  /* 0x00005f0003007a0c */ /* 0x000fe40003f26270 */
[----:B---3--:R-:W-:Y:S01]  /*73f20*/  PRMT R3, R15, 0x7632, R3 ;  /* 0x000076320f037816 */ /* 0x008fe20000000003 */
[----:B------:R1:W-:Y:S04]  /*73f30*/  @P4 STG.E.U16 [R18.64], R15 ;  /* 0x0000000f12004986 */ /* 0x0003e8000c101506 */
[----:B0-----:R-:W3:Y:S04]  /*73f40*/  LDL.LU R25, [R1+0x304] ;  /* 0x0003040001197983 */ /* 0x001ee80000300800 */
[----:B-1----:R-:W3:Y:S01]  /*73f50*/  LDL.LU R15, [R1+0xb4] ;  /* 0x0000b400010f7983 */ /* 0x002ee20000300800 */
        /* <DEDUP_REMOVED lines=20> */
[----:B--2---:R0:W-:Y:S02]  /*740a0*/  @P4 STG.E.U16 [R16.64], R23 ;  /* 0x0000001710004986 */ /* 0x0041e4000c101506 */
[----:B0-----:R-:W-:Y:S01]  /*740b0*/  IMAD.WIDE R16, R0, 0x2, R4 ;  /* 0x0000000200107825 */ /* 0x001fe200078e0204 */
[----:B------:R-:W-:-:S04]  /*740c0*/  PRMT R0, R23, 0x7632, R0 ;  /* 0x0000763217007816 */ /* 0x000fc80000000000 */
[----:B----4-:R0:W-:Y:S01]  /*740d0*/  @P6 STG.E.U16 [R16.64], R22 ;  /* 0x0000001610006986 */ /* 0x0101e2000c101506 */
[----:B------:R-:W-:Y:S02]  /*740e0*/  ISETP.LT.AND P6, PT, R27, c[0x0][0x178], !P2 ;  /* 0x00005e001b007a0c */ /* 0x000fe400057c1270 */
[----:B------:R-:W-:Y:S01]  /*740f0*/  ISETP.LT.AND P2, PT, R26, c[0x0][0x178], !P2 ;  /* 0x00005e001a007a0c */ /* 0x000fe20005741270 */
[----:B------:R1:W-:Y:S01]  /*74100*/  @P0 STG.E.U16 [R18.64], R0 ;  /* 0x0000000012000986 */ /* 0x0003e2000c101506 */
[----:B------:R-:W-:Y:S02]  /*74110*/  ISETP.GE.AND P4, PT, R3, c[0x0][0x17c], PT ;  /* 0x00005f0003007a0c */ /* 0x000fe40003f86270 */
[----:B------:R-:W-:Y:S01]  /*74120*/  PRMT R3, R22, 0x7632, R3 ;  /* 0x0000763216037816 */ /* 0x000fe20000000003 */
[C---:B0-----:R-:W-:Y:S01]  /*74130*/  IMAD.WIDE R16, R20.reuse, 0x2, R4 ;  /* 0x0000000214107825 */ /* 0x041fe200078e0204 */
[----:B-1----:R-:W-:-:S04]  /*74140*/  IADD3 R0, R20, c[0x0][0x198], RZ ;  /* 0x0000660014007a10 */ /* 0x002fc80007ffe0ff */
[----:B------:R-:W-:Y:S01]  /*74150*/  @P3 STG.E.U16 [R16.64], R3 ;  /* 0x0000000310003986 */ /* 0x000fe2000c101506 */
[----:B------:R-:W-:-:S04]  /*74160*/  IMAD.WIDE R18, R0, 0x2, R6 ;  /* 0x0000000200127825 */ /* 0x000fc800078e0206 */
[C---:B------:R-:W-:Y:S01]  /*74170*/  IMAD.WIDE R20, R0.reuse, 0x2, R4 ;  /* 0x0000000200147825 */ /* 0x040fe200078e0204 */
[----:B---3--:R0:W-:Y:S04]  /*74180*/  @P6 STG.E.U16 [R18.64], R25 ;  /* 0x0000001912006986 */ /* 0x0081e8000c101506 */
[----:B------:R1:W-:Y:S01]  /*74190*/  @P2 STG.E.U16 [R20.64], R15 ;  /* 0x0000000f14002986 */ /* 0x0003e2000c101506 */
[----:B------:R-:W-:Y:S02]  /*741a0*/  ISETP.LT.AND P2, PT, R27, c[0x0][0x178], !P1 ;  /* 0x00005e001b007a0c */ /* 0x000fe40004f41270 */
[----:B0-----:R-:W-:Y:S02]  /*741b0*/  IADD3 R18, R0, c[0x0][0x198], RZ ;  /* 0x0000660000127a10 */ /* 0x001fe40007ffe0ff */
[----:B------:R-:W-:-:S03]  /*741c0*/  PRMT R0, R25, 0x7632, R0 ;  /* 0x0000763219007816 */ /* 0x000fc60000000000 */
[----:B------:R-:W-:Y:S01]  /*741d0*/  IMAD.WIDE R16, R18, 0x2, R6 ;  /* 0x0000000212107825 */ /* 0x000fe200078e0206 */
[----:B------:R-:W-:Y:S02]  /*741e0*/  PRMT R24, R15, 0x7632, R24 ;  /* 0x000076320f187816 */ /* 0x000fe40000000018 */
[----:B-1----:R-:W2:Y:S04]  /*741f0*/  LDL.LU R15, [R1+0xe4] ;  /* 0x0000e400010f7983 */ /* 0x002ea80000300800 */
        /* <DEDUP_REMOVED lines=14> */
[C---:B------:R-:W-:Y:S01]  /*742e0*/  IMAD.WIDE R22, R3.reuse, 0x2, R4 ;  /* 0x0000000203167825 */ /* 0x040fe200078e0204 */
[----:B------:R-:W-:Y:S02]  /*742f0*/  IADD3 R25, R28, 0x34, RZ ;  /* 0x000000341c197810 */ /* 0x000fe40007ffe0ff */
[----:B0-----:R-:W-:-:S02]  /*74300*/  IADD3 R18, R3, c[0x0][0x198], RZ ;  /* 0x0000660003127a10 */ /* 0x001fc40007ffe0ff */
[----:B------:R-:W-:Y:S02]  /*74310*/  ISETP.GE.AND P2, PT, R25, c[0x0][0x17c], PT ;  /* 0x00005f0019007a0c */ /* 0x000fe40003f46270 */
[----:B------:R-:W2:Y:S04]  /*74320*/  LDL.LU R25, [R1+0xd4] ;  /* 0x0000d40001197983 */ /* 0x000ea80000300800 */
[----:B---3--:R-:W-:Y:S01]  /*74330*/  @P6 STG.E.U16 [R20.64], R16 ;  /* 0x0000001014006986 */ /* 0x008fe2000c101506 */
[----:B------:R-:W-:-:S03]  /*74340*/  ISETP.LT.AND P6, PT, R27, c[0x0][0x178], !P4 ;  /* 0x00005e001b007a0c */ /* 0x000fc600067c1270 */
[----:B----4-:R0:W-:Y:S01]  /*74350*/  @P5 STG.E.U16 [R22.64], R17 ;  /* 0x0000001116005986 */ /* 0x0101e2000c101506 */
[----:B------:R-:W-:Y:S02]  /*74360*/  PRMT R0, R17, 0x7632, R0 ;  /* 0x0000763211007816 */ /* 0x000fe40000000000 */
[----:B0-----:R-:W-:Y:S01]  /*74370*/  PRMT R22, R16, 0x7632, R22 ;  /* 0x0000763210167816 */ /* 0x001fe20000000016 */
[----:B------:R-:W-:-:S06]  /*74380*/  IMAD.WIDE R16, R18, 0x2, R6 ;  /* 0x0000000212107825 */ /* 0x000fcc00078e0206 */
[----:B------:R0:W-:Y:S04]  /*74390*/  @P6 STG.E.U16 [R16.64], R22 ;  /* 0x0000001610006986 */ /* 0x0001e8000c101506 */
[----:B0-----:R-:W3:Y:S01]  /*743a0*/  LDL.LU R22, [R1+0x324] ;  /* 0x0003240001167983 */ /* 0x001ee20000300800 */
[----:B------:R-:W-:Y:S02]  /*743b0*/  ISETP.LT.AND P4, PT, R26, c[0x0][0x178], !P4 ;  /* 0x00005e001a007a0c */ /* 0x000fe40006781270 */
[----:B------:R-:W-:Y:S02]  /*743c0*/  ISETP.LT.AND P5, PT, R27, c[0x0][0x178], !P0 ;  /* 0x00005e001b007a0c */ /* 0x000fe400047a1270 */
[----:B------:R-:W-:Y:S02]  /*743d0*/  IADD3 R20, R28, 0x35, RZ ;  /* 0x000000351c147810 */ /* 0x000fe40007ffe0ff */
[C---:B------:R-:W-:Y:S01]  /*743e0*/  IADD3 R23, R18.reuse, c[0x0][0x198], RZ ;  /* 0x0000660012177a10 */ /* 0x040fe20007ffe0ff */
[----:B------:R-:W-:Y:S01]  /*743f0*/  IMAD.WIDE R18, R18, 0x2, R4 ;  /* 0x0000000212127825 */ /* 0x000fe200078e0204 */
[----:B------:R-:W-:-:S03]  /*74400*/  ISETP.GE.AND P1, PT, R20, c[0x0][0x17c], PT ;  /* 0x00005f0014007a0c */ /* 0x000fc60003f26270 */
[C---:B------:R-:W-:Y:S02]  /*74410*/  IMAD.WIDE R20, R23.reuse, 0x2, R6 ;  /* 0x0000000217147825 */ /* 0x040fe400078e0206 */
[----:B------:R0:W-:Y:S02]  /*74420*/  @P4 STG.E.U16 [R18.64], R0 ;  /* 0x0000000012004986 */ /* 0x0001e4000c101506 */
[----:B------:R-:W-:Y:S01]  /*74430*/  IMAD.WIDE R16, R23, 0x2, R4 ;  /* 0x0000000217107825 */ /* 0x000fe200078e0204 */
[----:B------:R-:W-:Y:S02]  /*74440*/  ISETP.LT.AND P0, PT, R26, c[0x0][0x178], !P0 ;  /* 0x00005e001a007a0c */ /* 0x000fe40004701270 */
[C---:B0-----:R-:W-:Y:S02]  /*74450*/  IADD3 R0, R28.reuse, 0x37, RZ ;  /* 0x000000371c007810 */ /* 0x041fe40007ffe0ff */
[----:B------:R-:W-:-:S04]  /*74460*/  IADD3 R3, R28, 0x36, RZ ;  /* 0x000000361c037810 */ /* 0x000fc80007ffe0ff */
[----:B------:R-:W-:Y:S01]  /*74470*/  ISETP.GE.AND P6, PT, R3, c[0x0][0x17c], PT ;  /* 0x00005f0003007a0c */ /* 0x000fe20003fc6270 */
[----:B---3--:R0:W-:Y:S01]  /*74480*/  @P5 STG.E.U16 [R20.64], R22 ;  /* 0x0000001614005986 */ /* 0x0081e2000c101506 */
[----:B------:R-:W-:Y:S02]  /*74490*/  ISETP.GE.AND P5, PT, R0, c[0x0][0x17c], PT ;  /* 0x00005f0000007a0c */ /* 0x000fe40003fa6270 */
[----:B------:R-:W-:Y:S02]  /*744a0*/  IADD3 R0, R23, c[0x0][0x198], RZ ;  /* 0x0000660017007a10 */ /* 0x000fe40007ffe0ff */
[----:B------:R-:W3:Y:S04]  /*744b0*/  LDL.LU R23, [R1+0x334] ;  /* 0x0003340001177983 */ /* 0x000ee80000300800 */
[----:B--2---:R1:W-:Y:S01]  /*744c0*/  @P0 STG.E.U16 [R16.64], R15 ;  /* 0x0000000f10000986 */ /* 0x0043e2000c101506 */
[----:B0-----:R-:W-:-:S02]  /*744d0*/  PRMT R20, R15, 0x7632, R20 ;  /* 0x000076320f147816 */ /* 0x001fc40000000014 */
[----:B------:R-:W-:Y:S01]  /*744e0*/  PRMT R3, R22, 0x7632, R3 ;  /* 0x0000763216037816 */ /* 0x000fe20000000003 */
[----:B-1----:R-:W2:Y:S04]  /*744f0*/  LDL.LU R15, [R1+0x3c4] ;  /* 0x0003c400010f7983 */ /* 0x002ea80000300800 */
[----:B------:R-:W4:Y:S01]  /*74500*/  LDL.LU R22, [R1+0xf4] ;  /* 0x0000f40001167983 */ /* 0x000f220000300800 */
[C---:B------:R-:W-:Y:S02]  /*74510*/  ISETP.LT.AND P4, PT, R27.reuse, c[0x0][0x178], !P3 ;  /* 0x00005e001b007a0c */ /* 0x040fe40005f81270 */
[----:B------:R-:W-:Y:S01]  /*74520*/  ISETP.LT.AND P3, PT, R26, c[0x0][0x178], !P3 ;  /* 0x00005e001a007a0c */ /* 0x000fe20005f61270 */
[----:B------:R-:W-:Y:S01]  /*74530*/  IMAD.WIDE R18, R0, 0x2, R6 ;  /* 0x0000000200127825 */ /* 0x000fe200078e0206 */
[----:B------:R-:W-:-:S02]  /*74540*/  ISETP.LT.AND P0, PT, R27, c[0x0][0x178], !P2 ;  /* 0x00005e001b007a0c */ /* 0x000fc40005701270 */
[----:B------:R-:W-:Y:S01]  /*74550*/  ISETP.LT.AND P2, PT, R26, c[0x0][0x178], !P2 ;  /* 0x00005e001a007a0c */ /* 0x000fe20005741270 */
[C---:B------:R-:W-:Y:S01]  /*74560*/  IMAD.WIDE R16, R0.reuse, 0x2, R4 ;  /* 0x0000000200107825 */ /* 0x040fe200078e0204 */
[----:B------:R-:W-:-:S05]  /*74570*/  IADD3 R0, R0, c[0x0][0x198], RZ ;  /* 0x0000660000007a10 */ /* 0x000fca0007ffe0ff */
[----:B------:R0:W-:Y:S04]  /*74580*/  @P4 STG.E.U16 [R18.64], R3 ;  /* 0x0000000312004986 */ /* 0x0001e8000c101506 */
[----:B------:R1:W-:Y:S01]  /*74590*/  @P3 STG.E.U16 [R16.64], R20 ;  /* 0x0000001410003986 */ /* 0x0003e2000c101506 */
[----:B------:R-:W-:Y:S02]  /*745a0*/  ISETP.LT.AND P3, PT, R27, c[0x0][0x178], !P1 ;  /* 0x00005e001b007a0c */ /* 0x000fe40004f61270 */
        /* <DEDUP_REMOVED lines=87> */
[C---:B------:R-:W-:Y:S01]  /*74b20*/  IMAD.WIDE R20, R23.reuse, 0x2, R6 ;  /* 0x0000000217147825 */ /* 0x040fe200078e0206 */
[C---:B------:R-:W-:Y:S02]  /*74b30*/  IADD3 R0, R28.reuse, 0x41, RZ ;  /* 0x000000411c007810 */ /* 0x040fe40007ffe0ff */
[----:B------:R-:W-:Y:S01]  /*74b40*/  IADD3 R3, R28, 0x40, RZ ;  /* 0x000000401c037810 */ /* 0x000fe20007ffe0ff */
[----:B------:R-:W-:Y:S01]  /*74b50*/  IMAD.WIDE R16, R23, 0x2, R4 ;  /* 0x0000000217107825 */ /* 0x000fe200078e0204 */
[----:B------:R-:W-:-:S02]  /*74b60*/  ISETP.GE.AND P2, PT, R0, c[0x0][0x17c], PT ;  /* 0x00005f0000007a0c */ /* 0x000fc40003f46270 */
[----:B------:R-:W-:Y:S02]  /*74b70*/  IADD3 R0, R23, c[0x0][0x198], RZ ;  /* 0x0000660017007a10 */ /* 0x000fe40007ffe0ff */
[----:B------:R-:W3:Y:S01]  /*74b80*/  LDL.LU R23, [R1+0x48] ;  /* 0x0000480001177983 */ /* 0x000ee20000300800 */
[----:B------:R-:W-:-:S03]  /*74b90*/  ISETP.GE.AND P6, PT, R3, c[0x0][0x17c], PT ;  /* 0x00005f0003007a0c */ /* 0x000fc60003fc6270 */
[----:B--2---:R0:W-:Y:S01]  /*74ba0*/  @P3 STG.E.U16 [R20.64], R19 ;  /* 0x0000001314003986 */ /* 0x0041e2000c101506 */
[----:B------:R-:W-:Y:S02]  /*74bb0*/  ISETP.LT.AND P3, PT, R27, c[0x0][0x178], !P5 ;  /* 0x00005e001b007a0c */ /* 0x000fe40006f61270 */
[C---:B------:R-:W-:Y:S01]  /*74bc0*/  ISETP.LT.AND P5, PT, R26.reuse, c[0x0][0x178], !P5 ;  /* 0x00005e001a007a0c */ /* 0x040fe20006fa1270 */
[----:B----4-:R1:W-:Y:S01]  /*74bd0*/  @P1 STG.E.U16 [R16.64], R22 ;  /* 0x0000001610001986 */ /* 0x0103e2000c101506 */
[----:B------:R-:W-:Y:S02]  /*74be0*/  PRMT R3, R19, 0x7632, R3 ;  /* 0x0000763213037816 */ /* 0x000fe40000000003 */
[----:B------:R-:W-:Y:S02]  /*74bf0*/  ISETP.LT.AND P1, PT, R27, c[0x0][0x178], !P4 ;  /* 0x00005e001b007a0c */ /* 0x000fe40006721270 */
[----:B------:R-:W-:Y:S02]  /*74c00*/  ISETP.LT.AND P4, PT, R26, c[0x0][0x178], !P4 ;  /* 0x00005e001a007a0c */ /* 0x000fe40006781270 */
[----:B0-----:R-:W-:Y:S01]  /*74c10*/  PRMT R20, R22, 0x7632, R20 ;  /* 0x0000763216147816 */ /* 0x001fe20000000014 */
[C---:B------:R-:W-:Y:S01]  /*74c20*/  IMAD.WIDE R18, R0.reuse, 0x2, R6 ;  /* 0x0000000200127825 */ /* 0x040fe200078e0206 */
[----:B-1----:R-:W2:Y:S03]  /*74c30*/  LDL.LU R22, [R1+0x18] ;  /* 0x0000180001167983 */ /* 0x002ea60000300800 */
[C-C-:B------:R-:W-:Y:S01]  /*74c40*/  IMAD.WIDE R16, R0.reuse, 0x2, R4.reuse ;  /* 0x0000000200107825 */ /* 0x140fe200078e0204 */
[----:B------:R-:W-:Y:S01]  /*74c50*/  IADD3 R0, R0, c[0x0][0x198], RZ ;  /* 0x0000660000007a10 */ /* 0x000fe20007ffe0ff */
[----:B------:R0:W-:Y:S04]  /*74c60*/  @P3 STG.E.U16 [R18.64], R3 ;  /* 0x0000000312003986 */ /* 0x0001e8000c101506 */
[----:B------:R1:W-:Y:S01]  /*74c70*/  @P5 STG.E.U16 [R16.64], R20 ;  /* 0x0000001410005986 */ /* 0x0003e2000c101506 */
[----:B0-----:R-:W-:Y:S01]  /*74c80*/  IADD3 R3, R28, 0x43, RZ ;  /* 0x000000431c037810 */ /* 0x001fe20007ffe0ff */
[----:B------:R-:W-:-:S04]  /*74c90*/  IMAD.WIDE R18, R0, 0x2, R4 ;  /* 0x0000000200127825 */ /* 0x000fc800078e0204 */
[----:B-1----:R-:W-:Y:S01]  /*74ca0*/  IMAD.WIDE R16, R0, 0x2, R6 ;  /* 0x0000000200107825 */ /* 0x002fe200078e0206 */
[----:B---3--:R-:W-:-:S04]  /*74cb0*/  PRMT R20, R15, 0x7632, R20 ;  /* 0x000076320f147816 */ /* 0x008fc80000000014 */
[----:B------:R0:W-:Y:S01]  /*74cc0*/  @P1 STG.E.U16 [R16.64], R25 ;  /* 0x0000001910001986 */ /* 0x0001e2000c101506 */
[----:B------:R-:W-:Y:S02]  /*74cd0*/  ISETP.GE.AND P1, PT, R3, c[0x0][0x17c], PT ;  /* 0x00005f0003007a0c */ /* 0x000fe40003f26270 */
[----:B------:R-:W-:Y:S01]  /*74ce0*/  PRMT R3, R25, 0x7632, R3 ;  /* 0x0000763219037816 */ /* 0x000fe20000000003 */
[----:B------:R1:W-:Y:S04]  /*74cf0*/  @P4 STG.E.U16 [R18.64], R15 ;  /* 0x0000000f12004986 */ /* 0x0003e8000c101506 */
[----:B0-----:R-:W3:Y:S04]  /*74d00*/  LDL.LU R25, [R1+0x78] ;  /* 0x0000780001197983 */ /* 0x001ee80000300800 */
        /* <DEDUP_REMOVED lines=12> */
[----:B------:R-:W-:Y:S01]  /*74dd0*/  IADD3 R21, R28, 0x42, RZ ;  /* 0x000000421c157810 */ /* 0x000fe20007ffe0ff */
[C---:B0-----:R-:W-:Y:S01]  /*74de0*/  IMAD.WIDE R16, R0.reuse, 0x2, R6 ;  /* 0x0000000200107825 */ /* 0x041fe200078e0206 */
[----:B-1----:R-:W-:-:S04]  /*74df0*/  IADD3 R20, R0, c[0x0][0x198], RZ ;  /* 0x0000660000147a10 */ /* 0x002fc80007ffe0ff */
[----:B------:R0:W-:Y:S01]  /*74e00*/  @P4 STG.E.U16 [R16.64], R23 ;  /* 0x0000001710004986 */ /* 0x0001e2000c101506 */
[----:B------:R-:W-:Y:S02]  /*74e10*/  ISETP.GE.AND P3, PT, R21, c[0x0][0x17c], PT ;  /* 0x00005f0015007a0c */ /* 0x000fe40003f66270 */
[----:B------:R-:W-:Y:S01]  /*74e20*/  IADD3 R3, R28, 0x44, RZ ;  /* 0x000000441c037810 */ /* 0x000fe20007ffe0ff */
[----:B------:R-:W-:Y:S01]  /*74e30*/  IMAD.WIDE R18, R20, 0x2, R6 ;  /* 0x0000000214127825 */ /* 0x000fe200078e0206 */
[----:B------:R-:W-:-:S03]  /*74e40*/  ISETP.LT.AND P2, PT, R26, c[0x0][0x178], !P2 ;  /* 0x00005e001a007a0c */ /* 0x000fc60005741270 */
[----:B0-----:R-:W-:Y:S01]  /*74e50*/  IMAD.WIDE R16, R0, 0x2, R4 ;  /* 0x0000000200107825 */ /* 0x001fe200078e0204 */
[----:B------:R-:W-:Y:S02]  /*74e60*/  PRMT R0, R23, 0x7632, R0 ;  /* 0x0000763217007816 */ /* 0x000fe40000000000 */
[----:B------:R-:W-:Y:S02]  /*74e70*/  ISETP.GE.AND P5, PT, R3, c[0x0][0x17c], PT ;  /* 0x00005f0003007a0c */ /* 0x000fe40003fa6270 */
[----:B------:R-:W-:-:S04]  /*74e80*/  IADD3 R3, R28, 0x45, RZ ;  /* 0x000000451c037810 */ /* 0x000fc80007ffe0ff */
[----:B------:R-:W-:Y:S01]  /*74e90*/  ISETP.GE.AND P4, PT, R3, c[0x0][0x17c], PT ;  /* 0x00005f0003007a0c */ /* 0x000fe20003f86270 */
[----:B--2---:R0:W-:Y:S01]  /*74ea0*/  @P6 STG.E.U16 [R16.64], R22 ;  /* 0x0000001610006986 */ /* 0x0041e2000c101506 */
[----:B------:R-:W-:Y:S02]  /*74eb0*/  ISETP.LT.AND P6, PT, R27, c[0x0][0x178], !P3 ;  /* 0x00005e001b007a0c */ /* 0x000fe40005fc1270 */
[----:B------:R-:W-:Y:S01]  /*74ec0*/  ISETP.LT.AND P3, PT, R26, c[0x0][0x178], !P3 ;  /* 0x00005e001a007a0c */ /* 0x000fe20005f61270 */
[----:B------:R1:W-:Y:S01]  /*74ed0*/  @P0 STG.E.U16 [R18.64], R0 ;  /* 0x0000000012000986 */ /* 0x0003e2000c101506 */
[----:B------:R-:W-:Y:S01]  /*74ee0*/  PRMT R3, R22, 0x7632, R3 ;  /* 0x0000763216037816 */ /* 0x000fe20000000003 */
[C---:B0-----:R-:W-:Y:S01]  /*74ef0*/  IMAD.WIDE R16, R20.reuse, 0x2, R4 ;  /* 0x0000000214107825 */ /* 0x041fe200078e0204 */
[----:B-1----:R-:W-:-:S04]  /*74f00*/  IADD3 R0, R20, c[0x0][0x198], RZ ;  /* 0x0000660014007a10 */ /* 0x002fc80007ffe0ff */
[----:B------:R-:W-:Y:S01]  /*74f10*/  @P2 STG.E.U16 [R16.64], R3 ;  /* 0x0000000310002986 */ /* 0x000fe2000c101506 */
[----:B------:R-:W-:-:S04]  /*74f20*/  IMAD.WIDE R18, R0, 0x2, R6 ;  /* 0x0000000200127825 */ /* 0x000fc800078e0206 */
[C---:B------:R-:W-:Y:S01]  /*74f30*/  IMAD.WIDE R20, R0.reuse, 0x2, R4 ;  /* 0x0000000200147825 */ /* 0x040fe200078e0204 */
[----:B---3--:R0:W-:Y:S04]  /*74f40*/  @P6 STG.E.U16 [R18.64], R25 ;  /* 0x0000001912006986 */ /* 0x0081e8000c101506 */
[----:B----4-:R1:W-:Y:S01]  /*74f50*/  @P3 STG.E.U16 [R20.64], R15 ;  /* 0x0000000f14003986 */ /* 0x0103e2000c101506 */
        /* <DEDUP_REMOVED lines=11> */
[----:B------:R-:W-:Y:S02]  /*75010*/  ISETP.LT.AND P5, PT, R26, c[0x0][0x178], !P5 ;  /* 0x00005e001a007a0c */ /* 0x000fe40006fa1270 */
[----:B------:R-:W-:Y:S02]  /*75020*/  IADD3 R3, R18, c[0x0][0x198], RZ ;  /* 0x0000660012037a10 */ /* 0x000fe40007ffe0ff */
[C---:B------:R-:W-:Y:S02]  /*75030*/  IADD3 R22, R28.reuse, 0x46, RZ ;  /* 0x000000461c167810 */ /* 0x040fe40007ffe0ff */
[----:B------:R-:W-:Y:S01]  /*75040*/  IADD3 R23, R28, 0x47, RZ ;  /* 0x000000471c177810 */ /* 0x000fe20007ffe0ff */
[----:B------:R-:W-:Y:S01]  /*75050*/  IMAD.WIDE R18, R18, 0x2, R4 ;  /* 0x0000000212127825 */ /* 0x000fe200078e0204 */
[----:B------:R-:W-:-:S02]  /*75060*/  ISETP.GE.AND P0, PT, R22, c[0x0][0x17c], PT ;  /* 0x00005f0016007a0c */ /* 0x000fc40003f06270 */
[----:B------:R-:W-:Y:S01]  /*75070*/  ISETP.GE.AND P2, PT, R23, c[0x0][0x17c], PT ;  /* 0x00005f0017007a0c */ /* 0x000fe20003f46270 */
[C---:B------:R-:W-:Y:S01]  /*75080*/  IMAD.WIDE R20, R3.reuse, 0x2, R6 ;  /* 0x0000000203147825 */ /* 0x040fe200078e0206 */
[----:B------:R0:W-:Y:S03]  /*75090*/  @P1 STG.E.U16 [R18.64], R24 ;  /* 0x0000001812001986 */ /* 0x0001e6000c101506 */
[C---:B------:R-:W-:Y:S01]  /*750a0*/  IMAD.WIDE R22, R3.reuse, 0x2, R4 ;  /* 0x0000000203167825 */ /* 0x040fe200078e0204 */
[----:B------:R-:W-:Y:S02]  /*750b0*/  IADD3 R25, R28, 0x48, RZ ;  /* 0x000000481c197810 */ /* 0x000fe40007ffe0ff */
[----:B0-----:R-:W-:Y:S02]  /*750c0*/  IADD3 R18, R3, c[0x0][0x198], RZ ;  /* 0x0000660003127a10 */ /* 0x001fe40007ffe0ff */
[----:B------:R-:W-:-:S02]  /*750d0*/  ISETP.GE.AND P3, PT, R25, c[0x0][0x17c], PT ;  /* 0x00005f0019007a0c */ /* 0x000fc40003f66270 */
[----:B------:R-:W2:Y:S04]  /*750e0*/  LDL.LU R25, [R1+0x68] ;  /* 0x0000680001197983 */ /* 0x000ea80000300800 */
[----:B---3--:R-:W-:Y:S04]  /*750f0*/  @P6 STG.E.U16 [R20.64], R16 ;  /* 0x0000001014006986 */ /* 0x008fe8000c101506 */
[----:B----4-:R0:W-:Y:S01]  /*75100*/  @P5 STG.E.U16 [R22.64], R17 ;  /* 0x0000001116005986 */ /* 0x0101e2000c101506 */
[----:B------:R-:W-:Y:S02]  /*75110*/  ISETP.LT.AND P5, PT, R27, c[0x0][0x178], !P4 ;  /* 0x00005e001b007a0c */ /* 0x000fe400067a1270 */
[----:B------:R-:W-:-:S02]  /*75120*/  PRMT R0, R16, 0x7632, R0 ;  /* 0x0000763210007816 */ /* 0x000fc40000000000 */
[----:B0-----:R-:W-:Y:S01]  /*75130*/  PRMT R22, R17, 0x7632, R22 ;  /* 0x0000763211167816 */ /* 0x001fe20000000016 */
[----:B------:R-:W-:Y:S01]  /*75140*/  IMAD.WIDE R16, R18, 0x2, R6 ;  /* 0x0000000212107825 */ /* 0x000fe200078e0206 */
[----:B------:R-:W-:-:S07]  /*75150*/  IADD3 R23, R28, 0x4a, RZ ;  /* 0x0000004a1c177810 */ /* 0x000fce0007ffe0ff */
[----:B------:R-:W-:Y:S01]  /*75160*/  @P5 STG.E.U16 [R16.64], R0 ;  /* 0x0000000010005986 */ /* 0x000fe2000c101506 */
[----:B------:R-:W-:-:S03]  /*75170*/  ISETP.GE.AND P5, PT, R23, c[0x0][0x17c], PT ;  /* 0x00005f0017007a0c */ /* 0x000fc60003fa6270 */
[----:B------:R-:W3:Y:S01]  /*75180*/  LDL.LU R23, [R1+0x1a8] ;  /* 0x0001a80001177983 */ /* 0x000ee20000300800 */
[----:B------:R-:W-:Y:S02]  /*75190*/  ISETP.LT.AND P4, PT, R26, c[0x0][0x178], !P4 ;  /* 0x00005e001a007a0c */ /* 0x000fe40006781270 */
[C---:B------:R-:W-:Y:S01]  /*751a0*/  IADD3 R3, R18.reuse, c[0x0][0x198], RZ ;  /* 0x0000660012037a10 */ /* 0x040fe20007ffe0ff */
[----:B------:R-:W-:Y:S01]  /*751b0*/  IMAD.WIDE R18, R18, 0x2, R4 ;  /* 0x0000000212127825 */ /* 0x000fe200078e0204 */
[----:B------:R-:W-:Y:S02]  /*751c0*/  ISETP.LT.AND P6, PT, R27, c[0x0][0x178], !P0 ;  /* 0x00005e001b007a0c */ /* 0x000fe400047c1270 */
[----:B------:R-:W-:Y:S02]  /*751d0*/  ISETP.LT.AND P0, PT, R26, c[0x0][0x178], !P0 ;  /* 0x00005e001a007a0c */ /* 0x000fe40004701270 */
[----:B------:R-:W-:-:S05]  /*751e0*/  IADD3 R20, R28, 0x49, RZ ;  /* 0x000000491c147810 */ /* 0x000fca0007ffe0ff */
[----:B------:R0:W-:Y:S01]  /*751f0*/  @P4 STG.E.U16 [R18.64], R22 ;  /* 0x0000001612004986 */ /* 0x0001e2000c101506 */
[----:B------:R-:W-:Y:S01]  /*75200*/  ISETP.GE.AND P1, PT, R20, c[0x0][0x17c], PT ;  /* 0x00005f0014007a0c */ /* 0x000fe20003f26270 */
[C---:B------:R-:W-:Y:S02]  /*75210*/  IMAD.WIDE R20, R3.reuse, 0x2, R6 ;  /* 0x0000000203147825 */ /* 0x040fe400078e0206 */
[----:B0-----:R-:W4:Y:S02]  /*75220*/  LDL.LU R22, [R1+0x1b8] ;  /* 0x0001b80001167983 */ /* 0x001f240000300800 */
[----:B------:R-:W-:Y:S01]  /*75230*/  IMAD.WIDE R16, R3, 0x2, R4 ;  /* 0x0000000203107825 */ /* 0x000fe200078e0204 */
[----:B------:R-:W-:Y:S02]  /*75240*/  IADD3 R0, R28, 0x4b, RZ ;  /* 0x0000004b1c007810 */ /* 0x000fe40007ffe0ff */
[----:B------:R-:W-:Y:S02]  /*75250*/  ISETP.LT.AND P4, PT, R27, c[0x0][0x178], !P2 ;  /* 0x00005e001b007a0c */ /* 0x000fe40005781270 */
[----:B------:R-:W-:Y:S01]  /*75260*/  ISETP.LT.AND P2, PT, R26, c[0x0][0x178], !P2 ;  /* 0x00005e001a007a0c */ /* 0x000fe20005741270 */
[----:B---3--:R0:W-:Y:S04]  /*75270*/  @P6 STG.E.U16 [R20.64], R23 ;  /* 0x0000001714006986 */ /* 0x0081e8000c101506 */
[----:B--2---:R1:W-:Y:S01]  /*75280*/  @P0 STG.E.U16 [R16.64], R15 ;  /* 0x0000000f10000986 */ /* 0x0043e2000c101506 */
[----:B------:R-:W-:-:S02]  /*75290*/  ISETP.GE.AND P6, PT, R0, c[0x0][0x17c], PT ;  /* 0x00005f0000007a0c */ /* 0x000fc40003fc6270 */
[----:B------:R-:W-:Y:S02]  /*752a0*/  IADD3 R0, R3, c[0x0][0x198], RZ ;  /* 0x0000660003007a10 */ /* 0x000fe40007ffe0ff */
[----:B0-----:R-:W-:Y:S02]  /*752b0*/  PRMT R20, R15, 0x7632, R20 ;  /* 0x000076320f147816 */ /* 0x001fe40000000014 */
[----:B-1----:R-:W2:Y:S01]  /*752c0*/  LDL.LU R15, [R1+0x1c8] ;  /* 0x0001c800010f7983 */ /* 0x002ea20000300800 */
[----:B------:R-:W-:-:S03]  /*752d0*/  PRMT R3, R23, 0x7632, R3 ;  /* 0x0000763217037816 */ /* 0x000fc60000000003 */
[----:B------:R-:W3:Y:S01]  /*752e0*/  LDL.LU R23, [R1+0xa8] ;  /* 0x0000a80001177983 */ /* 0x000ee20000300800 */
        /* <DEDUP_REMOVED lines=9> */
[----:B0-----:R-:W-:Y:S01]  /*75380*/  IMAD.WIDE R16, R0, 0x2, R6 ;  /* 0x0000000200107825 */ /* 0x001fe200078e0206 */
[----:B------:R-:W-:-:S03]  /*75390*/  IADD3 R3, R28, 0x4d, RZ ;  /* 0x0000004d1c037810 */ /* 0x000fc60007ffe0ff */
[C---:B-1----:R-:W-:Y:S01]  /*753a0*/  IMAD.WIDE R18, R0.reuse, 0x2, R4 ;  /* 0x0000000200127825 */ /* 0x042fe200078e0204 */
[----:B------:R-:W-:Y:S01]  /*753b0*/  IADD3 R0, R0, c[0x0][0x198], RZ ;  /* 0x0000660000007a10 */ /* 0x000fe20007ffe0ff */
[----:B----4-:R0:W-:Y:S01]  /*753c0*/  @P0 STG.E.U16 [R16.64], R22 ;  /* 0x0000001610000986 */ /* 0x0101e2000c101506 */
[----:B------:R-:W-:Y:S02]  /*753d0*/  ISETP.GE.AND P0, PT, R3, c[0x0][0x17c], PT ;  /* 0x00005f0003007a0c */ /* 0x000fe40003f06270 */
[----:B------:R-:W-:Y:S01]  /*753e0*/  PRMT R3, R22, 0x7632, R3 ;  /* 0x0000763216037816 */ /* 0x000fe20000000003 */
[----:B------:R1:W-:Y:S01]  /*753f0*/  @P3 STG.E.U16 [R18.64], R25 ;  /* 0x0000001912003986 */ /* 0x0003e2000c101506 */
[----:B------:R-:W-:Y:S02]  /*75400*/  ISETP.LT.AND P3, PT, R27, c[0x0][0x178], !P5 ;  /* 0x00005e001b007a0c */ /* 0x000fe40006f61270 */
[----:B------:R-:W-:Y:S01]  /*75410*/  PRMT R20, R25, 0x7632, R20 ;  /* 0x0000763219147816 */ /* 0x000fe20000000014 */
[----:B0-----:R-:W-:-:S04]  /*75420*/  IMAD.WIDE R16, R0, 0x2, R6 ;  /* 0x0000000200107825 */ /* 0x001fc800078e0206 */
[C---:B-1----:R-:W-:Y:S01]  /*75430*/  IMAD.WIDE R18, R0.reuse, 0x2, R4 ;  /* 0x0000000200127825 */ /* 0x042fe200078e0204 */
[----:B------:R-:W-:Y:S01]  /*75440*/  IADD3 R0, R0, c[0x0][0x198], RZ ;  /* 0x0000660000007a10 */ /* 0x000fe20007ffe0ff */
[----:B------:R0:W-:Y:S01]  /*75450*/  @P2 STG.E.U16 [R16.64], R3 ;  /* 0x0000000310002986 */ /* 0x0001e2000c101506 */
[----:B------:R-:W-:-:S03]  /*75460*/  ISETP.LT.AND P5, PT, R26, c[0x0][0x178], !P5 ;  /* 0x00005e001a007a0c */ /* 0x000fc60006fa1270 */
[----:B------:R1:W-:Y:S01]  /*75470*/  @P1 STG.E.U16 [R18.64], R20 ;  /* 0x0000001412001986 */ /* 0x0003e2000c101506 */
[----:B------:R-:W-:Y:S02]  /*75480*/  ISETP.LT.AND P1, PT, R27, c[0x0][0x178], !P6 ;  /* 0x00005e001b007a0c */ /* 0x000fe40007721270 */
[----:B------:R-:W-:Y:S01]  /*75490*/  IADD3 R22, R28, 0x50, RZ ;  /* 0x000000501c167810 */ /* 0x000fe20007ffe0ff */
[----:B------:R-:W4:Y:S01]  /*754a0*/  LDL.LU R25, [R1+0x98] ;  /* 0x0000980001197983 */ /* 0x000f220000300800 */
[C---:B0-----:R-:W-:Y:S01]  /*754b0*/  IMAD.WIDE R16, R0.reuse, 0x2, R6 ;  /* 0x0000000200107825 */ /* 0x041fe200078e0206 */
[----:B-1----:R-:W-:-:S05]  /*754c0*/  IADD3 R20, R0, c[0x0][0x198], RZ ;  /* 0x0000660000147a10 */ /* 0x002fca0007ffe0ff */
[----:B------:R-:W-:Y:S01]  /*754d0*/  IMAD.WIDE R18, R20, 0x2, R6 ;  /* 0x0000000214127825 */ /* 0x000fe200078e0206 */
[----:B--2---:R0:W-:Y:S03]  /*754e0*/  @P3 STG.E.U16 [R16.64], R15 ;  /* 0x0000000f10003986 */ /* 0x0041e6000c101506 */
[----:B0-----:R-:W-:Y:S01]  /*754f0*/  IMAD.WIDE R16, R0, 0x2, R4 ;  /* 0x0000000200107825 */ /* 0x001fe200078e0204 */
[----:B------:R-:W-:Y:S02]  /*75500*/  PRMT R0, R15, 0x7632, R0 ;  /* 0x000076320f007816 */ /* 0x000fe40000000000 */
[----:B------:R-:W2:Y:S04]  /*75510*/  LDL.LU R15, [R1+0xb8] ;  /* 0x0000b800010f7983 */ /* 0x000ea80000300800 */
[----:B---3--:R-:W-:Y:S04]  /*75520*/  @P5 STG.E.U16 [R16.64], R23 ;  /* 0x0000001710005986 */ /* 0x008fe8000c101506 */
[----:B------:R0:W-:Y:S01]  /*75530*/  @P1 STG.E.U16 [R18.64], R0 ;  /* 0x0000000012001986 */ /* 0x0001e2000c101506 */
[----:B------:R-:W-:-:S03]  /*75540*/  ISETP.GE.AND P1, PT, R22, c[0x0][0x17c], PT ;  /* 0x00005f0016007a0c */ /* 0x000fc60003f26270 */
[----:B------:R-:W3:Y:S01]  /*75550*/  LDL.LU R22, [R1+0x1d8] ;  /* 0x0001d80001167983 */ /* 0x000ee20000300800 */
[C---:B------:R-:W-:Y:S02]  /*75560*/  IADD3 R21, R28.reuse, 0x4c, RZ ;  /* 0x0000004c1c157810 */ /* 0x040fe40007ffe0ff */
[----:B------:R-:W-:Y:S02]  /*75570*/  IADD3 R3, R28, 0x4e, RZ ;  /* 0x0000004e1c037810 */ /* 0x000fe40007ffe0ff */
[----:B------:R-:W-:Y:S02]  /*75580*/  ISETP.GE.AND P4, PT, R21, c[0x0][0x17c], PT ;  /* 0x00005f0015007a0c */ /* 0x000fe40003f86270 */
[----:B------:R-:W-:Y:S02]  /*75590*/  ISETP.LT.AND P6, PT, R26, c[0x0][0x178], !P6 ;  /* 0x00005e001a007a0c */ /* 0x000fe400077c1270 */
[----:B------:R-:W-:Y:S02]  /*755a0*/  ISETP.LT.AND P5, PT, R27, c[0x0][0x178], !P4 ;  /* 0x00005e001b007a0c */ /* 0x000fe400067a1270 */
[----:B------:R-:W-:-:S02]  /*755b0*/  ISETP.GE.AND P2, PT, R3, c[0x0][0x17c], PT ;  /* 0x00005f0003007a0c */ /* 0x000fc40003f46270 */
[----:B------:R-:W-:Y:S02]  /*755c0*/  IADD3 R3, R28, 0x4f, RZ ;  /* 0x0000004f1c037810 */ /* 0x000fe40007ffe0ff */
[C---:B0-----:R-:W-:Y:S01]  /*755d0*/  IADD3 R0, R20.reuse, c[0x0][0x198], RZ ;  /* 0x0000660014007a10 */ /* 0x041fe20007ffe0ff */
[----:B------:R-:W-:Y:S01]  /*755e0*/  IMAD.WIDE R16, R20, 0x2, R4 ;  /* 0x0000000214107825 */ /* 0x000fe200078e0204 */
[----:B------:R-:W-:Y:S02]  /*755f0*/  ISETP.GE.AND P3, PT, R3, c[0x0][0x17c], PT ;  /* 0x00005f0003007a0c */ /* 0x000fe40003f66270 */
[----:B------:R-:W-:Y:S01]  /*75600*/  PRMT R3, R23, 0x7632, R3 ;  /* 0x0000763217037816 */ /* 0x000fe20000000003 */
[----:B------:R-:W-:Y:S01]  /*75610*/  IMAD.WIDE R18, R0, 0x2, R6 ;  /* 0x0000000200127825 */ /* 0x000fe200078e0206 */
[----:B------:R-:W-:-:S03]  /*75620*/  ISETP.LT.AND P4, PT, R26, c[0x0][0x178], !P4 ;  /* 0x00005e001a007a0c */ /* 0x000fc60006781270 */
[----:B------:R-:W-:Y:S01]  /*75630*/  @P6 STG.E.U16 [R16.64], R3 ;  /* 0x0000000310006986 */ /* 0x000fe2000c101506 */
[C---:B------:R-:W-:Y:S01]  /*75640*/  IMAD.WIDE R20, R0.reuse, 0x2, R4 ;  /* 0x0000000200147825 */ /* 0x040fe200078e0204 */
[----:B----4-:R-:W-:Y:S02]  /*75650*/  PRMT R24, R25, 0x7632, R24 ;  /* 0x0000763219187816 */ /* 0x010fe40000000018 */
[----:B---3--:R0:W-:Y:S01]  /*75660*/  @P5 STG.E.U16 [R18.64], R22 ;  /* 0x0000001612005986 */ /* 0x0081e2000c101506 */
[----:B------:R-:W-:Y:S02]  /*75670*/  ISETP.LT.AND P5, PT, R27, c[0x0][0x178], !P0 ;  /* 0x00005e001b007a0c */ /* 0x000fe400047a1270 */
[----:B0-----:R-:W-:Y:S02]  /*75680*/  IADD3 R18, R0, c[0x0][0x198], RZ ;  /* 0x0000660000127a10 */ /* 0x001fe40007ffe0ff */
[----:B------:R-:W-:-:S03]  /*75690*/  PRMT R0, R22, 0x7632, R0 ;  /* 0x0000763216007816 */ /* 0x000fc60000000000 */
[----:B------:R-:W-:Y:S01]  /*756a0*/  IMAD.WIDE R16, R18, 0x2, R6 ;  /* 0x0000000212107825 */ /* 0x000fe200078e0206 */
[----:B------:R-:W-:Y:S01]  /*756b0*/  @P4 STG.E.U16 [R20.64], R25 ;  /* 0x0000001914004986 */ /* 0x000fe2000c101506 */
[----:B------:R-:W-:-:S04]  /*756c0*/  ISETP.LT.AND P0, PT, R26, c[0x0][0x178], !P0 ;  /* 0x00005e001a007a0c */ /* 0x000fc80004701270 */
[----:B------:R0:W-:Y:S01]  /*756d0*/  @P5 STG.E.U16 [R16.64], R0 ;  /* 0x0000000010005986 */ /* 0x0001e2000c101506 */
[C---:B------:R-:W-:Y:S01]  /*756e0*/  IADD3 R3, R18.reuse, c[0x0][0x198], RZ ;  /* 0x0000660012037a10 */ /* 0x040fe20007ffe0ff */
[----:B------:R-:W-:Y:S02]  /*756f0*/  IMAD.WIDE R18, R18, 0x2, R4 ;  /* 0x0000000212127825 */ /* 0x000fe400078e0204 */
[----:B0-----:R-:W3:Y:S01]  /*75700*/  LDL.LU R17, [R1+0x308] ;  /* 0x0003080001117983 */ /* 0x001ee20000300800 */
[----:B------:R-:W-:-:S04]  /*75710*/  IADD3 R25, R28, 0x52, RZ ;  /* 0x000000521c197810 */ /* 0x000fc80007ffe0ff */
[----:B------:R0:W-:Y:S01]  /*75720*/  @P0 STG.E.U16 [R18.64], R24 ;  /* 0x0000001812000986 */ /* 0x0001e2000c101506 */
[----:B------:R-:W-:-:S03]  /*75730*/  ISETP.GE.AND P5, PT, R25, c[0x0][0x17c], PT ;  /* 0x00005f0019007a0c */ /* 0x000fc60003fa6270 */
[----:B------:R-:W4:Y:S04]  /*75740*/  LDL.LU R25, [R1+0xc8] ;  /* 0x0000c80001197983 */ /* 0x000f280000300800 */
[----:B0-----:R-:W4:Y:S01]  /*75750*/  LDL.LU R24, [R1+0x318] ;  /* 0x0003180001187983 */ /* 0x001f220000300800 */
[C---:B------:R-:W-:Y:S02]  /*75760*/  ISETP.LT.AND P4, PT, R27.reuse, c[0x0][0x178], !P2 ;  /* 0x00005e001b007a0c */ /* 0x040fe40005781270 */
[C---:B------:R-:W-:Y:S02]  /*75770*/  ISETP.LT.AND P2, PT, R26.reuse, c[0x0][0x178], !P2 ;  /* 0x00005e001a007a0c */ /* 0x040fe40005741270 */
[----:B------:R-:W-:Y:S01]  /*75780*/  ISETP.LT.AND P0, PT, R27, c[0x0][0x178], !P3 ;  /* 0x00005e001b007a0c */ /* 0x000fe20005f01270 */
[----:B------:R-:W-:Y:S01]  /*75790*/  IMAD.WIDE R20, R3, 0x2, R6 ;  /* 0x0000000203147825 */ /* 0x000fe200078e0206 */
[----:B------:R-:W-:-:S02]  /*757a0*/  ISETP.LT.AND P3, PT, R26, c[0x0][0x178], !P3 ;  /* 0x00005e001a007a0c */ /* 0x000fc40005f61270 */
[----:B------:R-:W-:Y:S02]  /*757b0*/  IADD3 R23, R28, 0x51, RZ ;  /* 0x000000511c177810 */ /* 0x000fe40007ffe0ff */
[----:B------:R-:W-:Y:S02]  /*757c0*/  IADD3 R16, R3, c[0x0][0x198], RZ ;  /* 0x0000660003107a10 */ /* 0x000fe40007ffe0ff */
[----:B------:R-:W-:Y:S01]  /*757d0*/  ISETP.GE.AND P6, PT, R23, c[0x0][0x17c], PT ;  /* 0x00005f0017007a0c */ /* 0x000fe20003fc6270 */
[----:B------:R-:W-:Y:S01]  /*757e0*/  IMAD.WIDE R22, R3, 0x2, R4 ;  /* 0x0000000203167825 */ /* 0x000fe200078e0204 */
[C---:B------:R-:W-:Y:S02]  /*757f0*/  IADD3 R0, R16.reuse, c[0x0][0x198], RZ ;  /* 0x0000660010007a10 */ /* 0x040fe40007ffe0ff */
[----:B--2---:R-:W-:Y:S01]  /*75800*/  PRMT R3, R15, 0x7632, R3 ;  /* 0x000076320f037816 */ /* 0x004fe20000000003 */
[----:B------:R-:W-:Y:S01]  /*75810*/  IMAD.WIDE R18, R16, 0x2, R6 ;  /* 0x0000000210127825 */ /* 0x000fe200078e0206 */
[----:B---3--:R0:W-:Y:S01]  /*75820*/  @P4 STG.E.U16 [R20.64], R17 ;  /* 0x0000001114004986 */ /* 0x0081e2000c101506 */
[----:B------:R-:W-:-:S02]  /*75830*/  ISETP.LT.AND P4, PT, R27, c[0x0][0x178], !P1 ;  /* 0x00005e001b007a0c */ /* 0x000fc40004f81270 */
[----:B------:R-:W-:Y:S01]  /*75840*/  ISETP.LT.AND P1, PT, R26, c[0x0][0x178], !P1 ;  /* 0x00005e001a007a0c */ /* 0x000fe20004f21270 */
[----:B------:R1:W-:Y:S01]  /*75850*/  @P2 STG.E.U16 [R22.64], R15 ;  /* 0x0000000f16002986 */ /* 0x0003e2000c101506 */
[----:B0-----:R-:W-:Y:S01]  /*75860*/  PRMT R20, R17, 0x7632, R20 ;  /* 0x0000763211147816 */ /* 0x001fe20000000014 */
[----:B------:R-:W-:Y:S01]  /*75870*/  IMAD.WIDE R16, R16, 0x2, R4 ;  /* 0x0000000210107825 */ /* 0x000fe200078e0204 */
[----:B------:R-:W-:Y:S01]  /*75880*/  IADD3 R21, R28, 0x53, RZ ;  /* 0x000000531c157810 */ /* 0x000fe20007ffe0ff */
[----:B-1----:R-:W2:Y:S04]  /*75890*/  LDL.LU R15, [R1+0x328] ;  /* 0x00032800010f7983 */ /* 0x002ea80000300800 */
[----:B------:R0:W-:Y:S04]  /*758a0*/  @P0 STG.E.U16 [R18.64], R20 ;  /* 0x0000001412000986 */ /* 0x0001e8000c101506 */
[----:B------:R1:W-:Y:S01]  /*758b0*/  @P3 STG.E.U16 [R16.64], R3 ;  /* 0x0000000310003986 */ /* 0x0003e2000c101506 */
[----:B------:R-:W-:Y:S01]  /*758c0*/  ISETP.LT.AND P3, PT, R27, c[0x0][0x178], !P6 ;  /* 0x00005e001b007a0c */ /* 0x000fe20007761270 */
[----:B0-----:R-:W-:-:S04]  /*758d0*/  IMAD.WIDE R18, R0, 0x2, R6 ;  /* 0x0000000200127825 */ /* 0x001fc800078e0206 */
[C---:B-1----:R-:W-:Y:S01]  /*758e0*/  IMAD.WIDE R16, R0.reuse, 0x2, R4 ;  /* 0x0000000200107825 */ /* 0x042fe200078e0204 */
[----:B------:R-:W-:Y:S01]  /*758f0*/  IADD3 R0, R0, c[0x0][0x198], RZ ;  /* 0x0000660000007a10 */ /* 0x000fe20007ffe0ff */
[----:B----4-:R0:W-:Y:S01]  /*75900*/  @P4 STG.E.U16 [R18.64], R24 ;  /* 0x0000001812004986 */ /* 0x0101e2000c101506 */
[----:B------:R-:W-:Y:S02]  /*75910*/  ISETP.GE.AND P2, PT, R21, c[0x0][0x17c], PT ;  /* 0x00005f0015007a0c */ /* 0x000fe40003f46270 */
[----:B------:R-:W-:Y:S01]  /*75920*/  IADD3 R3, R28, 0x55, RZ ;  /* 0x000000551c037810 */ /* 0x000fe20007ffe0ff */
[----:B------:R1:W-:Y:S01]  /*75930*/  @P1 STG.E.U16 [R16.64], R25 ;  /* 0x0000001910001986 */ /* 0x0003e2000c101506 */
[----:B------:R-:W-:Y:S02]  /*75940*/  PRMT R21, R24, 0x7632, R21 ;  /* 0x0000763218157816 */ /* 0x000fe40000000015 */
[----:B------:R-:W-:Y:S02]  /*75950*/  ISETP.GE.AND P4, PT, R3, c[0x0][0x17c], PT ;  /* 0x00005f0003007a0c */ /* 0x000fe40003f86270 */
[----:B------:R-:W-:Y:S01]  /*75960*/  PRMT R3, R25, 0x7632, R3 ;  /* 0x0000763219037816 */ /* 0x000fe20000000003 */
[----:B0-----:R-:W3:Y:S01]  /*75970*/  LDL.LU R24, [R1+0x338] ;  /* 0x0003380001187983 */ /* 0x001ee20000300800 */
[----:B-1----:R-:W-:-:S03]  /*75980*/  IMAD.WIDE R16, R0, 0x2, R6 ;  /* 0x0000000200107825 */ /* 0x002fc600078e0206 */
[----:B------:R-:W4:Y:S04]  /*75990*/  LDL.LU R25, [R1+0xd8] ;  /* 0x0000d80001197983 */ /* 0x000f280000300800 */
[----:B------:R0:W-:Y:S04]  /*759a0*/  @P3 STG.E.U16 [R16.64], R21 ;  /* 0x0000001510003986 */ /* 0x0001e8000c101506 */
[----:B0-----:R-:W4:Y:S01]  /*759b0*/  LDL.LU R21, [R1+0xe8] ;  /* 0x0000e80001157983 */ /* 0x001f220000300800 */
[----:B------:R-:W-:Y:S01]  /*759c0*/  ISETP.LT.AND P6, PT, R26, c[0x0][0x178], !P6 ;  /* 0x00005e001a007a0c */ /* 0x000fe200077c1270 */
[----:B------:R-:W-:Y:S01]  /*759d0*/  IMAD.WIDE R18, R0, 0x2, R4 ;  /* 0x0000000200127825 */ /* 0x000fe200078e0204 */
[----:B------:R-:W-:-:S02]  /*759e0*/  ISETP.LT.AND P1, PT, R27, c[0x0][0x178], !P5 ;  /* 0x00005e001b007a0c */ /* 0x000fc40006f21270 */
[----:B------:R-:W-:Y:S02]  /*759f0*/  ISETP.LT.AND P5, PT, R26, c[0x0][0x178], !P5 ;  /* 0x00005e001a007a0c */ /* 0x000fe40006fa1270 */
[----:B------:R-:W-:Y:S02]  /*75a00*/  IADD3 R16, R0, c[0x0][0x198], RZ ;  /* 0x0000660000107a10 */ /* 0x000fe40007ffe0ff */
[----:B------:R-:W-:Y:S02]  /*75a10*/  IADD3 R20, R28, 0x56, RZ ;  /* 0x000000561c147810 */ /* 0x000fe40007ffe0ff */
[----:B------:R-:W-:-:S03]  /*75a20*/  IADD3 R0, R16, c[0x0][0x198], RZ ;  /* 0x0000660010007a10 */ /* 0x000fc60007ffe0ff */
[----:B------:R0:W-:Y:S01]  /*75a30*/  @P6 STG.E.U16 [R18.64], R3 ;  /* 0x0000000312006986 */ /* 0x0001e2000c101506 */
[----:B------:R-:W-:Y:S02]  /*75a40*/  ISETP.LT.AND P6, PT, R27, c[0x0][0x178], !P2 ;  /* 0x00005e001b007a0c */ /* 0x000fe400057c1270 */
[----:B------:R-:W-:Y:S02]  /*75a50*/  ISETP.LT.AND P2, PT, R26, c[0x0][0x178], !P2 ;  /* 0x00005e001a007a0c */ /* 0x000fe40005741270 */
[----:B------:R-:W-:Y:S02]  /*75a60*/  IADD3 R22, R28, 0x54, RZ ;  /* 0x000000541c167810 */ /* 0x000fe40007ffe0ff */
[----:B------:R-:W-:Y:S01]  /*75a70*/  ISETP.GE.AND P3, PT, R20, c[0x0][0x17c], PT ;  /* 0x00005f0014007a0c */ /* 0x000fe20003f66270 */
[----:B0-----:R-:W-:Y:S01]  /*75a80*/  IMAD.WIDE R18, R16, 0x2, R6 ;  /* 0x0000000210127825 */ /* 0x001fe200078e0206 */
[----:B------:R-:W-:-:S03]  /*75a90*/  IADD3 R3, R28, 0x57, RZ ;  /* 0x000000571c037810 */ /* 0x000fc60007ffe0ff */
[----:B------:R-:W-:Y:S01]  /*75aa0*/  IMAD.WIDE R16, R16, 0x2, R4 ;  /* 0x0000000210107825 */ /* 0x000fe200078e0204 */
[----:B------:R-:W-:Y:S01]  /*75ab0*/  ISETP.GE.AND P0, PT, R22, c[0x0][0x17c], PT ;  /* 0x00005f0016007a0c */ /* 0x000fe20003f06270 */
[----:B--2---:R0:W-:Y:S01]  /*75ac0*/  @P1 STG.E.U16 [R18.64], R15 ;  /* 0x0000000f12001986 */ /* 0x0041e2000c101506 */
[----:B------:R-:W-:Y:S02]  /*75ad0*/  PRMT R20, R15, 0x7632, R20 ;  /* 0x000076320f147816 */ /* 0x000fe40000000014 */
[----:B------:R-:W-:Y:S01]  /*75ae0*/  ISETP.GE.AND P1, PT, R3, c[0x0][0x17c], PT ;  /* 0x00005f0003007a0c */ /* 0x000fe20003f26270 */
[----:B0-----:R-:W-:Y:S01]  /*75af0*/  IMAD.WIDE R18, R0, 0x2, R6 ;  /* 0x0000000200127825 */ /* 0x001fe200078e0206 */
[----:B------:R-:W2:Y:S01]  /*75b00*/  LDL.LU R15, [R1+0x1f54] ;  /* 0x001f5400010f7983 */ /* 0x000ea20000300800 */
[----:B---3--:R-:W-:-:S03]  /*75b10*/  PRMT R22, R24, 0x7632, R22 ;  /* 0x0000763218167816 */ /* 0x008fc60000000016 */
[----:B----4-:R0:W-:Y:S01]  /*75b20*/  @P5 STG.E.U16 [R16.64], R21 ;  /* 0x0000001510005986 */ /* 0x0101e2000c101506 */
[----:B------:R-:W-:Y:S02]  /*75b30*/  PRMT R3, R21, 0x7632, R3 ;  /* 0x0000763215037816 */ /* 0x000fe40000000003 */
[----:B------:R-:W-:Y:S01]  /*75b40*/  ISETP.LT.AND P5, PT, R27, c[0x0][0x178], !P0 ;  /* 0x00005e001b007a0c */ /* 0x000fe200047a1270 */
[----:B------:R1:W-:Y:S01]  /*75b50*/  @P6 STG.E.U16 [R18.64], R20 ;  /* 0x0000001412006986 */ /* 0x0003e2000c101506 */
[----:B------:R-:W-:Y:S01]  /*75b60*/  ISETP.LT.AND P0, PT, R26, c[0x0][0x178], !P0 ;  /* 0x00005e001a007a0c */ /* 0x000fe20004701270 */
[C---:B0-----:R-:W-:Y:S01]  /*75b70*/  IMAD.WIDE R16, R0.reuse, 0x2, R4 ;  /* 0x0000000200107825 */ /* 0x041fe200078e0204 */
[----:B-1----:R-:W-:-:S04]  /*75b80*/  IADD3 R19, R0, c[0x0][0x198], RZ ;  /* 0x0000660000137a10 */ /* 0x002fc80007ffe0ff */
[----:B------:R0:W-:Y:S01]  /*75b90*/  @P2 STG.E.U16 [R16.64], R3 ;  /* 0x0000000310002986 */ /* 0x0001e2000c101506 */
[----:B------:R-:W-:Y:S02]  /*75ba0*/  ISETP.LT.AND P2, PT, R27, c[0x0][0x178], !P4 ;  /* 0x00005e001b007a0c */ /* 0x000fe40006741270 */
[----:B------:R-:W-:-:S04]  /*75bb0*/  IADD3 R18, R28, 0x58, RZ ;  /* 0x000000581c127810 */ /* 0x000fc80007ffe0ff */
[----:B------:R-:W-:Y:S02]  /*75bc0*/  ISETP.GE.AND P6, PT, R18, c[0x0][0x17c], PT ;  /* 0x00005f0012007a0c */ /* 0x000fe40003fc6270 */
[C---:B0-----:R-:W-:Y:S01]  /*75bd0*/  IADD3 R3, R19.reuse, c[0x0][0x198], RZ ;  /* 0x0000660013037a10 */ /* 0x041fe20007ffe0ff */
[----:B------:R-:W-:-:S04]  /*75be0*/  IMAD.WIDE R16, R19, 0x2, R6 ;  /* 0x0000000213107825 */ /* 0x000fc800078e0206 */
[----:B------:R-:W-:Y:S01]  /*75bf0*/  IMAD.WIDE R18, R19, 0x2, R4 ;  /* 0x0000000213127825 */ /* 0x000fe200078e0204 */
[----:B------:R-:W-:Y:S03]  /*75c00*/  @P5 STG.E.U16 [R16.64], R24 ;  /* 0x0000001810005986 */ /* 0x000fe6000c101506 */
[----:B------:R-:W-:Y:S01]  /*75c10*/  IMAD.WIDE R20, R3, 0x2, R6 ;  /* 0x0000000203147825 */ /* 0x000fe200078e0206 */
[----:B------:R-:W-:Y:S04]  /*75c20*/  @P0 STG.E.U16 [R18.64], R25 ;  /* 0x0000001912000986 */ /* 0x000fe8000c101506 */
[----:B------:R0:W-:Y:S04]  /*75c30*/  @P2 STG.E.U16 [R20.64], R22 ;  /* 0x0000001614002986 */ /* 0x0001e8000c101506 */
[----:B0-----:R-:W3:Y:S04]  /*75c40*/  LDL.LU R22, [R1+0x3c8] ;  /* 0x0003c80001167983 */ /* 0x001ee80000300800 */
[----:B------:R-:W4:Y:S04]  /*75c50*/  LDL.LU R21, [R1+0xf8] ;  /* 0x0000f80001157983 */ /* 0x000f280000300800 */
[----:B------:R-:W2:Y:S01]  /*75c60*/  LDL.LU R24, [R1+0x3d8] ;  /* 0x0003d80001187983 */ /* 0x000ea20000300800 */
[----:B------:R-:W-:-:S03]  /*75c70*/  PRMT R20, R25, 0x7632, R20 ;  /* 0x0000763219147816 */ /* 0x000fc60000000014 */
[----:B------:R-:W2:Y:S01]  /*75c80*/  LDL.LU R25, [R1+0x108] ;  /* 0x0001080001197983 */ /* 0x000ea20000300800 */
[----:B------:R-:W-:Y:S02]  /*75c90*/  ISETP.LT.AND P4, PT, R26, c[0x0][0x178], !P4 ;  /* 0x00005e001a007a0c */ /* 0x000fe40006781270 */
[----:B------:R-:W-:Y:S02]  /*75ca0*/  IADD3 R0, R28, 0x59, RZ ;  /* 0x000000591c007810 */ /* 0x000fe40007ffe0ff */
[----:B------:R-:W-:Y:S01]  /*75cb0*/  ISETP.LT.AND P0, PT, R27, c[0x0][0x178], !P3 ;  /* 0x00005e001b007a0c */ /* 0x000fe20005f01270 */
[C---:B------:R-:W-:Y:S01]  /*75cc0*/  IMAD.WIDE R16, R3.reuse, 0x2, R4 ;  /* 0x0000000203107825 */ /* 0x040fe200078e0204 */
[----:B------:R-:W-:Y:S02]  /*75cd0*/  ISETP.GE.AND P5, PT, R0, c[0x0][0x17c], PT ;  /* 0x00005f0000007a0c */ /* 0x000fe40003fa6270 */
[----:B------:R-:W-:Y:S02]  /*75ce0*/  IADD3 R0, R3, c[0x0][0x198], RZ ;  /* 0x0000660003007a10 */ /* 0x000fe40007ffe0ff */
[----:B------:R-:W-:-:S02]  /*75cf0*/  ISETP.LT.AND P3, PT, R26, c[0x0][0x178], !P3 ;  /* 0x00005e001a007a0c */ /* 0x000fc40005f61270 */
[----:B------:R-:W-:Y:S01]  /*75d00*/  ISETP.LT.AND P2, PT, R27, c[0x0][0x178], !P1 ;  /* 0x00005e001b007a0c */ /* 0x000fe20004f41270 */
[----:B------:R-:W-:Y:S01]  /*75d10*/  IMAD.WIDE R18, R0, 0x2, R6 ;  /* 0x0000000200127825 */ /* 0x000fe200078e0206 */
[----:B------:R0:W-:Y:S01]  /*75d20*/  @P4 STG.E.U16 [R16.64], R20 ;  /* 0x0000001410004986 */ /* 0x0001e2000c101506 */
[----:B------:R-:W-:Y:S02]  /*75d30*/  IADD3 R3, R28, 0x5a, RZ ;  /* 0x0000005a1c037810 */ /* 0x000fe40007ffe0ff */
[----:B------:R-:W-:Y:S02]  /*75d40*/  ISETP.LT.AND P1, PT, R26, c[0x0][0x178], !P1 ;  /* 0x00005e001a007a0c */ /* 0x000fe40004f21270 */
[C---:B0-----:R-:W-:Y:S01]  /*75d50*/  IADD3 R20, R0.reuse, c[0x0][0x198], RZ ;  /* 0x0000660000147a10 */ /* 0x041fe20007ffe0ff */
[----:B------:R-:W-:Y:S01]  /*75d60*/  IMAD.WIDE R16, R0, 0x2, R4 ;  /* 0x0000000200107825 */ /* 0x000fe200078e0204 */
[----:B------:R-:W-:Y:S02]  /*75d70*/  ISETP.GE.AND P4, PT, R3, c[0x0][0x17c], PT ;  /* 0x00005f0003007a0c */ /* 0x000fe40003f86270 */
[----:B------:R-:W-:Y:S01]  /*75d80*/  IADD3 R3, R28, 0x5b, RZ ;  /* 0x0000005b1c037810 */ /* 0x000fe20007ffe0ff */
[----:B---3--:R0:W-:Y:S01]  /*75d90*/  @P0 STG.E.U16 [R18.64], R22 ;  /* 0x0000001612000986 */ /* 0x0081e2000c101506 */
[----:B------:R-:W-:-:S03]  /*75da0*/  PRMT R0, R22, 0x7632, R0 ;  /* 0x0000763216007816 */ /* 0x000fc60000000000 */
[----:B----4-:R1:W-:Y:S01]  /*75db0*/  @P3 STG.E.U16 [R16.64], R21 ;  /* 0x0000001510003986 */ /* 0x0103e2000c101506 */
[----:B------:R-:W-:Y:S01]  /*75dc0*/  ISETP.LT.AND P3, PT, R27, c[0x0][0x178], !P6 ;  /* 0x00005e001b007a0c */ /* 0x000fe20007761270 */
[----:B0-----:R-:W-:Y:S01]  /*75dd0*/  IMAD.WIDE R18, R20, 0x2, R6 ;  /* 0x0000000214127825 */ /* 0x001fe200078e0206 */
[----:B------:R-:W-:-:S04]  /*75de0*/  ISETP.GE.AND P0, PT, R3, c[0x0][0x17c], PT ;  /* 0x00005f0003007a0c */ /* 0x000fc80003f06270 */
[----:B------:R0:W-:Y:S01]  /*75df0*/  @P2 STG.E.U16 [R18.64], R0 ;  /* 0x0000000012002986 */ /* 0x0001e2000c101506 */
[----:B------:R-:W-:Y:S01]  /*75e00*/  PRMT R3, R21, 0x7632, R3 ;  /* 0x0000763215037816 */ /* 0x000fe20000000003 */
[----:B-1----:R-:W-:Y:S01]  /*75e10*/  IMAD.WIDE R16, R20, 0x2, R4 ;  /* 0x0000000214107825 */ /* 0x002fe200078e0204 */
[----:B------:R-:W-:Y:S02]  /*75e20*/  ISETP.LT.AND P6, PT, R26, c[0x0][0x178], !P6 ;  /* 0x00005e001a007a0c */ /* 0x000fe400077c1270 */
[----:B0-----:R-:W-:Y:S02]  /*75e30*/  IADD3 R0, R20, c[0x0][0x198], RZ ;  /* 0x0000660014007a10 */ /* 0x001fe40007ffe0ff */
[----:B------:R-:W-:Y:S01]  /*75e40*/  @P1 STG.E.U16 [R16.64], R3 ;  /* 0x0000000310001986 */ /* 0x000fe2000c101506 */
[----:B------:R-:W-:Y:S02]  /*75e50*/  IADD3 R21, R28, 0x5c, RZ ;  /* 0x0000005c1c157810 */ /* 0x000fe40007ffe0ff */
[----:B------:R-:W-:-:S02]  /*75e60*/  IMAD.WIDE R18, R0, 0x2, R6 ;  /* 0x0000000200127825 */ /* 0x000fc400078e0206 */
[----:B------:R-:W-:-:S03]  /*75e70*/  ISETP.GE.AND P2, PT, R21, c[0x0][0x17c], PT ;  /* 0x00005f0015007a0c */ /* 0x000fc60003f46270 */
[----:B--2---:R0:W-:Y:S01]  /*75e80*/  @P3 STG.E.U16 [R18.64], R24 ;  /* 0x0000001812003986 */ /* 0x0041e2000c101506 */
[----:B------:R-:W-:Y:S01]  /*75e90*/  ISETP.LT.AND P3, PT, R27, c[0x0][0x178], !P5 ;  /* 0x00005e001b007a0c */ /* 0x000fe20006f61270 */
[----:B------:R-:W-:Y:S01]  /*75ea0*/  IMAD.WIDE R20, R0, 0x2, R4 ;  /* 0x0000000200147825 */ /* 0x000fe200078e0204 */
[----:B------:R-:W-:Y:S02]  /*75eb0*/  IADD3 R22, R28, 0x5d, RZ ;  /* 0x0000005d1c167810 */ /* 0x000fe40007ffe0ff */
[----:B------:R-:W-:Y:S02]  /*75ec0*/  PRMT R23, R24, 0x7632, R23 ;  /* 0x0000763218177816 */ /* 0x000fe40000000017 */
[----:B------:R1:W-:Y:S01]  /*75ed0*/  @P6 STG.E.U16 [R20.64], R25 ;  /* 0x0000001914006986 */ /* 0x0003e2000c101506 */
[----:B0-----:R-:W-:-:S03]  /*75ee0*/  IADD3 R18, R0, c[0x0][0x198], RZ ;  /* 0x0000660000127a10 */ /* 0x001fc60007ffe0ff */
[----:B------:R-:W2:Y:S01]  /*75ef0*/  LDL.LU R24, [R1+0x3f8] ;  /* 0x0003f80001187983 */ /* 0x000ea20000300800 */
[----:B------:R-:W-:Y:S02]  /*75f00*/  ISETP.GE.AND P1, PT, R22, c[0x0][0x17c], PT ;  /* 0x00005f0016007a0c */ /* 0x000fe40003f26270 */
[----:B------:R-:W-:Y:S01]  /*75f10*/  IADD3 R22, R28, 0x5e, RZ ;  /* 0x0000005e1c167810 */ /* 0x000fe20007ffe0ff */
[----:B-1----:R-:W-:Y:S01]  /*75f20*/  IMAD.WIDE R20, R18, 0x2, R6 ;  /* 0x0000000212147825 */ /* 0x002fe200078e0206 */
[----:B------:R-:W-:Y:S02]  /*75f30*/  PRMT R3, R25, 0x7632, R3 ;  /* 0x0000763219037816 */ /* 0x000fe40000000003 */
[----:B------:R-:W3:Y:S04]  /*75f40*/  LDL.LU R25, [R1+0x118] ;  /* 0x0001180001197983 */ /* 0x000ee80000300800 */
[----:B------:R0:W-:Y:S01]  /*75f50*/  @P3 STG.E.U16 [R20.64], R23 ;  /* 0x0000001714003986 */ /* 0x0001e2000c101506 */
[----:B------:R-:W-:-:S03]  /*75f60*/  ISETP.GE.AND P3, PT, R22, c[0x0][0x17c], PT ;  /* 0x00005f0016007a0c */ /* 0x000fc60003f66270 */
[----:B0-----:R-:W4:Y:S04]  /*75f70*/  LDL.LU R23, [R1+0x128] ;  /* 0x0001280001177983 */ /* 0x001f280000300800 */
[----:B------:R-:W2:Y:S01]  /*75f80*/  LDL.LU R22, [R1+0x3e8] ;  /* 0x0003e80001167983 */ /* 0x000ea20000300800 */
[----:B------:R-:W-:Y:S02]  /*75f90*/  ISETP.LT.AND P5, PT, R26, c[0x0][0x178], !P5 ;  /* 0x00005e001a007a0c */ /* 0x000fe40006fa1270 */
[----:B------:R-:W-:Y:S02]  /*75fa0*/  ISETP.LT.AND P6, PT, R27, c[0x0][0x178], !P4 ;  /* 0x00005e001b007a0c */ /* 0x000fe400067c1270 */
[C---:B------:R-:W-:Y:S01]  /*75fb0*/  IADD3 R0, R18.reuse, c[0x0][0x198], RZ ;  /* 0x0000660012007a10 */ /* 0x040fe20007ffe0ff */
[----:B------:R-:W-:Y:S01]  /*75fc0*/  IMAD.WIDE R18, R18, 0x2, R4 ;  /* 0x0000000212127825 */ /* 0x000fe200078e0204 */
[----:B------:R-:W-:-:S03]  /*75fd0*/  ISETP.LT.AND P4, PT, R26, c[0x0][0x178], !P4 ;  /* 0x00005e001a007a0c */ /* 0x000fc60006781270 */
[----:B------:R-:W-:-:S04]  /*75fe0*/  IMAD.WIDE R16, R0, 0x2, R6 ;  /* 0x0000000200107825 */ /* 0x000fc800078e0206 */
[----:B------:R-:W-:Y:S01]  /*75ff0*/  @P5 STG.E.U16 [R18.64], R3 ;  /* 0x0000000312005986 */ /* 0x000fe2000c101506 */
[----:B------:R-:W-:-:S03]  /*76000*/  IMAD.WIDE R20, R0, 0x2, R4 ;  /* 0x0000000200147825 */ /* 0x000fc600078e0204 */
[----:B--2---:R0:W-:Y:S01]  /*76010*/  @P6 STG.E.U16 [R16.64], R22 ;  /* 0x0000001610006986 */ /* 0x0041e2000c101506 */
[C---:B------:R-:W-:Y:S02]  /*76020*/  ISETP.LT.AND P6, PT, R27.reuse, c[0x0][0x178], !P0 ;  /* 0x00005e001b007a0c */ /* 0x040fe400047c1270 */
[----:B------:R-:W-:Y:S01]  /*76030*/  ISETP.LT.AND P0, PT, R26, c[0x0][0x178], !P0 ;  /* 0x00005e001a007a0c */ /* 0x000fe20004701270 */
[----:B----4-:R1:W-:Y:S01]  /*76040*/  @P4 STG.E.U16 [R20.64], R23 ;  /* 0x0000001714004986 */ /* 0x0103e2000c101506 */
[----:B------:R-:W-:Y:S02]  /*76050*/  ISETP.LT.AND P4, PT, R27, c[0x0][0x178], !P2 ;  /* 0x00005e001b007a0c */ /* 0x000fe40005781270 */
[----:B0-----:R-:W-:Y:S02]  /*76060*/  IADD3 R16, R0, c[0x0][0x198], RZ ;  /* 0x0000660000107a10 */ /* 0x001fe40007ffe0ff */
[----:B-1----:R-:W-:-:S03]  /*76070*/  PRMT R20, R22, 0x7632, R20 ;  /* 0x0000763216147816 */ /* 0x002fc60000000014 */
[C---:B------:R-:W-:Y:S01]  /*76080*/  IMAD.WIDE R18, R16.reuse, 0x2, R6 ;  /* 0x0000000210127825 */ /* 0x040fe200078e0206 */
[----:B------:R-:W-:Y:S02]  /*76090*/  IADD3 R0, R16, c[0x0][0x198], RZ ;  /* 0x0000660010007a10 */ /* 0x000fe40007ffe0ff */
[----:B------:R-:W-:Y:S01]  /*760a0*/  ISETP.LT.AND P2, PT, R26, c[0x0][0x178], !P2 ;  /* 0x00005e001a007a0c */ /* 0x000fe20005741270 */
[----:B------:R-:W-:Y:S01]  /*760b0*/  IMAD.WIDE R16, R16, 0x2, R4 ;  /* 0x0000000210107825 */ /* 0x000fe200078e0204 */
[----:B------:R-:W-:Y:S01]  /*760c0*/  PRMT R3, R23, 0x7632, R3 ;  /* 0x0000763217037816 */ /* 0x000fe20000000003 */
[----:B------:R0:W-:Y:S01]  /*760d0*/  @P6 STG.E.U16 [R18.64], R20 ;  /* 0x0000001412006986 */ /* 0x0001e2000c101506 */
[----:B------:R-:W-:-:S03]  /*760e0*/  ISETP.LT.AND P6, PT, R27, c[0x0][0x178], !P1 ;  /* 0x00005e001b007a0c */ /* 0x000fc60004fc1270 */
[----:B------:R1:W-:Y:S04]  /*760f0*/  @P0 STG.E.U16 [R16.64], R3 ;  /* 0x0000000310000986 */ /* 0x0003e8000c101506 */
[----:B------:R-:W2:Y:S01]  /*76100*/  LDL.LU R23, [R1+0x8] ;  /* 0x0000080001177983 */ /* 0x000ea20000300800 */
[----:B0-----:R-:W-:-:S04]  /*76110*/  IMAD.WIDE R18, R0, 0x2, R6 ;  /* 0x0000000200127825 */ /* 0x001fc800078e0206 */
[----:B-1----:R-:W-:Y:S01]  /*76120*/  IMAD.WIDE R16, R0, 0x2, R4 ;  /* 0x0000000200107825 */ /* 0x002fe200078e0204 */
[----:B------:R0:W-:Y:S01]  /*76130*/  @P4 STG.E.U16 [R18.64], R24 ;  /* 0x0000001812004986 */ /* 0x0001e2000c101506 */
[----:B------:R-:W-:Y:S02]  /*76140*/  ISETP.LT.AND P1, PT, R26, c[0x0][0x178], !P1 ;  /* 0x00005e001a007a0c */ /* 0x000fe40004f21270 */
[----:B------:R-:W-:Y:S01]  /*76150*/  PRMT R3, R24, 0x7632, R3 ;  /* 0x0000763218037816 */ /* 0x000fe20000000003 */
[----:B---3--:R1:W-:Y:S01]  /*76160*/  @P2 STG.E.U16 [R16.64], R25 ;  /* 0x0000001910002986 */ /* 0x0083e2000c101506 */
[----:B0-----:R-:W-:-:S03]  /*76170*/  IADD3 R18, R0, c[0x0][0x198], RZ ;  /* 0x0000660000127a10 */ /* 0x001fc60007ffe0ff */
[----:B------:R-:W3:Y:S02]  /*76180*/  LDL.LU R24, [R1+0x4c] ;  /* 0x00004c0001187983 */ /* 0x000ee40000300800 */
[----:B-1----:R-:W-:-:S05]  /*76190*/  IMAD.WIDE R16, R18, 0x2, R6 ;  /* 0x0000000212107825 */ /* 0x002fca00078e0206 */
[----:B------:R0:W-:Y:S02]  /*761a0*/  @P6 STG.E.U16 [R16.64], R3 ;  /* 0x0000000310006986 */ /* 0x0001e4000c101506 */
[----:B0-----:R-:W-:Y:S01]  /*761b0*/  PRMT R3, R25, 0x7632, R3 ;  /* 0x0000763219037816 */ /* 0x001fe20000000003 */
[----:B------:R-:W-:Y:S01]  /*761c0*/  IMAD.WIDE R16, R18, 0x2, R4 ;  /* 0x0000000212107825 */ /* 0x000fe200078e0204 */
[----:B------:R-:W4:Y:S04]  /*761d0*/  LDL.LU R25, [R1+0x1c] ;  /* 0x00001c0001197983 */ /* 0x000f280000300800 */
[----:B------:R0:W-:Y:S04]  /*761e0*/  @P1 STG.E.U16 [R16.64], R3 ;  /* 0x0000000310001986 */ /* 0x0001e8000c101506 */
[----:B0-----:R-:W3:Y:S01]  /*761f0*/  LDL.LU R17, [R1+0x408] ;  /* 0x0004080001117983 */ /* 0x001ee20000300800 */
[----:B------:R-:W-:-:S02]  /*76200*/  IADD3 R0, R28, 0x61, RZ ;  /* 0x000000611c007810 */ /* 0x000fc40007ffe0ff */
[----:B------:R-:W-:Y:S02]  /*76210*/  ISETP.LT.AND P2, PT, R27, c[0x0][0x178], !P3 ;  /* 0x00005e001b007a0c */ /* 0x000fe40005f41270 */
[----:B------:R-:W-:Y:S02]  /*76220*/  ISETP.GE.AND P4, PT, R0, c[0x0][0x17c], PT ;  /* 0x00005f0000007a0c */ /* 0x000fe40003f86270 */
[----:B------:R-:W-:Y:S02]  /*76230*/  IADD3 R0, R18, c[0x0][0x198], RZ ;  /* 0x0000660012007a10 */ /* 0x000fe40007ffe0ff */
[C---:B------:R-:W-:Y:S02]  /*76240*/  IADD3 R20, R28.reuse, 0x60, RZ ;  /* 0x000000601c147810 */ /* 0x040fe40007ffe0ff */
[----:B------:R-:W-:Y:S02]  /*76250*/  IADD3 R21, R28, 0x5f, RZ ;  /* 0x0000005f1c157810 */ /* 0x000fe40007ffe0ff */
[----:B------:R-:W-:Y:S01]  /*76260*/  ISETP.LT.AND P3, PT, R26, c[0x0][0x178], !P3 ;  /* 0x00005e001a007a0c */ /* 0x000fe20005f61270 */
[----:B------:R-:W-:Y:S01]  /*76270*/  IMAD.WIDE R18, R0, 0x2, R6 ;  /* 0x0000000200127825 */ /* 0x000fe200078e0206 */
[----:B------:R-:W-:-:S02]  /*76280*/  ISETP.GE.AND P0, PT, R20, c[0x0][0x17c], PT ;  /* 0x00005f0014007a0c */ /* 0x000fc40003f06270 */
[----:B------:R-:W-:Y:S02]  /*76290*/  IADD3 R20, R28, 0x62, RZ ;  /* 0x000000621c147810 */ /* 0x000fe40007ffe0ff */
[----:B------:R-:W-:Y:S02]  /*762a0*/  ISETP.GE.AND P5, PT, R21, c[0x0][0x17c], PT ;  /* 0x00005f0015007a0c */ /* 0x000fe40003fa6270 */
[----:B------:R-:W-:Y:S01]  /*762b0*/  ISETP.GE.AND P6, PT, R20, c[0x0][0x17c], PT ;  /* 0x00005f0014007a0c */ /* 0x000fe20003fc6270 */
[C---:B------:R-:W-:Y:S01]  /*762c0*/  IMAD.WIDE R20, R0.reuse, 0x2, R4 ;  /* 0x0000000200147825 */ /* 0x040fe200078e0204 */
[----:B------:R-:W-:-:S04]  /*762d0*/  IADD3 R16, R0, c[0x0][0x198], RZ ;  /* 0x0000660000107a10 */ /* 0x000fc80007ffe0ff */
[----:B------:R-:W-:Y:S02]  /*762e0*/  IADD3 R3, R16, c[0x0][0x198], RZ ;  /* 0x0000660010037a10 */ /* 0x000fe40007ffe0ff */
[----:B------:R-:W-:-:S04]  /*762f0*/  IADD3 R22, R28, 0x63, RZ ;  /* 0x000000631c167810 */ /* 0x000fc80007ffe0ff */
[----:B------:R-:W-:Y:S02]  /*76300*/  ISETP.GE.AND P1, PT, R22, c[0x0][0x17c], PT ;  /* 0x00005f0016007a0c */ /* 0x000fe40003f26270 */
[----:B--2---:R-:W-:Y:S01]  /*76310*/  PRMT R0, R23, 0x7632, R0 ;  /* 0x0000763217007816 */ /* 0x004fe20000000000 */
[----:B---3--:R0:W-:Y:S01]  /*76320*/  @P2 STG.E.U16 [R18.64], R17 ;  /* 0x0000001112002986 */ /* 0x0081e2000c101506 */
[C---:B------:R-:W-:Y:S02]  /*76330*/  ISETP.LT.AND P2, PT, R27.reuse, c[0x0][0x178], !P5 ;  /* 0x00005e001b007a0c */ /* 0x040fe40006f41270 */
[----:B------:R-:W-:Y:S01]  /*76340*/  ISETP.LT.AND P5, PT, R26, c[0x0][0x178], !P5 ;  /* 0x00005e001a007a0c */ /* 0x000fe20006fa1270 */
[----:B------:R1:W-:Y:S01]  /*76350*/  @P3 STG.E.U16 [R20.64], R23 ;  /* 0x0000001714003986 */ /* 0x0003e2000c101506 */
[----:B------:R-:W-:Y:S01]  /*76360*/  ISETP.LT.AND P3, PT, R27, c[0x0][0x178], !P0 ;  /* 0x00005e001b007a0c */ /* 0x000fe20004761270 */
[----:B0-----:R-:W-:Y:S01]  /*76370*/  IMAD.WIDE R18, R16, 0x2, R6 ;  /* 0x0000000210127825 */ /* 0x001fe200078e0206 */
[----:B-1----:R-:W-:-:S03]  /*76380*/  PRMT R20, R17, 0x7632, R20 ;  /* 0x0000763211147816 */ /* 0x002fc60000000014 */
[----:B------:R-:W-:Y:S01]  /*76390*/  IMAD.WIDE R16, R16, 0x2, R4 ;  /* 0x0000000210107825 */ /* 0x000fe200078e0204 */
[----:B------:R-:W-:-:S03]  /*763a0*/  ISETP.LT.AND P0, PT, R26, c[0x0][0x178], !P0 ;  /* 0x00005e001a007a0c */ /* 0x000fc60004701270 */
[----:B------:R0:W-:Y:S04]  /*763b0*/  @P2 STG.E.U16 [R18.64], R20 ;  /* 0x0000001412002986 */ /* 0x0001e8000c101506 */
[----:B------:R1:W-:Y:S01]  /*763c0*/  @P5 STG.E.U16 [R16.64], R0 ;  /* 0x0000000010005986 */ /* 0x0003e2000c101506 */
[----:B0-----:R-:W-:-:S05]  /*763d0*/  IMAD.WIDE R18, R3, 0x2, R6 ;  /* 0x0000000203127825 */ /* 0x001fca00078e0206 */
[----:B------:R0:W-:Y:S01]  /*763e0*/  @P3 STG.E.U16 [R18.64], R24 ;  /* 0x0000001812003986 */ /* 0x0001e2000c101506 */
[----:B------:R-:W-:Y:S01]  /*763f0*/  ISETP.LT.AND P3, PT, R27, c[0x0][0x178], !P4 ;  /* 0x00005e001b007a0c */ /* 0x000fe20006761270 */
[C---:B-1----:R-:W-:Y:S01]  /*76400*/  IMAD.WIDE R16, R3.reuse, 0x2, R4 ;  /* 0x0000000203107825 */ /* 0x042fe200078e0204 */
[----:B------:R-:W-:Y:S02]  /*76410*/  ISETP.LT.AND P4, PT, R26, c[0x0][0x178], !P4 ;  /* 0x00005e001a007a0c */ /* 0x000fe40006781270 */
[----:B------:R-:W-:Y:S02]  /*76420*/  PRMT R0, R24, 0x7632, R0 ;  /* 0x0000763218007816 */ /* 0x000fe40000000000 */
[----:B----4-:R1:W-:Y:S01]  /*76430*/  @P0 STG.E.U16 [R16.64], R25 ;  /* 0x0000001910000986 */ /* 0x0103e2000c101506 */
[----:B0-----:R-:W-:Y:S02]  /*76440*/  IADD3 R18, R3, c[0x0][0x198], RZ ;  /* 0x0000660003127a10 */ /* 0x001fe40007ffe0ff */
[----:B------:R-:W-:-:S02]  /*76450*/  IADD3 R23, R28, 0x66, RZ ;  /* 0x000000661c177810 */ /* 0x000fc40007ffe0ff */
[C---:B------:R-:W-:Y:S01]  /*76460*/  IADD3 R3, R18.reuse, c[0x0][0x198], RZ ;  /* 0x0000660012037a10 */ /* 0x040fe20007ffe0ff */
[C---:B-1----:R-:W-:Y:S01]  /*76470*/  IMAD.WIDE R16, R18.reuse, 0x2, R6 ;  /* 0x0000000212107825 */ /* 0x042fe200078e0206 */
[----:B------:R-:W-:Y:S02]  /*76480*/  PRMT R22, R25, 0x7632, R22 ;  /* 0x0000763219167816 */ /* 0x000fe40000000016 */
[----:B------:R-:W2:Y:S01]  /*76490*/  LDL.LU R25, [R1+0x2c] ;  /* 0x00002c0001197983 */ /* 0x000ea20000300800 */
[----:B------:R-:W-:-:S03]  /*764a0*/  IMAD.WIDE R18, R18, 0x2, R4 ;  /* 0x0000000212127825 */ /* 0x000fc600078e0204 */
[----:B------:R-:W-:Y:S01]  /*764b0*/  @P3 STG.E.U16 [R16.64], R0 ;  /* 0x0000000010003986 */ /* 0x000fe2000c101506 */
[----:B------:R-:W-:-:S03]  /*764c0*/  ISETP.GE.AND P3, PT, R23, c[0x0][0x17c], PT ;  /* 0x00005f0017007a0c */ /* 0x000fc60003f66270 */
[----:B------:R-:W3:Y:S04]  /*764d0*/  LDL.LU R23, [R1+0x8c] ;  /* 0x00008c0001177983 */ /* 0x000ee80000300800 */
[----:B------:R0:W-:Y:S04]  /*764e0*/  @P4 STG.E.U16 [R18.64], R22 ;  /* 0x0000001612004986 */ /* 0x0001e8000c101506 */
[----:B0-----:R-:W4:Y:S04]  /*764f0*/  LDL.LU R18, [R1+0x7c] ;  /* 0x00007c0001127983 */ /* 0x001f280000300800 */
[----:B------:R-:W2:Y:S01]  /*76500*/  LDL.LU R19, [R1+0x3c] ;  /* 0x00003c0001137983 */ /* 0x000ea20000300800 */
[----:B------:R-:W-:-:S02]  /*76510*/  ISETP.LT.AND P0, PT, R27, c[0x0][0x178], !P6 ;  /* 0x00005e001b007a0c */ /* 0x000fc40007701270 */
[C---:B------:R-:W-:Y:S02]  /*76520*/  IADD3 R21, R28.reuse, 0x64, RZ ;  /* 0x000000641c157810 */ /* 0x040fe40007ffe0ff */
[----:B------:R-:W-:Y:S02]  /*76530*/  IADD3 R20, R28, 0x65, RZ ;  /* 0x000000651c147810 */ /* 0x000fe40007ffe0ff */
[----:B------:R-:W-:Y:S02]  /*76540*/  ISETP.LT.AND P6, PT, R26, c[0x0][0x178], !P6 ;  /* 0x00005e001a007a0c */ /* 0x000fe400077c1270 */
[----:B------:R-:W-:Y:S02]  /*76550*/  ISETP.GE.AND P2, PT, R21, c[0x0][0x17c], PT ;  /* 0x00005f0015007a0c */ /* 0x000fe40003f46270 */
[----:B------:R-:W-:Y:S01]  /*76560*/  ISETP.GE.AND P5, PT, R20, c[0x0][0x17c], PT ;  /* 0x00005f0014007a0c */ /* 0x000fe20003fa6270 */
[----:B------:R-:W-:-:S04]  /*76570*/  IMAD.WIDE R20, R3, 0x2, R6 ;  /* 0x0000000203147825 */ /* 0x000fc800078e0206 */
[----:B------:R-:W-:Y:S01]  /*76580*/  IMAD.WIDE R16, R3, 0x2, R4 ;  /* 0x0000000203107825 */ /* 0x000fe200078e0204 */
[----:B------:R-:W-:Y:S01]  /*76590*/  IADD3 R22, R28, 0x68, RZ ;  /* 0x000000681c167810 */ /* 0x000fe20007ffe0ff */
[----:B----4-:R0:W-:Y:S01]  /*765a0*/  @P0 STG.E.U16 [R20.64], R18 ;  /* 0x0000001214000986 */ /* 0x0101e2000c101506 */
[C---:B------:R-:W-:Y:S02]  /*765b0*/  ISETP.LT.AND P0, PT, R27.reuse, c[0x0][0x178], !P1 ;  /* 0x00005e001b007a0c */ /* 0x040fe40004f01270 */
[----:B------:R-:W-:Y:S01]  /*765c0*/  ISETP.LT.AND P1, PT, R26, c[0x0][0x178], !P1 ;  /* 0x00005e001a007a0c */ /* 0x000fe20004f21270 */
[----:B--2---:R1:W-:Y:S01]  /*765d0*/  @P6 STG.E.U16 [R16.64], R19 ;  /* 0x0000001310006986 */ /* 0x0043e2000c101506 */
[----:B------:R-:W-:Y:S02]  /*765e0*/  ISETP.LT.AND P6, PT, R27, c[0x0][0x178], !P2 ;  /* 0x00005e001b007a0c */ /* 0x000fe400057c1270 */
[----:B------:R-:W-:Y:S02]  /*765f0*/  PRMT R0, R19, 0x7632, R0 ;  /* 0x0000763213007816 */ /* 0x000fe40000000000 */
[----:B0-----:R-:W-:-:S02]  /*76600*/  IADD3 R21, R3, c[0x0][0x198], RZ ;  /* 0x0000660003157a10 */ /* 0x001fc40007ffe0ff */
[----:B------:R-:W-:Y:S02]  /*76610*/  PRMT R20, R18, 0x7632, R20 ;  /* 0x0000763212147816 */ /* 0x000fe40000000014 */
[C---:B------:R-:W-:Y:S01]  /*76620*/  IADD3 R3, R21.reuse, c[0x0][0x198], RZ ;  /* 0x0000660015037a10 */ /* 0x040fe20007ffe0ff */
[----:B-1----:R-:W-:Y:S01]  /*76630*/  IMAD.WIDE R18, R21, 0x2, R6 ;  /* 0x0000000215127825 */ /* 0x002fe200078e0206 */
[----:B------:R-:W-:-:S03]  /*76640*/  ISETP.LT.AND P2, PT, R26, c[0x0][0x178], !P2 ;  /* 0x00005e001a007a0c */ /* 0x000fc60005741270 */
[----:B------:R-:W-:Y:S01]  /*76650*/  IMAD.WIDE R16, R21, 0x2, R4 ;  /* 0x0000000215107825 */ /* 0x000fe200078e0204 */
[----:B------:R0:W-:Y:S04]  /*76660*/  @P0 STG.E.U16 [R18.64], R20 ;  /* 0x0000001412000986 */ /* 0x0001e8000c101506 */
[----:B------:R1:W-:Y:S01]  /*76670*/  @P1 STG.E.U16 [R16.64], R0 ;  /* 0x0000000010001986 */ /* 0x0003e2000c101506 */
[----:B0-----:R-:W-:-:S05]  /*76680*/  IMAD.WIDE R18, R3, 0x2, R6 ;  /* 0x0000000203127825 */ /* 0x001fca00078e0206 */
[----:B---3--:R0:W-:Y:S01]  /*76690*/  @P6 STG.E.U16 [R18.64], R23 ;  /* 0x0000001712006986 */ /* 0x0081e2000c101506 */
[----:B------:R-:W-:Y:S01]  /*766a0*/  ISETP.LT.AND P6, PT, R27, c[0x0][0x178], !P5 ;  /* 0x00005e001b007a0c */ /* 0x000fe20006fc1270 */
[----:B-1----:R-:W-:Y:S01]  /*766b0*/  IMAD.WIDE R16, R3, 0x2, R4 ;  /* 0x0000000203107825 */ /* 0x002fe200078e0204 */
[----:B------:R-:W-:Y:S02]  /*766c0*/  ISETP.LT.AND P5, PT, R26, c[0x0][0x178], !P5 ;  /* 0x00005e001a007a0c */ /* 0x000fe40006fa1270 */
[----:B------:R-:W-:Y:S02]  /*766d0*/  PRMT R0, R23, 0x7632, R0 ;  /* 0x0000763217007816 */ /* 0x000fe40000000000 */
[----:B------:R1:W-:Y:S01]  /*766e0*/  @P2 STG.E.U16 [R16.64], R25 ;  /* 0x0000001910002986 */ /* 0x0003e2000c101506 */
[----:B0-----:R-:W-:Y:S02]  /*766f0*/  IADD3 R18, R3, c[0x0][0x198], RZ ;  /* 0x0000660003127a10 */ /* 0x001fe40007ffe0ff */
[----:B------:R-:W-:-:S02]  /*76700*/  ISETP.GE.AND P0, PT, R22, c[0x0][0x17c], PT ;  /* 0x00005f0016007a0c */ /* 0x000fc40003f06270 */
[----:B------:R-:W-:Y:S02]  /*76710*/  IADD3 R23, R28, 0x6a, RZ ;  /* 0x0000006a1c177810 */ /* 0x000fe40007ffe0ff */
        /* <DEDUP_REMOVED lines=15> */
[----:B------:R-:W-:Y:S01]  /*76810*/  ISETP.GE.AND P1, PT, R20, c[0x0][0x17c], PT ;  /* 0x00005f0014007a0c */ /* 0x000fe20003f26270 */
[----:B------:R-:W-:Y:S01]  /*76820*/  IMAD.WIDE R20, R3, 0x2, R6 ;  /* 0x0000000203147825 */ /* 0x000fe200078e0206 */
[----:B------:R-:W-:-:S03]  /*76830*/  ISETP.GE.AND P4, PT, R24, c[0x0][0x17c], PT ;  /* 0x00005f0018007a0c */ /* 0x000fc60003f86270 */
        /* <DEDUP_REMOVED lines=239> */
[C---:B-1----:R-:W-:Y:S01]  /*77730*/  IMAD.WIDE R16, R3.reuse, 0x2, R4 ;  /* 0x0000000203107825 */ /* 0x042fe200078e0204 */
[----:B------:R-:W-:Y:S02]  /*77740*/  ISETP.LT.AND P5, PT, R26, c[0x0][0x178], !P5 ;  /* 0x00005e001a007a0c */ /* 0x000fe40006fa1270 */
[----:B------:R-:W-:Y:S02]  /*77750*/  ISETP.GE.AND P0, PT, R22, c[0x0][0x17c], PT ;  /* 0x00005f0016007a0c */ /* 0x000fe40003f06270 */
[----:B------:R1:W-:Y:S01]  /*77760*/  @P2 STG.E.U16 [R16.64], R25 ;  /* 0x0000001910002986 */ /* 0x0003e2000c101506 */
[----:B0-----:R-:W-:Y:S02]  /*77770*/  IADD3 R18, R3, c[0x0][0x198], RZ ;  /* 0x0000660003127a10 */ /* 0x001fe40007ffe0ff */
[----:B------:R-:W-:-:S02]  /*77780*/  PRMT R0, R23, 0x7632, R0 ;  /* 0x0000763217007816 */ /* 0x000fc40000000000 */
        /* <DEDUP_REMOVED lines=10> */
[----:B0-----:R-:W4:Y:S01]  /*77830*/  LDL.LU R19, [R1+0x40c] ;  /* 0x00040c0001137983 */ /* 0x001f220000300800 */
[----:B------:R-:W-:Y:S02]  /*77840*/  ISETP.LT.AND P2, PT, R27, c[0x0][0x178], !P3 ;  /* 0x00005e001b007a0c */ /* 0x000fe40005f41270 */
[----:B------:R-:W-:-:S02]  /*77850*/  IADD3 R20, R28, 0x81, RZ ;  /* 0x000000811c147810 */ /* 0x000fc40007ffe0ff */
[----:B------:R-:W-:Y:S02]  /*77860*/  IADD3 R24, R28, 0x7f, RZ ;  /* 0x0000007f1c187810 */ /* 0x000fe40007ffe0ff */
[----:B------:R-:W-:Y:S01]  /*77870*/  ISETP.GE.AND P1, PT, R20, c[0x0][0x17c], PT ;  /* 0x00005f0014007a0c */ /* 0x000fe20003f26270 */
[C---:B------:R-:W-:Y:S01]  /*77880*/  IMAD.WIDE R20, R23.reuse, 0x2, R6 ;  /* 0x0000000217147825 */ /* 0x040fe200078e0206 */
[----:B------:R-:W-:Y:S02]  /*77890*/  ISETP.LT.AND P3, PT, R26, c[0x0][0x178], !P3 ;  /* 0x00005e001a007a0c */ /* 0x000fe40005f61270 */
[----:B------:R-:W-:Y:S01]  /*778a0*/  ISETP.GE.AND P4, PT, R24, c[0x0][0x17c], PT ;  /* 0x00005f0018007a0c */ /* 0x000fe20003f86270 */
[C---:B------:R-:W-:Y:S01]  /*778b0*/  IMAD.WIDE R16, R23.reuse, 0x2, R4 ;  /* 0x0000000217107825 */ /* 0x040fe200078e0204 */
[----:B------:R-:W-:Y:S02]  /*778c0*/  IADD3 R0, R23, c[0x0][0x198], RZ ;  /* 0x0000660017007a10 */ /* 0x000fe40007ffe0ff */
[----:B------:R-:W2:Y:S04]  /*778d0*/  LDL.LU R23, [R1+0x190] ;  /* 0x0001900001177983 */ /* 0x000ea80000300800 */
[----:B----4-:R0:W-:Y:S01]  /*778e0*/  @P2 STG.E.U16 [R20.64], R19 ;  /* 0x0000001314002986 */ /* 0x0101e2000c101506 */
[----:B------:R-:W-:-:S02]  /*778f0*/  ISETP.LT.AND P2, PT, R27, c[0x0][0x178], !P4 ;  /* 0x00005e001b007a0c */ /* 0x000fc40006741270 */
[----:B------:R-:W-:Y:S01]  /*77900*/  PRMT R3, R19, 0x7632, R3 ;  /* 0x0000763213037816 */ /* 0x000fe20000000003 */
[----:B---3--:R1:W-:Y:S01]  /*77910*/  @P3 STG.E.U16 [R16.64], R22 ;  /* 0x0000001610003986 */ /* 0x0083e2000c101506 */
[----:B0-----:R-:W-:Y:S01]  /*77920*/  IADD3 R21, R28, 0x84, RZ ;  /* 0x000000841c157810 */ /* 0x001fe20007ffe0ff */
[----:B-1----:R-:W-:Y:S01]  /*77930*/  IMAD.WIDE R16, R0, 0x2, R6 ;  /* 0x0000000200107825 */ /* 0x002fe200078e0206 */
[----:B------:R-:W-:Y:S02]  /*77940*/  PRMT R20, R22, 0x7632, R20 ;  /* 0x0000763216147816 */ /* 0x000fe40000000014 */
[----:B------:R-:W3:Y:S05]  /*77950*/  LDL.LU R22, [R1+0x140] ;  /* 0x0001400001167983 */ /* 0x000eea0000300800 */
[----:B------:R0:W-:Y:S01]  /*77960*/  @P2 STG.E.U16 [R16.64], R3 ;  /* 0x0000000310002986 */ /* 0x0001e2000c101506 */
[----:B------:R-:W-:-:S03]  /*77970*/  ISETP.GE.AND P2, PT, R21, c[0x0][0x17c], PT ;  /* 0x00005f0015007a0c */ /* 0x000fc60003f46270 */
[----:B------:R-:W4:Y:S01]  /*77980*/  LDL.LU R21, [R1+0x180] ;  /* 0x0001800001157983 */ /* 0x000f220000300800 */
[----:B------:R-:W-:Y:S02]  /*77990*/  ISETP.LT.AND P4, PT, R26, c[0x0][0x178], !P4 ;  /* 0x00005e001a007a0c */ /* 0x000fe40006781270 */
[----:B------:R-:W-:Y:S01]  /*779a0*/  ISETP.LT.AND P3, PT, R27, c[0x0][0x178], !P0 ;  /* 0x00005e001b007a0c */ /* 0x000fe20004761270 */
[----:B------:R-:W-:Y:S01]  /*779b0*/  IMAD.WIDE R18, R0, 0x2, R4 ;  /* 0x0000000200127825 */ /* 0x000fe200078e0204 */
[----:B------:R-:W-:Y:S02]  /*779c0*/  ISETP.LT.AND P0, PT, R26, c[0x0][0x178], !P0 ;  /* 0x00005e001a007a0c */ /* 0x000fe40004701270 */
[----:B------:R-:W-:-:S05]  /*779d0*/  IADD3 R0, R0, c[0x0][0x198], RZ ;  /* 0x0000660000007a10 */ /* 0x000fca0007ffe0ff */
[----:B0-----:R-:W-:Y:S02]  /*779e0*/  IMAD.WIDE R16, R0, 0x2, R6 ;  /* 0x0000000200107825 */ /* 0x001fe400078e0206 */
[----:B------:R0:W-:Y:S01]  /*779f0*/  @P4 STG.E.U16 [R18.64], R20 ;  /* 0x0000001412004986 */ /* 0x0001e2000c101506 */
[----:B------:R-:W-:Y:S02]  /*77a00*/  ISETP.LT.AND P4, PT, R27, c[0x0][0x178], !P1 ;  /* 0x00005e001b007a0c */ /* 0x000fe40004f81270 */
[----:B------:R-:W-:Y:S02]  /*77a10*/  ISETP.LT.AND P1, PT, R26, c[0x0][0x178], !P1 ;  /* 0x00005e001a007a0c */ /* 0x000fe40004f21270 */
[----:B------:R-:W-:Y:S01]  /*77a20*/  IADD3 R3, R28, 0x85, RZ ;  /* 0x000000851c037810 */ /* 0x000fe20007ffe0ff */
[C---:B0-----:R-:W-:Y:S01]  /*77a30*/  IMAD.WIDE R18, R0.reuse, 0x2, R4 ;  /* 0x0000000200127825 */ /* 0x041fe200078e0204 */
[----:B------:R-:W-:Y:S02]  /*77a40*/  IADD3 R0, R0, c[0x0][0x198], RZ ;  /* 0x0000660000007a10 */ /* 0x000fe40007ffe0ff */
[----:B------:R-:W-:-:S04]  /*77a50*/  IADD3 R24, R28, 0x83, RZ ;  /* 0x000000831c187810 */ /* 0x000fc80007ffe0ff */
[----:B------:R-:W-:Y:S01]  /*77a60*/  ISETP.GE.AND P5, PT, R24, c[0x0][0x17c], PT ;  /* 0x00005f0018007a0c */ /* 0x000fe20003fa6270 */
[----:B----4-:R0:W-:Y:S01]  /*77a70*/  @P3 STG.E.U16 [R16.64], R21 ;  /* 0x0000001510003986 */ /* 0x0101e2000c101506 */
        /* <DEDUP_REMOVED lines=16> */
[----:B------:R0:W-:Y:S01]  /*77b80*/  @P0 STG.E.U16 [R16.64], R23 ;  /* 0x0000001710000986 */ /* 0x0001e2000c101506 */
[----:B------:R-:W-:Y:S02]  /*77b90*/  ISETP.GE.AND P4, PT, R20, c[0x0][0x17c], PT ;  /* 0x00005f0014007a0c */ /* 0x000fe40003f86270 */
[----:B------:R-:W-:Y:S02]  /*77ba0*/  IADD3 R20, R0, c[0x0][0x198], RZ ;  /* 0x0000660000147a10 */ /* 0x000fe40007ffe0ff */
[----:B------:R-:W-:-:S02]  /*77bb0*/  ISETP.GE.AND P0, PT, R3, c[0x0][0x17c], PT ;  /* 0x00005f0003007a0c */ /* 0x000fc40003f06270 */
[----:B---3--:R-:W-:Y:S01]  /*77bc0*/  PRMT R3, R22, 0x7632, R3 ;  /* 0x0000763216037816 */ /* 0x008fe20000000003 */
[----:B0-----:R-:W-:Y:S01]  /*77bd0*/  IMAD.WIDE R16, R0, 0x2, R4 ;  /* 0x0000000200107825 */ /* 0x001fe200078e0204 */
[----:B------:R-:W-:-:S03]  /*77be0*/  PRMT R0, R23, 0x7632, R0 ;  /* 0x0000763217007816 */ /* 0x000fc60000000000 */
[----:B------:R-:W-:Y:S01]  /*77bf0*/  IMAD.WIDE R18, R20, 0x2, R6 ;  /* 0x0000000214127825 */ /* 0x000fe200078e0206 */
[----:B------:R0:W-:Y:S04]  /*77c00*/  @P6 STG.E.U16 [R16.64], R22 ;  /* 0x0000001610006986 */ /* 0x0001e8000c101506 */
[----:B------:R1:W-:Y:S01]  /*77c10*/  @P1 STG.E.U16 [R18.64], R0 ;  /* 0x0000000012001986 */ /* 0x0003e2000c101506 */
[----:B0-----:R-:W-:-:S04]  /*77c20*/  IADD3 R22, R28, 0x88, RZ ;  /* 0x000000881c167810 */ /* 0x001fc80007ffe0ff */
[----:B------:R-:W-:Y:S02]  /*77c30*/  ISETP.GE.AND P1, PT, R22, c[0x0][0x17c], PT ;  /* 0x00005f0016007a0c */ /* 0x000fe40003f26270 */
[----:B------:R-:W3:Y:S01]  /*77c40*/  LDL.LU R22, [R1+0x200] ;  /* 0x0002000001167983 */ /* 0x000ee20000300800 */
        /* <DEDUP_REMOVED lines=8> */
[----:B---3--:R1:W-:Y:S04]  /*77cd0*/  @P6 STG.E.U16 [R18.64], R22 ;  /* 0x0000001612006986 */ /* 0x0083e8000c101506 */
[----:B--2---:R-:W-:Y:S01]  /*77ce0*/  @P2 STG.E.U16 [R20.64], R25 ;  /* 0x0000001914002986 */ /* 0x004fe2000c101506 */
[----:B------:R-:W-:-:S02]  /*77cf0*/  ISETP.LT.AND P2, PT, R27, c[0x0][0x178], !P3 ;  /* 0x00005e001b007a0c */ /* 0x000fc40005f41270 */
[----:B0-----:R-:W-:Y:S02]  /*77d00*/  PRMT R3, R22, 0x7632, R3 ;  /* 0x0000763216037816 */ /* 0x001fe40000000003 */
[----:B-1----:R-:W-:-:S05]  /*77d10*/  IADD3 R18, R0, c[0x0][0x198], RZ ;  /* 0x0000660000127a10 */ /* 0x002fca0007ffe0ff */
[----:B------:R-:W-:-:S05]  /*77d20*/  IMAD.WIDE R16, R18, 0x2, R6 ;  /* 0x0000000212107825 */ /* 0x000fca00078e0206 */
[----:B------:R0:W-:Y:S04]  /*77d30*/  @P2 STG.E.U16 [R16.64], R3 ;  /* 0x0000000310002986 */ /* 0x0001e8000c101506 */
[----:B0-----:R-:W2:Y:S04]  /*77d40*/  LDL.LU R16, [R1+0x210] ;  /* 0x0002100001107983 */ /* 0x001ea80000300800 */
[----:B------:R-:W3:Y:S01]  /*77d50*/  LDL.LU R17, [R1+0x160] ;  /* 0x0001600001117983 */ /* 0x000ee20000300800 */
[----:B------:R-:W-:Y:S02]  /*77d60*/  ISETP.LT.AND P3, PT, R26, c[0x0][0x178], !P3 ;  /* 0x00005e001a007a0c */ /* 0x000fe40005f61270 */
[----:B------:R-:W-:-:S02]  /*77d70*/  ISETP.LT.AND P6, PT, R27, c[0x0][0x178], !P4 ;  /* 0x00005e001b007a0c */ /* 0x000fc400067c1270 */
[C---:B------:R-:W-:Y:S01]  /*77d80*/  IADD3 R0, R18.reuse, c[0x0][0x198], RZ ;  /* 0x0000660012007a10 */ /* 0x040fe20007ffe0ff */
[----:B------:R-:W-:Y:S01]  /*77d90*/  IMAD.WIDE R18, R18, 0x2, R4 ;  /* 0x0000000212127825 */ /* 0x000fe200078e0204 */
[----:B------:R-:W-:Y:S02]  /*77da0*/  ISETP.LT.AND P4, PT, R26, c[0x0][0x178], !P4 ;  /* 0x00005e001a007a0c */ /* 0x000fe40006781270 */
[----:B------:R-:W-:Y:S01]  /*77db0*/  PRMT R24, R25, 0x7632, R24 ;  /* 0x0000763219187816 */ /* 0x000fe20000000018 */
        /* <DEDUP_REMOVED lines=9> */
[----:B--2---:R-:W-:Y:S01]  /*77e50*/  @P6 STG.E.U16 [R20.64], R16 ;  /* 0x0000001014006986 */ /* 0x004fe2000c101506 */
        /* <DEDUP_REMOVED lines=10> */
[----:B0-----:R-:W2:Y:S04]  /*77f00*/  LDL.LU R18, [R1+0x240] ;  /* 0x0002400001127983 */ /* 0x001ea80000300800 */
[----:B------:R-:W3:Y:S01]  /*77f10*/  LDL.LU R19, [R1+0x1f0] ;  /* 0x0001f00001137983 */ /* 0x000ee20000300800 */
[----:B------:R-:W-:-:S02]  /*77f20*/  ISETP.LT.AND P4, PT, R27, c[0x0][0x178], !P1 ;  /* 0x00005e001b007a0c */ /* 0x000fc40004f81270 */
[C---:B------:R-:W-:Y:S02]  /*77f30*/  IADD3 R20, R28.reuse, 0x8b, RZ ;  /* 0x0000008b1c147810 */ /* 0x040fe40007ffe0ff */
[----:B------:R-:W-:Y:S02]  /*77f40*/  IADD3 R0, R28, 0x8c, RZ ;  /* 0x0000008c1c007810 */ /* 0x000fe40007ffe0ff */
[----:B------:R-:W-:Y:S02]  /*77f50*/  ISETP.LT.AND P1, PT, R26, c[0x0][0x178], !P1 ;  /* 0x00005e001a007a0c */ /* 0x000fe40004f21270 */
[----:B------:R-:W-:Y:S01]  /*77f60*/  ISETP.GE.AND P3, PT, R20, c[0x0][0x17c], PT ;  /* 0x00005f0014007a0c */ /* 0x000fe20003f66270 */
[----:B------:R-:W-:Y:S01]  /*77f70*/  IMAD.WIDE R20, R23, 0x2, R6 ;  /* 0x0000000217147825 */ /* 0x000fe200078e0206 */
[----:B------:R-:W-:Y:S02]  /*77f80*/  ISETP.GE.AND P6, PT, R0, c[0x0][0x17c], PT ;  /* 0x00005f0000007a0c */ /* 0x000fe40003fc6270 */
[----:B------:R-:W-:-:S02]  /*77f90*/  IADD3 R0, R28, 0x8d, RZ ;  /* 0x0000008d1c007810 */ /* 0x000fc40007ffe0ff */
[----:B------:R-:W-:Y:S01]  /*77fa0*/  ISETP.LT.AND P0, PT, R27, c[0x0][0x178], !P5 ;  /* 0x00005e001b007a0c */ /* 0x000fe20006f01270 */
[C---:B------:R-:W-:Y:S01]  /*77fb0*/  IMAD.WIDE R16, R23.reuse, 0x2, R4 ;  /* 0x0000000217107825 */ /* 0x040fe200078e0204 */
[----:B--2---:R0:W-:Y:S01]  /*77fc0*/  @P4 STG.E.U16 [R20.64], R18 ;  /* 0x0000001214004986 */ /* 0x0041e2000c101506 */
[----:B------:R-:W-:Y:S02]  /*77fd0*/  ISETP.GE.AND P4, PT, R0, c[0x0][0x17c], PT ;  /* 0x00005f0000007a0c */ /* 0x000fe40003f86270 */
[----:B------:R-:W-:Y:S01]  /*77fe0*/  IADD3 R0, R23, c[0x0][0x198], RZ ;  /* 0x0000660017007a10 */ /* 0x000fe20007ffe0ff */
[----:B---3--:R1:W-:Y:S01]  /*77ff0*/  @P1 STG.E.U16 [R16.64], R19 ;  /* 0x0000001310001986 */ /* 0x0083e2000c101506 */
[----:B------:R-:W-:-:S03]  /*78000*/  PRMT R3, R18, 0x7632, R3 ;  /* 0x0000763212037816 */ /* 0x000fc60000000003 */
[----:B------:R-:W2:Y:S01]  /*78010*/  LDL.LU R23, [R1+0x280] ;  /* 0x0002800001177983 */ /* 0x000ea20000300800 */
[----:B0-----:R-:W-:-:S03]  /*78020*/  PRMT R20, R19, 0x7632, R20 ;  /* 0x0000763213147816 */ /* 0x001fc60000000014 */
[----:B------:R-:W3:Y:S01]  /*78030*/  LDL.LU R22, [R1+0x230] ;  /* 0x0002300001167983 */ /* 0x000ee20000300800 */
[----:B------:R-:W-:Y:S01]  /*78040*/  IADD3 R21, R28, 0x137, RZ ;  /* 0x000001371c157810 */ /* 0x000fe20007ffe0ff */
[----:B-1----:R-:W-:-:S05]  /*78050*/  IMAD.WIDE R18, R0, 0x2, R6 ;  /* 0x0000000200127825 */ /* 0x002fca00078e0206 */
[----:B------:R0:W-:Y:S01]  /*78060*/  @P0 STG.E.U16 [R18.64], R3 ;  /* 0x0000000312000986 */ /* 0x0001e2000c101506 */
[----:B------:R-:W-:-:S03]  /*78070*/  ISETP.GE.AND P0, PT, R21, c[0x0][0x17c], PT ;  /* 0x00005f0015007a0c */ /* 0x000fc60003f06270 */
[----:B------:R-:W2:Y:S01]  /*78080*/  LDL.LU R21, [R1+0x250] ;  /* 0x0002500001157983 */ /* 0x000ea20000300800 */
        /* <DEDUP_REMOVED lines=11> */
[----:B------:R-:W-:-:S04]  /*78140*/  IADD3 R0, R0, c[0x0][0x198], RZ ;  /* 0x0000660000007a10 */ /* 0x000fc80007ffe0ff */
[----:B--2---:R0:W-:Y:S01]  /*78150*/  @P1 STG.E.U16 [R16.64], R21 ;  /* 0x0000001510001986 */ /* 0x0041e2000c101506 */
[----:B------:R-:W-:-:S03]  /*78160*/  PRMT R20, R21, 0x7632, R20 ;  /* 0x0000763215147816 */ /* 0x000fc60000000014 */
[----:B----4-:R1:W-:Y:S01]  /*78170*/  @P2 STG.E.U16 [R18.64], R25 ;  /* 0x0000001912002986 */ /* 0x0103e2000c101506 */
        /* <DEDUP_REMOVED lines=44> */
[----:B------:R-:W-:-:S04]  /*78440*/  IADD3 R23, R28, 0x90, RZ ;  /* 0x000000901c177810 */ /* 0x000fc80007ffe0ff */
[----:B------:R-:W-:Y:S02]  /*78450*/  ISETP.GE.AND P4, PT, R23, c[0x0][0x17c], PT ;  /* 0x00005f0017007a0c */ /* 0x000fe40003f86270 */
[----:B------:R-:W-:Y:S02]  /*78460*/  ISETP.LT.AND P3, PT, R26, c[0x0][0x178], !P3 ;  /* 0x00005e001a007a0c */ /* 0x000fe40005f61270 */
[----:B------:R-:W-:Y:S02]  /*78470*/  ISETP.LT.AND P6, PT, R27, c[0x0][0x178], !P4 ;  /* 0x00005e001b007a0c */ /* 0x000fe400067c1270 */
[C---:B------:R-:W-:Y:S02]  /*78480*/  IADD3 R0, R18.reuse, c[0x0][0x198], RZ ;  /* 0x0000660012007a10 */ /* 0x040fe40007ffe0ff */
[----:B------:R-:W-:Y:S01]  /*78490*/  PRMT R24, R25, 0x7632, R24 ;  /* 0x0000763219187816 */ /* 0x000fe20000000018 */
[----:B------:R-:W-:Y:S01]  /*784a0*/  IMAD.WIDE R18, R18, 0x2, R4 ;  /* 0x0000000212127825 */ /* 0x000fe200078e0204 */
[----:B------:R-:W-:-:S02]  /*784b0*/  IADD3 R25, R28, 0x91, RZ ;  /* 0x000000911c197810 */ /* 0x000fc40007ffe0ff */
[----:B------:R-:W-:Y:S01]  /*784c0*/  ISETP.LT.AND P4, PT, R26, c[0x0][0x178], !P4 ;  /* 0x00005e001a007a0c */ /* 0x000fe20006781270 */
[C---:B------:R-:W-:Y:S01]  /*784d0*/  IMAD.WIDE R20, R0.reuse, 0x2, R6 ;  /* 0x0000000200147825 */ /* 0x040fe200078e0206 */
[----:B------:R-:W-:Y:S01]  /*784e0*/  ISETP.GE.AND P2, PT, R25, c[0x0][0x17c], PT ;  /* 0x00005f0019007a0c */ /* 0x000fe20003f46270 */
[----:B------:R0:W-:Y:S02]  /*784f0*/  @P3 STG.E.U16 [R18.64], R24 ;  /* 0x0000001812003986 */ /* 0x0001e4000c101506 */
[C---:B------:R-:W-:Y:S02]  /*78500*/  IMAD.WIDE R22, R0.reuse, 0x2, R4 ;  /* 0x0000000200167825 */ /* 0x040fe400078e0204 */
[----:B------:R-:W4:Y:S01]  /*78510*/  LDL.LU R25, [R1+0x2b0] ;  /* 0x0002b00001197983 */ /* 0x000f220000300800 */
[----:B0-----:R-:W-:-:S03]  /*78520*/  IADD3 R18, R0, c[0x0][0x198], RZ ;  /* 0x0000660000127a10 */ /* 0x001fc60007ffe0ff */
[----:B--2---:R-:W-:Y:S01]  /*78530*/  @P6 STG.E.U16 [R20.64], R16 ;  /* 0x0000001014006986 */ /* 0x004fe2000c101506 */
[----:B------:R-:W-:Y:S02]  /*78540*/  ISETP.LT.AND P6, PT, R27, c[0x0][0x178], !P2 ;  /* 0x00005e001b007a0c */ /* 0x000fe400057c1270 */
        /* <DEDUP_REMOVED lines=14> */
[----:B------:R-:W-:Y:S01]  /*78630*/  ISETP.GE.AND P4, PT, R20, c[0x0][0x17c], PT ;  /* 0x00005f0014007a0c */ /* 0x000fe20003f86270 */
[C---:B------:R-:W-:Y:S01]  /*78640*/  IMAD.WIDE R20, R23.reuse, 0x2, R6 ;  /* 0x0000000217147825 */ /* 0x040fe200078e0206 */
[----:B------:R-:W-:Y:S02]  /*78650*/  ISETP.LT.AND P5, PT, R26, c[0x0][0x178], !P5 ;  /* 0x00005e001a007a0c */ /* 0x000fe40006fa1270 */
[----:B------:R-:W-:Y:S02]  /*78660*/  ISETP.GE.AND P6, PT, R0, c[0x0][0x17c], PT ;  /* 0x00005f0000007a0c */ /* 0x000fe40003fc6270 */
[----:B------:R-:W-:Y:S01]  /*78670*/  IADD3 R0, R28, 0x94, RZ ;  /* 0x000000941c007810 */ /* 0x000fe20007ffe0ff */
[----:B------:R-:W-:-:S03]  /*78680*/  IMAD.WIDE R16, R23, 0x2, R4 ;  /* 0x0000000217107825 */ /* 0x000fc600078e0204 */
[----:B------:R-:W-:Y:S02]  /*78690*/  ISETP.GE.AND P2, PT, R0, c[0x0][0x17c], PT ;  /* 0x00005f0000007a0c */ /* 0x000fe40003f46270 */
[----:B------:R-:W-:Y:S02]  /*786a0*/  IADD3 R0, R23, c[0x0][0x198], RZ ;  /* 0x0000660017007a10 */ /* 0x000fe40007ffe0ff */
[----:B------:R-:W4:Y:S04]  /*786b0*/  LDL.LU R23, [R1+0x420] ;  /* 0x0004200001177983 */ /* 0x000f280000300800 */
[----:B------:R-:W4:Y:S04]  /*786c0*/  LDL.LU R22, [R1+0x2a0] ;  /* 0x0002a00001167983 */ /* 0x000f280000300800 */
[----:B--2---:R0:W-:Y:S01]  /*786d0*/  @P3 STG.E.U16 [R20.64], R18 ;  /* 0x0000001214003986 */ /* 0x0041e2000c101506 */
[----:B------:R-:W-:-:S02]  /*786e0*/  ISETP.LT.AND P3, PT, R27, c[0x0][0x178], !P6 ;  /* 0x00005e001b007a0c */ /* 0x000fc40007761270 */
[----:B------:R-:W-:Y:S01]  /*786f0*/  PRMT R3, R18, 0x7632, R3 ;  /* 0x0000763212037816 */ /* 0x000fe20000000003 */
[----:B---3--:R1:W-:Y:S01]  /*78700*/  @P5 STG.E.U16 [R16.64], R19 ;  /* 0x0000001310005986 */ /* 0x0083e2000c101506 */
[----:B0-----:R-:W-:Y:S02]  /*78710*/  PRMT R20, R19, 0x7632, R20 ;  /* 0x0000763213147816 */ /* 0x001fe40000000014 */
[----:B------:R-:W-:Y:S01]  /*78720*/  IADD3 R21, R28, 0x95, RZ ;  /* 0x000000951c157810 */ /* 0x000fe20007ffe0ff */
[----:B-1----:R-:W-:-:S06]  /*78730*/  IMAD.WIDE R18, R0, 0x2, R6 ;  /* 0x0000000200127825 */ /* 0x002fcc00078e0206 */
[----:B------:R0:W-:Y:S01]  /*78740*/  @P3 STG.E.U16 [R18.64], R3 ;  /* 0x0000000312003986 */ /* 0x0001e2000c101506 */
[----:B------:R-:W-:-:S03]  /*78750*/  ISETP.GE.AND P3, PT, R21, c[0x0][0x17c], PT ;  /* 0x00005f0015007a0c */ /* 0x000fc60003f66270 */
[----:B------:R-:W2:Y:S01]  /*78760*/  LDL.LU R21, [R1+0x410] ;  /* 0x0004100001157983 */ /* 0x000ea20000300800 */
[----:B------:R-:W-:Y:S02]  /*78770*/  ISETP.LT.AND P6, PT, R26, c[0x0][0x178], !P6 ;  /* 0x00005e001a007a0c */ /* 0x000fe400077c1270 */
[----:B------:R-:W-:Y:S01]  /*78780*/  ISETP.LT.AND P5, PT, R27, c[0x0][0x178], !P2 ;  /* 0x00005e001b007a0c */ /* 0x000fe200057a1270 */
[C---:B------:R-:W-:Y:S01]  /*78790*/  IMAD.WIDE R16, R0.reuse, 0x2, R4 ;  /* 0x0000000200107825 */ /* 0x040fe200078e0204 */
[----:B------:R-:W-:Y:S02]  /*787a0*/  IADD3 R0, R0, c[0x0][0x198], RZ ;  /* 0x0000660000007a10 */ /* 0x000fe40007ffe0ff */
[----:B------:R-:W-:Y:S02]  /*787b0*/  ISETP.LT.AND P2, PT, R26, c[0x0][0x178], !P2 ;  /* 0x00005e001a007a0c */ /* 0x000fe40005741270 */
[----:B0-----:R-:W-:-:S05]  /*787c0*/  IADD3 R3, R28, 0x96, RZ ;  /* 0x000000961c037810 */ /* 0x001fca0007ffe0ff */
[----:B------:R0:W-:Y:S01]  /*787d0*/  @P6 STG.E.U16 [R16.64], R20 ;  /* 0x0000001410006986 */ /* 0x0001e2000c101506 */
[----:B------:R-:W-:Y:S01]  /*787e0*/  ISETP.LT.AND P6, PT, R27, c[0x0][0x178], !P3 ;  /* 0x00005e001b007a0c */ /* 0x000fe20005fc1270 */
[----:B------:R-:W-:Y:S01]  /*787f0*/  IMAD.WIDE R18, R0, 0x2, R4 ;  /* 0x0000000200127825 */ /* 0x000fe200078e0204 */
[----:B------:R-:W-:-:S03]  /*78800*/  ISETP.LT.AND P3, PT, R26, c[0x0][0x178], !P3 ;  /* 0x00005e001a007a0c */ /* 0x000fc60005f61270 */
[C---:B0-----:R-:W-:Y:S01]  /*78810*/  IMAD.WIDE R16, R0.reuse, 0x2, R6 ;  /* 0x0000000200107825 */ /* 0x041fe200078e0206 */
[----:B------:R-:W-:-:S04]  /*78820*/  IADD3 R0, R0, c[0x0][0x198], RZ ;  /* 0x0000660000007a10 */ /* 0x000fc80007ffe0ff */
[----:B--2---:R0:W-:Y:S01]  /*78830*/  @P5 STG.E.U16 [R16.64], R21 ;  /* 0x0000001510005986 */ /* 0x0041e2000c101506 */
[----:B------:R-:W-:-:S03]  /*78840*/  ISETP.GE.AND P5, PT, R3, c[0x0][0x17c], PT ;  /* 0x00005f0003007a0c */ /* 0x000fc60003fa6270 */
[----:B----4-:R1:W-:Y:S01]  /*78850*/  @P2 STG.E.U16 [R18.64], R25 ;  /* 0x0000001912002986 */ /* 0x0103e2000c101506 */
[----:B------:R-:W-:Y:S02]  /*78860*/  ISETP.LT.AND P2, PT, R27, c[0x0][0x178], !P5 ;  /* 0x00005e001b007a0c */ /* 0x000fe40006f41270 */
[----:B------:R-:W-:Y:S02]  /*78870*/  PRMT R20, R21, 0x7632, R20 ;  /* 0x0000763215147816 */ /* 0x000fe40000000014 */
        /* <DEDUP_REMOVED lines=16> */
[----:B------:R-:W-:Y:S01]  /*78980*/  PRMT R3, R22, 0x7632, R3 ;  /* 0x0000763216037816 */ /* 0x000fe20000000003 */
        /* <DEDUP_REMOVED lines=87> */
[----:B------:R-:W-:Y:S02]  /*78f00*/  IADD3 R0, R0, c[0x0][0x198], RZ ;  /* 0x0000660000007a10 */ /* 0x000fe40007ffe0ff */
[----:B----4-:R-:W-:Y:S02]  /*78f10*/  PRMT R20, R25, 0x7632, R20 ;  /* 0x0000763219147816 */ /* 0x010fe40000000014 */
[----:B--2---:R0:W-:Y:S01]  /*78f20*/  @P6 STG.E.U16 [R16.64], R21 ;  /* 0x0000001510006986 */ /* 0x0041e2000c101506 */
[----:B------:R-:W-:-:S03]  /*78f30*/  ISETP.GE.AND P6, PT, R3, c[0x0][0x17c], PT ;  /* 0x00005f0003007a0c */ /* 0x000fc60003fc6270 */
        /* <DEDUP_REMOVED lines=11> */
[--C-:B0-----:R-:W-:Y:S01]  /*78ff0*/  IMAD.WIDE R16, R0, 0x2, R6.reuse ;  /* 0x0000000200107825 */ /* 0x101fe200078e0206 */
[----:B------:R-:W-:Y:S02]  /*79000*/  IADD3 R3, R28, 0xa6, RZ ;  /* 0x000000a61c037810 */ /* 0x000fe40007ffe0ff */
[----:B-1----:R-:W-:Y:S02]  /*79010*/  IADD3 R20, R0, c[0x0][0x198], RZ ;  /* 0x0000660000147a10 */ /* 0x002fe40007ffe0ff */
[----:B------:R0:W-:Y:S01]  /*79020*/  @P2 STG.E.U16 [R16.64], R23 ;  /* 0x0000001710002986 */ /* 0x0001e2000c101506 */
[----:B------:R-:W-:Y:S02]  /*79030*/  ISETP.GE.AND P5, PT, R3, c[0x0][0x17c], PT ;  /* 0x00005f0003007a0c */ /* 0x000fe40003fa6270 */
[----:B------:R-:W-:Y:S01]  /*79040*/  IADD3 R3, R28, 0xa2, RZ ;  /* 0x000000a21c037810 */ /* 0x000fe20007ffe0ff */
[----:B------:R-:W-:-:S03]  /*79050*/  IMAD.WIDE R18, R20, 0x2, R6 ;  /* 0x0000000214127825 */ /* 0x000fc600078e0206 */
[----:B------:R-:W-:Y:S01]  /*79060*/  ISETP.GE.AND P2, PT, R3, c[0x0][0x17c], PT ;  /* 0x00005f0003007a0c */ /* 0x000fe20003f46270 */
[----:B0-----:R-:W-:Y:S01]  /*79070*/  IMAD.WIDE R16, R0, 0x2, R4 ;  /* 0x0000000200107825 */ /* 0x001fe200078e0204 */
[----:B------:R-:W-:Y:S02]  /*79080*/  PRMT R0, R23, 0x7632, R0 ;  /* 0x0000763217007816 */ /* 0x000fe40000000000 */
[----:B------:R-:W-:Y:S02]  /*79090*/  PRMT R3, R22, 0x7632, R3 ;  /* 0x0000763216037816 */ /* 0x000fe40000000003 */
        /* <DEDUP_REMOVED lines=13> */
[----:B---3--:R0:W-:Y:S04]  /*79170*/  @P6 STG.E.U16 [R18.64], R22 ;  /* 0x0000001612006986 */ /* 0x0081e8000c101506 */
[----:B--2---:R-:W-:Y:S01]  /*79180*/  @P2 STG.E.U16 [R20.64], R25 ;  /* 0x0000001914002986 */ /* 0x004fe2000c101506 */
[----:B------:R-:W-:-:S02]  /*79190*/  ISETP.LT.AND P2, PT, R27, c[0x0][0x178], !P3 ;  /* 0x00005e001b007a0c */ /* 0x000fc40005f41270 */
[----:B0-----:R-:W-:Y:S02]  /*791a0*/  IADD3 R18, R0, c[0x0][0x198], RZ ;  /* 0x0000660000127a10 */ /* 0x001fe40007ffe0ff */
[----:B------:R-:W-:-:S03]  /*791b0*/  PRMT R0, R22, 0x7632, R0 ;  /* 0x0000763216007816 */ /* 0x000fc60000000000 */
[----:B------:R-:W-:-:S06]  /*791c0*/  IMAD.WIDE R16, R18, 0x2, R6 ;  /* 0x0000000212107825 */ /* 0x000fcc00078e0206 */
        /* <DEDUP_REMOVED lines=12> */
[----:B------:R-:W-:Y:S01]  /*79290*/  IMAD.WIDE R20, R3, 0x2, R6 ;  /* 0x0000000203147825 */ /* 0x000fe200078e0206 */
        /* <DEDUP_REMOVED lines=14> */
[----:B------:R0:W-:Y:S04]  /*79380*/  @P6 STG.E.U16 [R16.64], R22 ;  /* 0x0000001610006986 */ /* 0x0001e8000c101506 */
[----:B------:R1:W-:Y:S04]  /*79390*/  @P2 STG.E.U16 [R18.64], R0 ;  /* 0x0000000012002986 */ /* 0x0003e8000c101506 */
[----:B0-----:R-:W2:Y:S04]  /*793a0*/  LDL.LU R22, [R1+0x164] ;  /* 0x0001640001167983 */ /* 0x001ea80000300800 */
[----:B-1----:R-:W3:Y:S01]  /*793b0*/  LDL.LU R19, [R1+0x214] ;  /* 0x0002140001137983 */ /* 0x002ee20000300800 */
[----:B------:R-:W-:-:S02]  /*793c0*/  ISETP.LT.AND P3, PT, R27, c[0x0][0x178], !P5 ;  /* 0x00005e001b007a0c */ /* 0x000fc40006f61270 */
[C---:B------:R-:W-:Y:S02]  /*793d0*/  IADD3 R20, R28.reuse, 0xab, RZ ;  /* 0x000000ab1c147810 */ /* 0x040fe40007ffe0ff */
[----:B------:R-:W-:Y:S02]  /*793e0*/  IADD3 R3, R28, 0xa7, RZ ;  /* 0x000000a71c037810 */ /* 0x000fe40007ffe0ff */
[----:B------:R-:W-:Y:S01]  /*793f0*/  ISETP.GE.AND P4, PT, R20, c[0x0][0x17c], PT ;  /* 0x00005f0014007a0c */ /* 0x000fe20003f86270 */
[----:B------:R-:W-:Y:S01]  /*79400*/  IMAD.WIDE R20, R23, 0x2, R6 ;  /* 0x0000000217147825 */ /* 0x000fe200078e0206 */
[----:B------:R-:W-:Y:S02]  /*79410*/  ISETP.GE.AND P6, PT, R3, c[0x0][0x17c], PT ;  /* 0x00005f0003007a0c */ /* 0x000fe40003fc6270 */
[----:B------:R-:W-:Y:S02]  /*79420*/  IADD3 R0, R28, 0xa8, RZ ;  /* 0x000000a81c007810 */ /* 0x000fe40007ffe0ff */
[----:B------:R-:W-:-:S02]  /*79430*/  ISETP.LT.AND P5, PT, R26, c[0x0][0x178], !P5 ;  /* 0x00005e001a007a0c */ /* 0x000fc40006fa1270 */
[----:B------:R-:W-:Y:S02]  /*79440*/  ISETP.GE.AND P2, PT, R0, c[0x0][0x17c], PT ;  /* 0x00005f0000007a0c */ /* 0x000fe40003f46270 */
[C---:B------:R-:W-:Y:S01]  /*79450*/  IADD3 R0, R23.reuse, c[0x0][0x198], RZ ;  /* 0x0000660017007a10 */ /* 0x040fe20007ffe0ff */
[----:B------:R-:W-:Y:S02]  /*79460*/  IMAD.WIDE R16, R23, 0x2, R4 ;  /* 0x0000000217107825 */ /* 0x000fe400078e0204 */
[----:B------:R-:W4:Y:S04]  /*79470*/  LDL.LU R23, [R1+0x254] ;  /* 0x0002540001177983 */ /* 0x000f280000300800 */
[----:B---3--:R0:W-:Y:S01]  /*79480*/  @P3 STG.E.U16 [R20.64], R19 ;  /* 0x0000001314003986 */ /* 0x0081e2000c101506 */
[----:B------:R-:W-:-:S02]  /*79490*/  ISETP.LT.AND P3, PT, R27, c[0x0][0x178], !P6 ;  /* 0x00005e001b007a0c */ /* 0x000fc40007761270 */
[----:B------:R-:W-:Y:S01]  /*794a0*/  PRMT R3, R19, 0x7632, R3 ;  /* 0x0000763213037816 */ /* 0x000fe20000000003 */
[----:B--2---:R1:W-:Y:S01]  /*794b0*/  @P5 STG.E.U16 [R16.64], R22 ;  /* 0x0000001610005986 */ /* 0x0043e2000c101506 */
[----:B0-----:R-:W-:Y:S01]  /*794c0*/  IMAD.WIDE R18, R0, 0x2, R6 ;  /* 0x0000000200127825 */ /* 0x001fe200078e0206 */
[----:B------:R-:W-:Y:S02]  /*794d0*/  IADD3 R21, R28, 0xa9, RZ ;  /* 0x000000a91c157810 */ /* 0x000fe40007ffe0ff */
[----:B------:R-:W-:-:S06]  /*794e0*/  PRMT R20, R22, 0x7632, R20 ;  /* 0x0000763216147816 */ /* 0x000fcc0000000014 */
[----:B------:R0:W-:Y:S01]  /*794f0*/  @P3 STG.E.U16 [R18.64], R3 ;  /* 0x0000000312003986 */ /* 0x0001e2000c101506 */
[----:B------:R-:W-:-:S03]  /*79500*/  ISETP.GE.AND P3, PT, R21, c[0x0][0x17c], PT ;  /* 0x00005f0015007a0c */ /* 0x000fc60003f66270 */
[----:B-1----:R-:W2:Y:S04]  /*79510*/  LDL.LU R22, [R1+0x1e4] ;  /* 0x0001e40001167983 */ /* 0x002ea80000300800 */
[----:B------:R-:W3:Y:S01]  /*79520*/  LDL.LU R21, [R1+0x244] ;  /* 0x0002440001157983 */ /* 0x000ee20000300800 */
[----:B------:R-:W-:Y:S02]  /*79530*/  ISETP.LT.AND P6, PT, R26, c[0x0][0x178], !P6 ;  /* 0x00005e001a007a0c */ /* 0x000fe400077c1270 */
[----:B------:R-:W-:Y:S01]  /*79540*/  ISETP.LT.AND P5, PT, R27, c[0x0][0x178], !P2 ;  /* 0x00005e001b007a0c */ /* 0x000fe200057a1270 */
[C---:B------:R-:W-:Y:S01]  /*79550*/  IMAD.WIDE R16, R0.reuse, 0x2, R4 ;  /* 0x0000000200107825 */ /* 0x040fe200078e0204 */
[----:B------:R-:W-:Y:S02]  /*79560*/  IADD3 R0, R0, c[0x0][0x198], RZ ;  /* 0x0000660000007a10 */ /* 0x000fe40007ffe0ff */
[----:B------:R-:W-:-:S02]  /*79570*/  ISETP.LT.AND P2, PT, R26, c[0x0][0x178], !P2 ;  /* 0x00005e001a007a0c */ /* 0x000fc40005741270 */
[----:B0-----:R-:W-:-:S05]  /*79580*/  IADD3 R3, R28, 0xaa, RZ ;  /* 0x000000aa1c037810 */ /* 0x001fca0007ffe0ff */
[----:B------:R0:W-:Y:S01]  /*79590*/  @P6 STG.E.U16 [R16.64], R20 ;  /* 0x0000001410006986 */ /* 0x0001e2000c101506 */
[----:B------:R-:W-:Y:S01]  /*795a0*/  ISETP.LT.AND P6, PT, R27, c[0x0][0x178], !P3 ;  /* 0x00005e001b007a0c */ /* 0x000fe20005fc1270 */
[----:B------:R-:W-:Y:S01]  /*795b0*/  IMAD.WIDE R18, R0, 0x2, R4 ;  /* 0x0000000200127825 */ /* 0x000fe200078e0204 */
[----:B------:R-:W-:-:S03]  /*795c0*/  ISETP.LT.AND P3, PT, R26, c[0x0][0x178], !P3 ;  /* 0x00005e001a007a0c */ /* 0x000fc60005f61270 */
[C---:B0-----:R-:W-:Y:S01]  /*795d0*/  IMAD.WIDE R16, R0.reuse, 0x2, R6 ;  /* 0x0000000200107825 */ /* 0x041fe200078e0206 */
[----:B------:R-:W-:-:S04]  /*795e0*/  IADD3 R0, R0, c[0x0][0x198], RZ ;  /* 0x0000660000007a10 */ /* 0x000fc80007ffe0ff */
[----:B---3--:R0:W-:Y:S01]  /*795f0*/  @P5 STG.E.U16 [R16.64], R21 ;  /* 0x0000001510005986 */ /* 0x0081e2000c101506 */
        /* <DEDUP_REMOVED lines=16> */
[----:B------:R0:W-:Y:S01]  /*79700*/  @P2 STG.E.U16 [R16.64], R23 ;  /* 0x0000001710002986 */ /* 0x0001e2000c101506 */
[----:B------:R-:W-:Y:S02]  /*79710*/  ISETP.GE.AND P6, PT, R20, c[0x0][0x17c], PT ;  /* 0x00005f0014007a0c */ /* 0x000fe40003fc6270 */
[----:B------:R-:W-:Y:S02]  /*79720*/  IADD3 R20, R0, c[0x0][0x198], RZ ;  /* 0x0000660000147a10 */ /* 0x000fe40007ffe0ff */
[----:B------:R-:W-:-:S02]  /*79730*/  ISETP.GE.AND P2, PT, R3, c[0x0][0x17c], PT ;  /* 0x00005f0003007a0c */ /* 0x000fc40003f46270 */
[----:B--2---:R-:W-:Y:S01]  /*79740*/  PRMT R3, R22, 0x7632, R3 ;  /* 0x0000763216037816 */ /* 0x004fe20000000003 */
[----:B0-----:R-:W-:Y:S01]  /*79750*/  IMAD.WIDE R16, R0, 0x2, R4 ;  /* 0x0000000200107825 */ /* 0x001fe200078e0204 */
[----:B------:R-:W-:-:S03]  /*79760*/  PRMT R0, R23, 0x7632, R0 ;  /* 0x0000763217007816 */ /* 0x000fc60000000000 */
[----:B------:R-:W-:Y:S01]  /*79770*/  IMAD.WIDE R18, R20, 0x2, R6 ;  /* 0x0000000214127825 */ /* 0x000fe200078e0206 */
[----:B------:R0:W-:Y:S04]  /*79780*/  @P5 STG.E.U16 [R16.64], R22 ;  /* 0x0000001610005986 */ /* 0x0001e8000c101506 */
[----:B------:R1:W-:Y:S01]  /*79790*/  @P3 STG.E.U16 [R18.64], R0 ;  /* 0x0000000012003986 */ /* 0x0003e2000c101506 */
[----:B0-----:R-:W-:-:S04]  /*797a0*/  IADD3 R22, R28, 0xad, RZ ;  /* 0x000000ad1c167810 */ /* 0x001fc80007ffe0ff */
[----:B------:R-:W-:Y:S02]  /*797b0*/  ISETP.GE.AND P3, PT, R22, c[0x0][0x17c], PT ;  /* 0x00005f0016007a0c */ /* 0x000fe40003f66270 */
[----:B------:R-:W2:Y:S01]  /*797c0*/  LDL.LU R22, [R1+0x284] ;  /* 0x0002840001167983 */ /* 0x000ea20000300800 */
        /* <DEDUP_REMOVED lines=8> */
[----:B--2---:R0:W-:Y:S04]  /*79850*/  @P5 STG.E.U16 [R18.64], R22 ;  /* 0x0000001612005986 */ /* 0x0041e8000c101506 */
[----:B---3--:R-:W-:Y:S01]  /*79860*/  @P2 STG.E.U16 [R20.64], R25 ;  /* 0x0000001914002986 */ /* 0x008fe2000c101506 */
        /* <DEDUP_REMOVED lines=241> */
[----:B0-----:R-:W-:-:S04]  /*7a780*/  IADD3 R18, R3, c[0x0][0x198], RZ ;  /* 0x0000660003127a10 */ /* 0x001fc80007ffe0ff */
[----:B------:R-:W-:Y:S01]  /*7a790*/  IADD3 R3, R18, c[0x0][0x198], RZ ;  /* 0x0000660012037a10 */ /* 0x000fe20007ffe0ff */
[----:B--2---:R-:W-:Y:S01]  /*7a7a0*/  @P5 STG.E.U16 [R20.64], R16 ;  /* 0x0000001014005986 */ /* 0x004fe2000c101506 */
[----:B------:R-:W-:Y:S02]  /*7a7b0*/  ISETP.LT.AND P5, PT, R27, c[0x0][0x178], !P2 ;  /* 0x00005e001b007a0c */ /* 0x000fe400057a1270 */
[----:B------:R-:W-:Y:S01]  /*7a7c0*/  ISETP.LT.AND P2, PT, R26, c[0x0][0x178], !P2 ;  /* 0x00005e001a007a0c */ /* 0x000fe20005741270 */
[----:B---3--:R0:W-:Y:S01]  /*7a7d0*/  @P4 STG.E.U16 [R22.64], R17 ;  /* 0x0000001116004986 */ /* 0x0081e2000c101506 */
[----:B------:R-:W-:Y:S02]  /*7a7e0*/  PRMT R0, R16, 0x7632, R0 ;  /* 0x0000763210007816 */ /* 0x000fe40000000000 */
[----:B0-----:R-:W-:Y:S01]  /*7a7f0*/  PRMT R22, R17, 0x7632, R22 ;  /* 0x0000763211167816 */ /* 0x001fe20000000016 */
[----:B------:R-:W-:Y:S01]  /*7a800*/  IMAD.WIDE R16, R18, 0x2, R6 ;  /* 0x0000000212107825 */ /* 0x000fe200078e0206 */
[----:B------:R-:W-:-:S03]  /*7a810*/  IADD3 R23, R28, 0xc5, RZ ;  /* 0x000000c51c177810 */ /* 0x000fc60007ffe0ff */
[----:B------:R-:W-:Y:S02]  /*7a820*/  IMAD.WIDE R18, R18, 0x2, R4 ;  /* 0x0000000212127825 */ /* 0x000fe400078e0204 */
[----:B------:R-:W-:Y:S01]  /*7a830*/  @P5 STG.E.U16 [R16.64], R0 ;  /* 0x0000000010005986 */ /* 0x000fe2000c101506 */
[----:B------:R-:W-:-:S03]  /*7a840*/  ISETP.GE.AND P5, PT, R23, c[0x0][0x17c], PT ;  /* 0x00005f0017007a0c */ /* 0x000fc60003fa6270 */
[----:B------:R-:W2:Y:S04]  /*7a850*/  LDL.LU R23, [R1+0x178] ;  /* 0x0001780001177983 */ /* 0x000ea80000300800 */
[----:B------:R0:W-:Y:S04]  /*7a860*/  @P2 STG.E.U16 [R18.64], R22 ;  /* 0x0000001612002986 */ /* 0x0001e8000c101506 */
[----:B0-----:R-:W3:Y:S01]  /*7a870*/  LDL.LU R19, [R1+0x208] ;  /* 0x0002080001137983 */ /* 0x001ee20000300800 */
[----:B------:R-:W-:Y:S02]  /*7a880*/  ISETP.LT.AND P3, PT, R27, c[0x0][0x178], !P6 ;  /* 0x00005e001b007a0c */ /* 0x000fe40007761270 */
[----:B------:R-:W-:-:S02]  /*7a890*/  IADD3 R20, R28, 0xc9, RZ ;  /* 0x000000c91c147810 */ /* 0x000fc40007ffe0ff */
[----:B------:R-:W-:Y:S01]  /*7a8a0*/  IADD3 R0, R28, 0xc6, RZ ;  /* 0x000000c61c007810 */ /* 0x000fe20007ffe0ff */
[C---:B------:R-:W-:Y:S01]  /*7a8b0*/  IMAD.WIDE R16, R3.reuse, 0x2, R4 ;  /* 0x0000000203107825 */ /* 0x040fe200078e0204 */
[----:B------:R-:W-:Y:S01]  /*7a8c0*/  ISETP.GE.AND P4, PT, R20, c[0x0][0x17c], PT ;  /* 0x00005f0014007a0c */ /* 0x000fe20003f86270 */
[----:B------:R-:W4:Y:S01]  /*7a8d0*/  LDL.LU R22, [R1+0x248] ;  /* 0x0002480001167983 */ /* 0x000f220000300800 */
[----:B------:R-:W-:Y:S01]  /*7a8e0*/  ISETP.LT.AND P6, PT, R26, c[0x0][0x178], !P6 ;  /* 0x00005e001a007a0c */ /* 0x000fe200077c1270 */
[C---:B------:R-:W-:Y:S01]  /*7a8f0*/  IMAD.WIDE R20, R3.reuse, 0x2, R6 ;  /* 0x0000000203147825 */ /* 0x040fe200078e0206 */
[----:B------:R-:W-:Y:S02]  /*7a900*/  ISETP.GE.AND P2, PT, R0, c[0x0][0x17c], PT ;  /* 0x00005f0000007a0c */ /* 0x000fe40003f46270 */
[----:B------:R-:W-:Y:S02]  /*7a910*/  IADD3 R0, R3, c[0x0][0x198], RZ ;  /* 0x0000660003007a10 */ /* 0x000fe40007ffe0ff */
[----:B---3--:R0:W-:Y:S01]  /*7a920*/  @P3 STG.E.U16 [R20.64], R19 ;  /* 0x0000001314003986 */ /* 0x0081e2000c101506 */
[----:B------:R-:W-:-:S02]  /*7a930*/  ISETP.LT.AND P3, PT, R27, c[0x0][0x178], !P5 ;  /* 0x00005e001b007a0c */ /* 0x000fc40006f61270 */
[----:B------:R-:W-:-:S04]  /*7a940*/  PRMT R3, R19, 0x7632, R3 ;  /* 0x0000763213037816 */ /* 0x000fc80000000003 */
[----:B--2---:R1:W-:Y:S01]  /*7a950*/  @P6 STG.E.U16 [R16.64], R23 ;  /* 0x0000001710006986 */ /* 0x0043e2000c101506 */
[----:B0-----:R-:W-:Y:S01]  /*7a960*/  IADD3 R21, R28, 0xc7, RZ ;  /* 0x000000c71c157810 */ /* 0x001fe20007ffe0ff */
[----:B-1----:R-:W-:Y:S01]  /*7a970*/  IMAD.WIDE R16, R0, 0x2, R6 ;  /* 0x0000000200107825 */ /* 0x002fe200078e0206 */
[----:B------:R-:W-:Y:S02]  /*7a980*/  PRMT R20, R23, 0x7632, R20 ;  /* 0x0000763217147816 */ /* 0x000fe40000000014 */
[----:B------:R-:W2:Y:S04]  /*7a990*/  LDL.LU R23, [R1+0x1f8] ;  /* 0x0001f80001177983 */ /* 0x000ea80000300800 */
[----:B------:R0:W-:Y:S01]  /*7a9a0*/  @P3 STG.E.U16 [R16.64], R3 ;  /* 0x0000000310003986 */ /* 0x0001e2000c101506 */
[----:B------:R-:W-:-:S03]  /*7a9b0*/  ISETP.GE.AND P3, PT, R21, c[0x0][0x17c], PT ;  /* 0x00005f0015007a0c */ /* 0x000fc60003f66270 */
[----:B------:R-:W3:Y:S01]  /*7a9c0*/  LDL.LU R21, [R1+0x218] ;  /* 0x0002180001157983 */ /* 0x000ee20000300800 */
[----:B------:R-:W-:Y:S02]  /*7a9d0*/  ISETP.LT.AND P5, PT, R26, c[0x0][0x178], !P5 ;  /* 0x00005e001a007a0c */ /* 0x000fe40006fa1270 */
[----:B------:R-:W-:Y:S01]  /*7a9e0*/  ISETP.LT.AND P6, PT, R27, c[0x0][0x178], !P2 ;  /* 0x00005e001b007a0c */ /* 0x000fe200057c1270 */
[C---:B------:R-:W-:Y:S01]  /*7a9f0*/  IMAD.WIDE R18, R0.reuse, 0x2, R4 ;  /* 0x0000000200127825 */ /* 0x040fe200078e0204 */
[----:B------:R-:W-:Y:S02]  /*7aa00*/  IADD3 R0, R0, c[0x0][0x198], RZ ;  /* 0x0000660000007a10 */ /* 0x000fe40007ffe0ff */
[----:B------:R-:W-:-:S03]  /*7aa10*/  ISETP.LT.AND P2, PT, R26, c[0x0][0x178], !P2 ;  /* 0x00005e001a007a0c */ /* 0x000fc60005741270 */
[----:B0-----:R-:W-:Y:S01]  /*7aa20*/  IMAD.WIDE R16, R0, 0x2, R6 ;  /* 0x0000000200107825 */ /* 0x001fe200078e0206 */
[----:B------:R-:W-:-:S03]  /*7aa30*/  IADD3 R3, R28, 0xc8, RZ ;  /* 0x000000c81c037810 */ /* 0x000fc60007ffe0ff */
[----:B------:R0:W-:Y:S01]  /*7aa40*/  @P5 STG.E.U16 [R18.64], R20 ;  /* 0x0000001412005986 */ /* 0x0001e2000c101506 */
[----:B------:R-:W-:Y:S02]  /*7aa50*/  ISETP.LT.AND P5, PT, R27, c[0x0][0x178], !P3 ;  /* 0x00005e001b007a0c */ /* 0x000fe40005fa1270 */
[----:B------:R-:W-:Y:S01]  /*7aa60*/  ISETP.LT.AND P3, PT, R26, c[0x0][0x178], !P3 ;  /* 0x00005e001a007a0c */ /* 0x000fe20005f61270 */
[C---:B0-----:R-:W-:Y:S01]  /*7aa70*/  IMAD.WIDE R18, R0.reuse, 0x2, R4 ;  /* 0x0000000200127825 */ /* 0x041fe200078e0204 */
[----:B------:R-:W-:Y:S02]  /*7aa80*/  IADD3 R0, R0, c[0x0][0x198], RZ ;  /* 0x0000660000007a10 */ /* 0x000fe40007ffe0ff */
[----:B----4-:R-:W-:Y:S01]  /*7aa90*/  PRMT R20, R25, 0x7632, R20 ;  /* 0x0000763219147816 */ /* 0x010fe20000000014 */
[----:B---3--:R0:W-:Y:S01]  /*7aaa0*/  @P6 STG.E.U16 [R16.64], R21 ;  /* 0x0000001510006986 */ /* 0x0081e2000c101506 */
[----:B------:R-:W-:Y:S02]  /*7aab0*/  ISETP.GE.AND P6, PT, R3, c[0x0][0x17c], PT ;  /* 0x00005f0003007a0c */ /* 0x000fe40003fc6270 */
[----:B------:R-:W-:Y:S01]  /*7aac0*/  PRMT R3, R21, 0x7632, R3 ;  /* 0x0000763215037816 */ /* 0x000fe20000000003 */
[----:B------:R1:W-:Y:S01]  /*7aad0*/  @P2 STG.E.U16 [R18.64], R25 ;  /* 0x0000001912002986 */ /* 0x0003e2000c101506 */
[----:B------:R-:W-:Y:S01]  /*7aae0*/  ISETP.LT.AND P2, PT, R27, c[0x0][0x178], !P6 ;  /* 0x00005e001b007a0c */ /* 0x000fe20007741270 */
        /* <DEDUP_REMOVED lines=8> */
[C---:B0-----:R-:W-:Y:S01]  /*7ab70*/  IMAD.WIDE R16, R0.reuse, 0x2, R6 ;  /* 0x0000000200107825 */ /* 0x041fe200078e0206 */
[----:B-1----:R-:W-:-:S04]  /*7ab80*/  IADD3 R20, R0, c[0x0][0x198], RZ ;  /* 0x0000660000147a10 */ /* 0x002fc80007ffe0ff */
[----:B------:R0:W-:Y:S01]  /*7ab90*/  @P2 STG.E.U16 [R16.64], R22 ;  /* 0x0000001610002986 */ /* 0x0001e2000c101506 */
[----:B------:R-:W-:-:S04]  /*7aba0*/  IMAD.WIDE R18, R20, 0x2, R6 ;  /* 0x0000000214127825 */ /* 0x000fc800078e0206 */
[----:B0-----:R-:W-:Y:S01]  /*7abb0*/  IMAD.WIDE R16, R0, 0x2, R4 ;  /* 0x0000000200107825 */ /* 0x001fe200078e0204 */
[----:B------:R-:W-:Y:S02]  /*7abc0*/  PRMT R0, R22, 0x7632, R0 ;  /* 0x0000763216007816 */ /* 0x000fe40000000000 */
[----:B------:R-:W-:Y:S02]  /*7abd0*/  IADD3 R22, R28, 0xcb, RZ ;  /* 0x000000cb1c167810 */ /* 0x000fe40007ffe0ff */
[----:B--2---:R-:W-:Y:S04]  /*7abe0*/  @P6 STG.E.U16 [R16.64], R23 ;  /* 0x0000001710006986 */ /* 0x004fe8000c101506 */
[----:B------:R0:W-:Y:S01]  /*7abf0*/  @P3 STG.E.U16 [R18.64], R0 ;  /* 0x0000000012003986 */ /* 0x0001e2000c101506 */
[----:B------:R-:W-:-:S03]  /*7ac00*/  ISETP.GE.AND P3, PT, R22, c[0x0][0x17c], PT ;  /* 0x00005f0016007a0c */ /* 0x000fc60003f66270 */
[----:B------:R-:W2:Y:S01]  /*7ac10*/  LDL.LU R22, [R1+0x258] ;  /* 0x0002580001167983 */ /* 0x000ea20000300800 */
[----:B------:R-:W-:-:S04]  /*7ac20*/  IADD3 R3, R28, 0xce, RZ ;  /* 0x000000ce1c037810 */ /* 0x000fc80007ffe0ff */
[----:B------:R-:W-:Y:S02]  /*7ac30*/  ISETP.GE.AND P5, PT, R3, c[0x0][0x17c], PT ;  /* 0x00005f0003007a0c */ /* 0x000fe40003fa6270 */
[----:B------:R-:W-:-:S04]  /*7ac40*/  IADD3 R3, R28, 0xca, RZ ;  /* 0x000000ca1c037810 */ /* 0x000fc80007ffe0ff */
[----:B------:R-:W-:Y:S02]  /*7ac50*/  ISETP.GE.AND P2, PT, R3, c[0x0][0x17c], PT ;  /* 0x00005f0003007a0c */ /* 0x000fe40003f46270 */
[C---:B------:R-:W-:Y:S02]  /*7ac60*/  ISETP.LT.AND P4, PT, R26.reuse, c[0x0][0x178], !P4 ;  /* 0x00005e001a007a0c */ /* 0x040fe40006781270 */
[----:B------:R-:W-:Y:S02]  /*7ac70*/  ISETP.LT.AND P6, PT, R27, c[0x0][0x178], !P2 ;  /* 0x00005e001b007a0c */ /* 0x000fe400057c1270 */
[----:B------:R-:W-:Y:S02]  /*7ac80*/  ISETP.LT.AND P2, PT, R26, c[0x0][0x178], !P2 ;  /* 0x00005e001a007a0c */ /* 0x000fe40005741270 */
[C---:B0-----:R-:W-:Y:S01]  /*7ac90*/  IADD3 R0, R20.reuse, c[0x0][0x198], RZ ;  /* 0x0000660014007a10 */ /* 0x041fe20007ffe0ff */
[----:B------:R-:W-:Y:S01]  /*7aca0*/  IMAD.WIDE R16, R20, 0x2, R4 ;  /* 0x0000000214107825 */ /* 0x000fe200078e0204 */
[----:B------:R-:W-:-:S03]  /*7acb0*/  PRMT R3, R23, 0x7632, R3 ;  /* 0x0000763217037816 */ /* 0x000fc60000000003 */
        /* <DEDUP_REMOVED lines=134> */
[C---:B------:R-:W-:Y:S01]  /*7b520*/  IMAD.WIDE R22, R3.reuse, 0x2, R4 ;  /* 0x0000000203167825 */ /* 0x040fe200078e0204 */
[----:B0-----:R-:W-:Y:S01]  /*7b530*/  IADD3 R18, R3, c[0x0][0x198], RZ ;  /* 0x0000660003127a10 */ /* 0x001fe20007ffe0ff */
[----:B------:R-:W4:Y:S03]  /*7b540*/  LDL.LU R24, [R1+0x448] ;  /* 0x0004480001187983 */ /* 0x000f260000300800 */
[----:B------:R-:W-:Y:S01]  /*7b550*/  IADD3 R3, R18, c[0x0][0x198], RZ ;  /* 0x0000660012037a10 */ /* 0x000fe20007ffe0ff */
[----:B------:R-:W4:Y:S04]  /*7b560*/  LDL.LU R25, [R1+0x2e8] ;  /* 0x0002e80001197983 */ /* 0x000f280000300800 */
[----:B--2---:R-:W-:Y:S01]  /*7b570*/  @P5 STG.E.U16 [R20.64], R16 ;  /* 0x0000001014005986 */ /* 0x004fe2000c101506 */
[----:B------:R-:W-:-:S02]  /*7b580*/  ISETP.LT.AND P5, PT, R27, c[0x0][0x178], !P2 ;  /* 0x00005e001b007a0c */ /* 0x000fc400057a1270 */
        /* <DEDUP_REMOVED lines=16> */
[----:B------:R-:W-:Y:S01]  /*7b690*/  ISETP.LT.AND P6, PT, R26, c[0x0][0x178], !P6 ;  /* 0x00005e001a007a0c */ /* 0x000fe200077c1270 */
[----:B------:R-:W4:Y:S01]  /*7b6a0*/  LDL.LU R22, [R1+0x478] ;  /* 0x0004780001167983 */ /* 0x000f220000300800 */
[----:B------:R-:W-:Y:S01]  /*7b6b0*/  ISETP.GE.AND P4, PT, R20, c[0x0][0x17c], PT ;  /* 0x00005f0014007a0c */ /* 0x000fe20003f86270 */
[----:B------:R-:W-:Y:S01]  /*7b6c0*/  IMAD.WIDE R20, R3, 0x2, R6 ;  /* 0x0000000203147825 */ /* 0x000fe200078e0206 */
[----:B------:R-:W-:Y:S02]  /*7b6d0*/  ISETP.LT.AND P2, PT, R27, c[0x0][0x178], !P5 ;  /* 0x00005e001b007a0c */ /* 0x000fe40006f41270 */
[----:B------:R-:W-:Y:S02]  /*7b6e0*/  ISETP.LT.AND P5, PT, R26, c[0x0][0x178], !P5 ;  /* 0x00005e001a007a0c */ /* 0x000fe40006fa1270 */
[----:B---3--:R0:W-:Y:S01]  /*7b6f0*/  @P3 STG.E.U16 [R20.64], R19 ;  /* 0x0000001314003986 */ /* 0x0081e2000c101506 */
[----:B------:R-:W-:-:S02]  /*7b700*/  ISETP.GE.AND P3, PT, R0, c[0x0][0x17c], PT ;  /* 0x00005f0000007a0c */ /* 0x000fc40003f66270 */
[----:B------:R-:W-:Y:S02]  /*7b710*/  IADD3 R0, R3, c[0x0][0x198], RZ ;  /* 0x0000660003007a10 */ /* 0x000fe40007ffe0ff */
[----:B--2---:R1:W-:Y:S01]  /*7b720*/  @P6 STG.E.U16 [R16.64], R23 ;  /* 0x0000001710006986 */ /* 0x0043e2000c101506 */
[----:B------:R-:W-:Y:S02]  /*7b730*/  ISETP.LT.AND P6, PT, R27, c[0x0][0x178], !P3 ;  /* 0x00005e001b007a0c */ /* 0x000fe40005fc1270 */
[----:B------:R-:W-:Y:S02]  /*7b740*/  PRMT R3, R19, 0x7632, R3 ;  /* 0x0000763213037816 */ /* 0x000fe40000000003 */
[----:B0-----:R-:W-:Y:S01]  /*7b750*/  PRMT R20, R23, 0x7632, R20 ;  /* 0x0000763217147816 */ /* 0x001fe20000000014 */
[C---:B------:R-:W-:Y:S01]  /*7b760*/  IMAD.WIDE R18, R0.reuse, 0x2, R4 ;  /* 0x0000000200127825 */ /* 0x040fe200078e0204 */
[----:B-1----:R-:W2:Y:S03]  /*7b770*/  LDL.LU R23, [R1+0x348] ;  /* 0x0003480001177983 */ /* 0x002ea60000300800 */
[C---:B------:R-:W-:Y:S01]  /*7b780*/  IMAD.WIDE R16, R0.reuse, 0x2, R6 ;  /* 0x0000000200107825 */ /* 0x040fe200078e0206 */
[----:B------:R-:W-:-:S04]  /*7b790*/  IADD3 R0, R0, c[0x0][0x198], RZ ;  /* 0x0000660000007a10 */ /* 0x000fc80007ffe0ff */
[----:B------:R0:W-:Y:S01]  /*7b7a0*/  @P2 STG.E.U16 [R16.64], R3 ;  /* 0x0000000310002986 */ /* 0x0001e2000c101506 */
[----:B------:R-:W-:-:S03]  /*7b7b0*/  ISETP.LT.AND P3, PT, R26, c[0x0][0x178], !P3 ;  /* 0x00005e001a007a0c */ /* 0x000fc60005f61270 */
[----:B------:R1:W-:Y:S01]  /*7b7c0*/  @P5 STG.E.U16 [R18.64], R20 ;  /* 0x0000001412005986 */ /* 0x0003e2000c101506 */
[----:B0-----:R-:W-:Y:S01]  /*7b7d0*/  IMAD.WIDE R16, R0, 0x2, R6 ;  /* 0x0000000200107825 */ /* 0x001fe200078e0206 */
[----:B------:R-:W-:-:S04]  /*7b7e0*/  IADD3 R3, R28, 0xdc, RZ ;  /* 0x000000dc1c037810 */ /* 0x000fc80007ffe0ff */
[----:B----4-:R0:W-:Y:S01]  /*7b7f0*/  @P6 STG.E.U16 [R16.64], R24 ;  /* 0x0000001810006986 */ /* 0x0101e2000c101506 */
[----:B------:R-:W-:Y:S02]  /*7b800*/  ISETP.GE.AND P6, PT, R3, c[0x0][0x17c], PT ;  /* 0x00005f0003007a0c */ /* 0x000fe40003fc6270 */
[----:B------:R-:W-:Y:S01]  /*7b810*/  PRMT R3, R24, 0x7632, R3 ;  /* 0x0000763218037816 */ /* 0x000fe20000000003 */
[----:B-1----:R-:W-:Y:S01]  /*7b820*/  IMAD.WIDE R18, R0, 0x2, R4 ;  /* 0x0000000200127825 */ /* 0x002fe200078e0204 */
[----:B0-----:R-:W3:Y:S01]  /*7b830*/  LDL.LU R24, [R1+0x468] ;  /* 0x0004680001187983 */ /* 0x001ee20000300800 */
[----:B------:R-:W-:-:S03]  /*7b840*/  PRMT R20, R25, 0x7632, R20 ;  /* 0x0000763219147816 */ /* 0x000fc60000000014 */
[----:B------:R0:W-:Y:S04]  /*7b850*/  @P3 STG.E.U16 [R18.64], R25 ;  /* 0x0000001912003986 */ /* 0x0001e8000c101506 */
[----:B0-----:R-:W4:Y:S01]  /*7b860*/  LDL.LU R25, [R1+0x138] ;  /* 0x0001380001197983 */ /* 0x001f220000300800 */
[----:B------:R-:W-:-:S04]  /*7b870*/  IADD3 R21, R28, 0xdb, RZ ;  /* 0x000000db1c157810 */ /* 0x000fc80007ffe0ff */
[----:B------:R-:W-:-:S04]  /*7b880*/  ISETP.GE.AND P2, PT, R21, c[0x0][0x17c], PT ;  /* 0x00005f0015007a0c */ /* 0x000fc80003f46270 */
[C---:B------:R-:W-:Y:S02]  /*7b890*/  ISETP.LT.AND P5, PT, R27.reuse, c[0x0][0x178], !P2 ;  /* 0x00005e001b007a0c */ /* 0x040fe400057a1270 */
        /* <DEDUP_REMOVED lines=10> */
[----:B0-----:R-:W-:Y:S01]  /*7b940*/  IADD3 R3, R28, 0x101, RZ ;  /* 0x000001011c037810 */ /* 0x001fe20007ffe0ff */
[----:B------:R-:W-:-:S03]  /*7b950*/  IMAD.WIDE R16, R0, 0x2, R6 ;  /* 0x0000000200107825 */ /* 0x000fc600078e0206 */
[----:B------:R-:W-:Y:S02]  /*7b960*/  ISETP.GE.AND P5, PT, R3, c[0x0][0x17c], PT ;  /* 0x00005f0003007a0c */ /* 0x000fe40003fa6270 */
[----:B------:R-:W-:Y:S01]  /*7b970*/  IADD3 R3, R28, 0xde, RZ ;  /* 0x000000de1c037810 */ /* 0x000fe20007ffe0ff */
[----:B------:R0:W-:Y:S01]  /*7b980*/  @P3 STG.E.U16 [R16.64], R22 ;  /* 0x0000001610003986 */ /* 0x0001e2000c101506 */
[----:B-1----:R-:W-:Y:S02]  /*7b990*/  IADD3 R20, R0, c[0x0][0x198], RZ ;  /* 0x0000660000147a10 */ /* 0x002fe40007ffe0ff */
[----:B------:R-:W-:-:S03]  /*7b9a0*/  ISETP.GE.AND P3, PT, R3, c[0x0][0x17c], PT ;  /* 0x00005f0003007a0c */ /* 0x000fc60003f66270 */
[----:B------:R-:W-:Y:S01]  /*7b9b0*/  IMAD.WIDE R18, R20, 0x2, R6 ;  /* 0x0000000214127825 */ /* 0x000fe200078e0206 */
[----:B------:R-:W-:-:S03]  /*7b9c0*/  ISETP.LT.AND P4, PT, R26, c[0x0][0x178], !P4 ;  /* 0x00005e001a007a0c */ /* 0x000fc60006781270 */
[----:B0-----:R-:W-:Y:S01]  /*7b9d0*/  IMAD.WIDE R16, R0, 0x2, R4 ;  /* 0x0000000200107825 */ /* 0x001fe200078e0204 */
[----:B------:R-:W-:Y:S02]  /*7b9e0*/  PRMT R0, R22, 0x7632, R0 ;  /* 0x0000763216007816 */ /* 0x000fe40000000000 */
[----:B------:R-:W-:Y:S02]  /*7b9f0*/  IADD3 R22, R28, 0xdf, RZ ;  /* 0x000000df1c167810 */ /* 0x000fe40007ffe0ff */
[----:B--2---:R0:W-:Y:S01]  /*7ba00*/  @P6 STG.E.U16 [R16.64], R23 ;  /* 0x0000001710006986 */ /* 0x0041e2000c101506 */
[----:B------:R-:W-:-:S03]  /*7ba10*/  ISETP.LT.AND P6, PT, R27, c[0x0][0x178], !P3 ;  /* 0x00005e001b007a0c */ /* 0x000fc60005fc1270 */
[----:B------:R1:W-:Y:S01]  /*7ba20*/  @P2 STG.E.U16 [R18.64], R0 ;  /* 0x0000000012002986 */ /* 0x0003e2000c101506 */
[----:B------:R-:W-:Y:S02]  /*7ba30*/  PRMT R3, R23, 0x7632, R3 ;  /* 0x0000763217037816 */ /* 0x000fe40000000003 */
[----:B------:R-:W-:Y:S01]  /*7ba40*/  ISETP.GE.AND P2, PT, R22, c[0x0][0x17c], PT ;  /* 0x00005f0016007a0c */ /* 0x000fe20003f46270 */
[C---:B0-----:R-:W-:Y:S01]  /*7ba50*/  IMAD.WIDE R16, R20.reuse, 0x2, R4 ;  /* 0x0000000214107825 */ /* 0x041fe200078e0204 */
[----:B-1----:R-:W-:-:S04]  /*7ba60*/  IADD3 R0, R20, c[0x0][0x198], RZ ;  /* 0x0000660014007a10 */ /* 0x002fc80007ffe0ff */
[----:B------:R0:W-:Y:S01]  /*7ba70*/  @P4 STG.E.U16 [R16.64], R3 ;  /* 0x0000000310004986 */ /* 0x0001e2000c101506 */
[----:B------:R-:W-:Y:S01]  /*7ba80*/  IMAD.WIDE R18, R0, 0x2, R6 ;  /* 0x0000000200127825 */ /* 0x000fe200078e0206 */
[----:B------:R-:W-:-:S03]  /*7ba90*/  ISETP.LT.AND P3, PT, R26, c[0x0][0x178], !P3 ;  /* 0x00005e001a007a0c */ /* 0x000fc60005f61270 */
[----:B------:R-:W-:Y:S01]  /*7baa0*/  IMAD.WIDE R20, R0, 0x2, R4 ;  /* 0x0000000200147825 */ /* 0x000fe200078e0204 */
[----:B---3--:R1:W-:Y:S01]  /*7bab0*/  @P6 STG.E.U16 [R18.64], R24 ;  /* 0x0000001812006986 */ /* 0x0083e2000c101506 */
[----:B------:R-:W-:Y:S02]  /*7bac0*/  ISETP.LT.AND P6, PT, R27, c[0x0][0x178], !P2 ;  /* 0x00005e001b007a0c */ /* 0x000fe400057c1270 */
[----:B------:R-:W-:Y:S02]  /*7bad0*/  ISETP.LT.AND P2, PT, R26, c[0x0][0x178], !P2 ;  /* 0x00005e001a007a0c */ /* 0x000fe40005741270 */
[----:B0-----:R-:W-:Y:S02]  /*7bae0*/  PRMT R3, R24, 0x7632, R3 ;  /* 0x0000763218037816 */ /* 0x001fe40000000003 */
[----:B-1----:R-:W-:Y:S02]  /*7baf0*/  IADD3 R18, R0, c[0x0][0x198], RZ ;  /* 0x0000660000127a10 */ /* 0x002fe40007ffe0ff */
[----:B------:R-:W-:-:S02]  /*7bb00*/  IADD3 R24, R28, 0xe1, RZ ;  /* 0x000000e11c187810 */ /* 0x000fc40007ffe0ff */
[C---:B------:R-:W-:Y:S01]  /*7bb10*/  IADD3 R0, R18.reuse, c[0x0][0x198], RZ ;  /* 0x0000660012007a10 */ /* 0x040fe20007ffe0ff */
[C---:B------:R-:W-:Y:S01]  /*7bb20*/  IMAD.WIDE R16, R18.reuse, 0x2, R6 ;  /* 0x0000000212107825 */ /* 0x040fe200078e0206 */
[----:B----4-:R-:W-:Y:S01]  /*7bb30*/  PRMT R22, R25, 0x7632, R22 ;  /* 0x0000763219167816 */ /* 0x010fe20000000016 */
[----:B------:R0:W-:Y:S02]  /*7bb40*/  @P3 STG.E.U16 [R20.64], R25 ;  /* 0x0000001914003986 */ /* 0x0001e4000c101506 */
[----:B------:R-:W-:Y:S02]  /*7bb50*/  IMAD.WIDE R18, R18, 0x2, R4 ;  /* 0x0000000212127825 */ /* 0x000fe400078e0204 */
[----:B------:R1:W-:Y:S01]  /*7bb60*/  @P6 STG.E.U16 [R16.64], R3 ;  /* 0x0000000310006986 */ /* 0x0003e2000c101506 */
[----:B------:R-:W-:-:S03]  /*7bb70*/  ISETP.GE.AND P6, PT, R24, c[0x0][0x17c], PT ;  /* 0x00005f0018007a0c */ /* 0x000fc60003fc6270 */
[----:B------:R2:W-:Y:S04]  /*7bb80*/  @P2 STG.E.U16 [R18.64], R22 ;  /* 0x0000001612002986 */ /* 0x0005e8000c101506 */
[----:B0-----:R-:W3:Y:S04]  /*7bb90*/  LDL.LU R25, [R1+0x14c] ;  /* 0x00014c0001197983 */ /* 0x001ee80000300800 */
[----:B-1----:R-:W4:Y:S04]  /*7bba0*/  LDL.LU R3, [R1+0x15c] ;  /* 0x00015c0001037983 */ /* 0x002f280000300800 */
[----:B------:R-:W3:Y:S04]  /*7bbb0*/  LDL.LU R24, [R1+0x19c] ;  /* 0x00019c0001187983 */ /* 0x000ee80000300800 */
[----:B--2---:R-:W2:Y:S01]  /*7bbc0*/  LDL.LU R19, [R1+0x18c] ;  /* 0x00018c0001137983 */ /* 0x004ea20000300800 */
[----:B------:R-:W-:-:S04]  /*7bbd0*/  IADD3 R23, R28, 0xe0, RZ ;  /* 0x000000e01c177810 */ /* 0x000fc80007ffe0ff */
[----:B------:R-:W-:-:S04]  /*7bbe0*/  ISETP.GE.AND P4, PT, R23, c[0x0][0x17c], PT ;  /* 0x00005f0017007a0c */ /* 0x000fc80003f86270 */
[----:B------:R-:W-:Y:S02]  /*7bbf0*/  ISETP.LT.AND P3, PT, R27, c[0x0][0x178], !P4 ;  /* 0x00005e001b007a0c */ /* 0x000fe40006761270 */
[----:B------:R-:W-:Y:S01]  /*7bc00*/  ISETP.LT.AND P4, PT, R26, c[0x0][0x178], !P4 ;  /* 0x00005e001a007a0c */ /* 0x000fe20006781270 */
[----:B------:R-:W-:Y:S01]  /*7bc10*/  IMAD.WIDE R20, R0, 0x2, R6 ;  /* 0x0000000200147825 */ /* 0x000fe200078e0206 */
[----:B------:R-:W-:-:S03]  /*7bc20*/  IADD3 R23, R28, 0xe2, RZ ;  /* 0x000000e21c177810 */ /* 0x000fc60007ffe0ff */
[----:B------:R-:W-:Y:S01]  /*7bc30*/  IMAD.WIDE R16, R0, 0x2, R4 ;  /* 0x0000000200107825 */ /* 0x000fe200078e0204 */
[----:B------:R-:W-:Y:S02]  /*7bc40*/  ISETP.GE.AND P2, PT, R23, c[0x0][0x17c], PT ;  /* 0x00005f0017007a0c */ /* 0x000fe40003f46270 */
[----:B------:R-:W-:-:S03]  /*7bc50*/  IADD3 R22, R28, 0xe3, RZ ;  /* 0x000000e31c167810 */ /* 0x000fc60007ffe0ff */
[----:B--2---:R0:W-:Y:S01]  /*7bc60*/  @P3 STG.E.U16 [R20.64], R19 ;  /* 0x0000001314003986 */ /* 0x0041e2000c101506 */
[C---:B------:R-:W-:Y:S02]  /*7bc70*/  ISETP.LT.AND P3, PT, R27.reuse, c[0x0][0x178], !P6 ;  /* 0x00005e001b007a0c */ /* 0x040fe40007761270 */
[C---:B------:R-:W-:Y:S01]  /*7bc80*/  ISETP.LT.AND P6, PT, R26.reuse, c[0x0][0x178], !P6 ;  /* 0x00005e001a007a0c */ /* 0x040fe200077c1270 */
[----:B----4-:R1:W-:Y:S01]  /*7bc90*/  @P4 STG.E.U16 [R16.64], R3 ;  /* 0x0000000310004986 */ /* 0x0103e2000c101506 */
[----:B------:R-:W-:Y:S02]  /*7bca0*/  ISETP.LT.AND P4, PT, R27, c[0x0][0x178], !P2 ;  /* 0x00005e001b007a0c */ /* 0x000fe40005781270 */
[----:B------:R-:W-:Y:S02]  /*7bcb0*/  ISETP.LT.AND P2, PT, R26, c[0x0][0x178], !P2 ;  /* 0x00005e001a007a0c */ /* 0x000fe40005741270 */
[----:B0-----:R-:W-:Y:S02]  /*7bcc0*/  IADD3 R21, R0, c[0x0][0x198], RZ ;  /* 0x0000660000157a10 */ /* 0x001fe40007ffe0ff */
[----:B------:R-:W-:-:S02]  /*7bcd0*/  PRMT R20, R19, 0x7632, R20 ;  /* 0x0000763213147816 */ /* 0x000fc40000000014 */
[----:B------:R-:W-:Y:S01]  /*7bce0*/  PRMT R0, R3, 0x7632, R0 ;  /* 0x0000763203007816 */ /* 0x000fe20000000000 */
[C---:B------:R-:W-:Y:S01]  /*7bcf0*/  IMAD.WIDE R18, R21.reuse, 0x2, R6 ;  /* 0x0000000215127825 */ /* 0x040fe200078e0206 */
[----:B-1----:R-:W-:-:S03]  /*7bd00*/  IADD3 R3, R21, c[0x0][0x198], RZ ;  /* 0x0000660015037a10 */ /* 0x002fc60007ffe0ff */
[----:B------:R-:W-:Y:S01]  /*7bd10*/  IMAD.WIDE R16, R21, 0x2, R4 ;  /* 0x0000000215107825 */ /* 0x000fe200078e0204 */
[----:B------:R0:W-:Y:S01]  /*7bd20*/  @P3 STG.E.U16 [R18.64], R20 ;  /* 0x0000001412003986 */ /* 0x0001e2000c101506 */
[----:B------:R-:W-:-:S03]  /*7bd30*/  ISETP.GE.AND P3, PT, R22, c[0x0][0x17c], PT ;  /* 0x00005f0016007a0c */ /* 0x000fc60003f66270 */
[----:B------:R1:W-:Y:S01]  /*7bd40*/  @P6 STG.E.U16 [R16.64], R0 ;  /* 0x0000000010006986 */ /* 0x0003e2000c101506 */
[----:B0-----:R-:W-:-:S04]  /*7bd50*/  IMAD.WIDE R18, R3, 0x2, R6 ;  /* 0x0000000203127825 */ /* 0x001fc800078e0206 */
[----:B-1----:R-:W-:Y:S01]  /*7bd60*/  IMAD.WIDE R16, R3, 0x2, R4 ;  /* 0x0000000203107825 */ /* 0x002fe200078e0204 */
[----:B---3--:R0:W-:Y:S01]  /*7bd70*/  @P4 STG.E.U16 [R18.64], R24 ;  /* 0x0000001812004986 */ /* 0x0081e2000c101506 */
[----:B------:R-:W-:-:S03]  /*7bd80*/  ISETP.LT.AND P4, PT, R27, c[0x0][0x178], !P3 ;  /* 0x00005e001b007a0c */ /* 0x000fc60005f81270 */
[----:B------:R1:W-:Y:S01]  /*7bd90*/  @P2 STG.E.U16 [R16.64], R25 ;  /* 0x0000001910002986 */ /* 0x0003e2000c101506 */
[----:B------:R-:W-:Y:S02]  /*7bda0*/  ISETP.LT.AND P2, PT, R26, c[0x0][0x178], !P3 ;  /* 0x00005e001a007a0c */ /* 0x000fe40005f41270 */
[----:B------:R-:W-:Y:S02]  /*7bdb0*/  PRMT R0, R24, 0x7632, R0 ;  /* 0x0000763218007816 */ /* 0x000fe40000000000 */
[----:B0-----:R-:W-:Y:S02]  /*7bdc0*/  IADD3 R18, R3, c[0x0][0x198], RZ ;  /* 0x0000660003127a10 */ /* 0x001fe40007ffe0ff */
[----:B------:R-:W-:Y:S02]  /*7bdd0*/  IADD3 R24, R28, 0xe5, RZ ;  /* 0x000000e51c187810 */ /* 0x000fe40007ffe0ff */
[C---:B------:R-:W-:Y:S01]  /*7bde0*/  IADD3 R3, R18.reuse, c[0x0][0x198], RZ ;  /* 0x0000660012037a10 */ /* 0x040fe20007ffe0ff */
[----:B-1----:R-:W-:Y:S01]  /*7bdf0*/  IMAD.WIDE R16, R18, 0x2, R6 ;  /* 0x0000000212107825 */ /* 0x002fe200078e0206 */
[----:B------:R-:W-:-:S02]  /*7be00*/  PRMT R22, R25, 0x7632, R22 ;  /* 0x0000763219167816 */ /* 0x000fc40000000016 */
        /* <DEDUP_REMOVED lines=17> */
[----:B----4-:R0:W-:Y:S01]  /*7bf20*/  @P3 STG.E.U16 [R20.64], R18 ;  /* 0x0000001214003986 */ /* 0x0101e2000c101506 */
[C---:B------:R-:W-:Y:S02]  /*7bf30*/  ISETP.LT.AND P3, PT, R27.reuse, c[0x0][0x178], !P4 ;  /* 0x00005e001b007a0c */ /* 0x040fe40006761270 */
[----:B------:R-:W-:Y:S01]  /*7bf40*/  ISETP.LT.AND P4, PT, R26, c[0x0][0x178], !P4 ;  /* 0x00005e001a007a0c */ /* 0x000fe20006781270 */
[----:B--2---:R1:W-:Y:S01]  /*7bf50*/  @P6 STG.E.U16 [R16.64], R19 ;  /* 0x0000001310006986 */ /* 0x0043e2000c101506 */
[----:B------:R-:W-:Y:S02]  /*7bf60*/  ISETP.LT.AND P6, PT, R27, c[0x0][0x178], !P2 ;  /* 0x00005e001b007a0c */ /* 0x000fe400057c1270 */
[----:B------:R-:W-:Y:S02]  /*7bf70*/  PRMT R0, R19, 0x7632, R0 ;  /* 0x0000763213007816 */ /* 0x000fe40000000000 */
[----:B0-----:R-:W-:Y:S02]  /*7bf80*/  IADD3 R21, R3, c[0x0][0x198], RZ ;  /* 0x0000660003157a10 */ /* 0x001fe40007ffe0ff */
[----:B------:R-:W-:-:S02]  /*7bf90*/  PRMT R20, R18, 0x7632, R20 ;  /* 0x0000763212147816 */ /* 0x000fc40000000014 */
[----:B------:R-:W-:Y:S01]  /*7bfa0*/  ISETP.LT.AND P2, PT, R26, c[0x0][0x178], !P2 ;  /* 0x00005e001a007a0c */ /* 0x000fe20005741270 */
[C---:B-1----:R-:W-:Y:S01]  /*7bfb0*/  IMAD.WIDE R18, R21.reuse, 0x2, R6 ;  /* 0x0000000215127825 */ /* 0x042fe200078e0206 */
[----:B------:R-:W-:-:S03]  /*7bfc0*/  IADD3 R3, R21, c[0x0][0x198], RZ ;  /* 0x0000660015037a10 */ /* 0x000fc60007ffe0ff */
        /* <DEDUP_REMOVED lines=217> */
[C---:B------:R-:W-:Y:S01]  /*7cd60*/  IADD3 R3, R21.reuse, c[0x0][0x198], RZ ;  /* 0x0000660015037a10 */ /* 0x040fe20007ffe0ff */
[----:B-1----:R-:W-:Y:S01]  /*7cd70*/  IMAD.WIDE R18, R21, 0x2, R6 ;  /* 0x0000000215127825 */ /* 0x002fe200078e0206 */
[----:B------:R-:W-:-:S03]  /*7cd80*/  ISETP.LT.AND P2, PT, R26, c[0x0][0x178], !P2 ;  /* 0x00005e001a007a0c */ /* 0x000fc60005741270 */
[----:B------:R-:W-:Y:S01]  /*7cd90*/  IMAD.WIDE R16, R21, 0x2, R4 ;  /* 0x0000000215107825 */ /* 0x000fe200078e0204 */
[----:B------:R0:W-:Y:S01]  /*7cda0*/  @P3 STG.E.U16 [R18.64], R20 ;  /* 0x0000001412003986 */ /* 0x0001e2000c101506 */
[----:B------:R-:W-:-:S03]  /*7cdb0*/  ISETP.GE.AND P3, PT, R22, c[0x0][0x17c], PT ;  /* 0x00005f0016007a0c */ /* 0x000fc60003f66270 */
[----:B------:R1:W-:Y:S01]  /*7cdc0*/  @P6 STG.E.U16 [R16.64], R0 ;  /* 0x0000000010006986 */ /* 0x0003e2000c101506 */
[----:B0-----:R-:W-:-:S05]  /*7cdd0*/  IMAD.WIDE R18, R3, 0x2, R6 ;  /* 0x0000000203127825 */ /* 0x001fca00078e0206 */
[----:B---3--:R0:W-:Y:S01]  /*7cde0*/  @P4 STG.E.U16 [R18.64], R24 ;  /* 0x0000001812004986 */ /* 0x0081e2000c101506 */
[----:B------:R-:W-:Y:S01]  /*7cdf0*/  ISETP.LT.AND P4, PT, R27, c[0x0][0x178], !P3 ;  /* 0x00005e001b007a0c */ /* 0x000fe20005f81270 */
[C---:B-1----:R-:W-:Y:S01]  /*7ce00*/  IMAD.WIDE R16, R3.reuse, 0x2, R4 ;  /* 0x0000000203107825 */ /* 0x042fe200078e0204 */
[----:B------:R-:W-:Y:S02]  /*7ce10*/  ISETP.LT.AND P3, PT, R26, c[0x0][0x178], !P3 ;  /* 0x00005e001a007a0c */ /* 0x000fe40005f61270 */
[----:B------:R-:W-:Y:S02]  /*7ce20*/  PRMT R0, R24, 0x7632, R0 ;  /* 0x0000763218007816 */ /* 0x000fe40000000000 */
[----:B------:R1:W-:Y:S01]  /*7ce30*/  @P2 STG.E.U16 [R16.64], R25 ;  /* 0x0000001910002986 */ /* 0x0003e2000c101506 */
[----:B0-----:R-:W-:Y:S02]  /*7ce40*/  IADD3 R18, R3, c[0x0][0x198], RZ ;  /* 0x0000660003127a10 */ /* 0x001fe40007ffe0ff */
[----:B------:R-:W-:-:S02]  /*7ce50*/  PRMT R22, R25, 0x7632, R22 ;  /* 0x0000763219167816 */ /* 0x000fc40000000016 */
[C---:B------:R-:W-:Y:S01]  /*7ce60*/  IADD3 R3, R18.reuse, c[0x0][0x198], RZ ;  /* 0x0000660012037a10 */ /* 0x040fe20007ffe0ff */
[C---:B-1----:R-:W-:Y:S01]  /*7ce70*/  IMAD.WIDE R16, R18.reuse, 0x2, R6 ;  /* 0x0000000212107825 */ /* 0x042fe200078e0206 */
[----:B------:R-:W2:Y:S03]  /*7ce80*/  LDL.LU R25, [R1+0x13c] ;  /* 0x00013c0001197983 */ /* 0x000ea60000300800 */
[----:B------:R-:W-:Y:S01]  /*7ce90*/  IMAD.WIDE R18, R18, 0x2, R4 ;  /* 0x0000000212127825 */ /* 0x000fe200078e0204 */
[----:B------:R-:W-:Y:S04]  /*7cea0*/  @P4 STG.E.U16 [R16.64], R0 ;  /* 0x0000000010004986 */ /* 0x000fe8000c101506 */
[----:B------:R0:W-:Y:S04]  /*7ceb0*/  @P3 STG.E.U16 [R18.64], R22 ;  /* 0x0000001612003986 */ /* 0x0001e8000c101506 */
[----:B0-----:R-:W3:Y:S04]  /*7cec0*/  LDL.LU R18, [R1+0x47c] ;  /* 0x00047c0001127983 */ /* 0x001ee80000300800 */
[----:B------:R-:W4:Y:S01]  /*7ced0*/  LDL.LU R19, [R1+0x34c] ;  /* 0x00034c0001137983 */ /* 0x000f220000300800 */
[----:B------:R-:W-:-:S04]  /*7cee0*/  IADD3 R20, R28, 0xfc, RZ ;  /* 0x000000fc1c147810 */ /* 0x000fc80007ffe0ff */
[----:B------:R-:W-:-:S04]  /*7cef0*/  ISETP.GE.AND P6, PT, R20, c[0x0][0x17c], PT ;  /* 0x00005f0014007a0c */ /* 0x000fc80003fc6270 */
[----:B------:R-:W-:Y:S02]  /*7cf00*/  ISETP.LT.AND P2, PT, R27, c[0x0][0x178], !P6 ;  /* 0x00005e001b007a0c */ /* 0x000fe40007741270 */
[----:B------:R-:W-:Y:S01]  /*7cf10*/  IADD3 R24, R28, 0xfd, RZ ;  /* 0x000000fd1c187810 */ /* 0x000fe20007ffe0ff */
[C---:B------:R-:W-:Y:S01]  /*7cf20*/  IMAD.WIDE R20, R3.reuse, 0x2, R6 ;  /* 0x0000000203147825 */ /* 0x040fe200078e0206 */
[----:B------:R-:W-:Y:S02]  /*7cf30*/  ISETP.LT.AND P6, PT, R26, c[0x0][0x178], !P6 ;  /* 0x00005e001a007a0c */ /* 0x000fe400077c1270 */
[----:B------:R-:W-:Y:S01]  /*7cf40*/  ISETP.GE.AND P4, PT, R24, c[0x0][0x17c], PT ;  /* 0x00005f0018007a0c */ /* 0x000fe20003f86270 */
[C---:B------:R-:W-:Y:S01]  /*7cf50*/  IMAD.WIDE R16, R3.reuse, 0x2, R4 ;  /* 0x0000000203107825 */ /* 0x040fe200078e0204 */
[----:B------:R-:W-:Y:S02]  /*7cf60*/  IADD3 R3, R3, c[0x0][0x198], RZ ;  /* 0x0000660003037a10 */ /* 0x000fe40007ffe0ff */
[----:B------:R-:W-:-:S04]  /*7cf70*/  IADD3 R23, R28, 0xfe, RZ ;  /* 0x000000fe1c177810 */ /* 0x000fc80007ffe0ff */
[----:B------:R-:W-:Y:S02]  /*7cf80*/  ISETP.GE.AND P3, PT, R23, c[0x0][0x17c], PT ;  /* 0x00005f0017007a0c */ /* 0x000fe40003f66270 */
[----:B------:R-:W2:Y:S04]  /*7cf90*/  LDL.LU R23, [R1+0x480] ;  /* 0x0004800001177983 */ /* 0x000ea80000300800 */
[----:B------:R-:W2:Y:S04]  /*7cfa0*/  LDL.LU R22, [R1+0x380] ;  /* 0x0003800001167983 */ /* 0x000ea80000300800 */
[----:B---3--:R0:W-:Y:S01]  /*7cfb0*/  @P2 STG.E.U16 [R20.64], R18 ;  /* 0x0000001214002986 */ /* 0x0081e2000c101506 */
[----:B------:R-:W-:-:S02]  /*7cfc0*/  ISETP.LT.AND P2, PT, R27, c[0x0][0x178], !P4 ;  /* 0x00005e001b007a0c */ /* 0x000fc40006741270 */
[----:B------:R-:W-:Y:S01]  /*7cfd0*/  PRMT R0, R18, 0x7632, R0 ;  /* 0x0000763212007816 */ /* 0x000fe20000000000 */
[----:B----4-:R1:W-:Y:S01]  /*7cfe0*/  @P6 STG.E.U16 [R16.64], R19 ;  /* 0x0000001310006986 */ /* 0x0103e2000c101506 */
[----:B0-----:R-:W-:Y:S01]  /*7cff0*/  IADD3 R21, R28, 0xff, RZ ;  /* 0x000000ff1c157810 */ /* 0x001fe20007ffe0ff */
[----:B-1----:R-:W-:-:S08]  /*7d000*/  IMAD.WIDE R16, R3, 0x2, R6 ;  /* 0x0000000203107825 */ /* 0x002fd000078e0206 */
[----:B------:R0:W-:Y:S01]  /*7d010*/  @P2 STG.E.U16 [R16.64], R0 ;  /* 0x0000000010002986 */ /* 0x0001e2000c101506 */
[----:B------:R-:W-:-:S03]  /*7d020*/  ISETP.GE.AND P2, PT, R21, c[0x0][0x17c], PT ;  /* 0x00005f0015007a0c */ /* 0x000fc60003f46270 */
[----:B------:R-:W3:Y:S01]  /*7d030*/  LDL.LU R21, [R1+0x46c] ;  /* 0x00046c0001157983 */ /* 0x000ee20000300800 */
[C---:B------:R-:W-:Y:S02]  /*7d040*/  ISETP.LT.AND P4, PT, R26.reuse, c[0x0][0x178], !P4 ;  /* 0x00005e001a007a0c */ /* 0x040fe40006781270 */
[----:B------:R-:W-:Y:S02]  /*7d050*/  ISETP.LT.AND P6, PT, R27, c[0x0][0x178], !P3 ;  /* 0x00005e001b007a0c */ /* 0x000fe40005fc1270 */
[----:B------:R-:W-:Y:S01]  /*7d060*/  PRMT R20, R19, 0x7632, R20 ;  /* 0x0000763213147816 */ /* 0x000fe20000000014 */
[C---:B------:R-:W-:Y:S01]  /*7d070*/  IMAD.WIDE R18, R3.reuse, 0x2, R4 ;  /* 0x0000000203127825 */ /* 0x040fe200078e0204 */
[----:B------:R-:W-:Y:S02]  /*7d080*/  IADD3 R3, R3, c[0x0][0x198], RZ ;  /* 0x0000660003037a10 */ /* 0x000fe40007ffe0ff */
[----:B------:R-:W-:-:S03]  /*7d090*/  ISETP.LT.AND P3, PT, R26, c[0x0][0x178], !P3 ;  /* 0x00005e001a007a0c */ /* 0x000fc60005f61270 */
[----:B0-----:R-:W-:Y:S01]  /*7d0a0*/  IMAD.WIDE R16, R3, 0x2, R6 ;  /* 0x0000000203107825 */ /* 0x001fe200078e0206 */
[----:B------:R-:W-:Y:S01]  /*7d0b0*/  IADD3 R0, R28, 0x100, RZ ;  /* 0x000001001c007810 */ /* 0x000fe20007ffe0ff */
[----:B------:R0:W-:Y:S01]  /*7d0c0*/  @P4 STG.E.U16 [R18.64], R20 ;  /* 0x0000001412004986 */ /* 0x0001e2000c101506 */
[----:B------:R-:W-:Y:S02]  /*7d0d0*/  ISETP.LT.AND P4, PT, R27, c[0x0][0x178], !P2 ;  /* 0x00005e001b007a0c */ /* 0x000fe40005781270 */
[----:B------:R-:W-:Y:S01]  /*7d0e0*/  ISETP.LT.AND P2, PT, R26, c[0x0][0x178], !P2 ;  /* 0x00005e001a007a0c */ /* 0x000fe20005741270 */
[C---:B0-----:R-:W-:Y:S01]  /*7d0f0*/  IMAD.WIDE R18, R3.reuse, 0x2, R4 ;  /* 0x0000000203127825 */ /* 0x041fe200078e0204 */
[----:B------:R-:W-:Y:S02]  /*7d100*/  IADD3 R3, R3, c[0x0][0x198], RZ ;  /* 0x0000660003037a10 */ /* 0x000fe40007ffe0ff */
[----:B--2---:R-:W-:Y:S01]  /*7d110*/  PRMT R20, R25, 0x7632, R20 ;  /* 0x0000763219147816 */ /* 0x004fe20000000014 */
[----:B---3--:R0:W-:Y:S01]  /*7d120*/  @P6 STG.E.U16 [R16.64], R21 ;  /* 0x0000001510006986 */ /* 0x0081e2000c101506 */
        /* <DEDUP_REMOVED lines=8> */
[----:B------:R-:W-:Y:S02]  /*7d1b0*/  ISETP.LT.AND P6, PT, R26, c[0x0][0x178], !P6 ;  /* 0x00005e001a007a0c */ /* 0x000fe400077c1270 */
[----:B------:R-:W-:Y:S01]  /*7d1c0*/  ISETP.LT.AND P4, PT, R27, c[0x0][0x178], !P5 ;  /* 0x00005e001b007a0c */ /* 0x000fe20006f81270 */
[----:B------:R1:W-:Y:S04]  /*7d1d0*/  @P2 STG.E.U16 [R18.64], R20 ;  /* 0x0000001412002986 */ /* 0x0003e8000c101506 */
[----:B------:R-:W2:Y:S01]  /*7d1e0*/  LDL.LU R25, [R1+0x3a0] ;  /* 0x0003a00001197983 */ /* 0x000ea20000300800 */
[----:B0-----:R-:W-:Y:S01]  /*7d1f0*/  IMAD.WIDE R16, R3, 0x2, R6 ;  /* 0x0000000203107825 */ /* 0x001fe200078e0206 */
[----:B------:R-:W-:-:S02]  /*7d200*/  IADD3 R0, R28, 0x106, RZ ;  /* 0x000001061c007810 */ /* 0x000fc40007ffe0ff */
        /* <DEDUP_REMOVED lines=31> */
[----:B------:R-:W-:Y:S02]  /*7d400*/  IADD3 R23, R28, 0x104, RZ ;  /* 0x000001041c177810 */ /* 0x000fe40007ffe0ff */
[----:B------:R-:W-:-:S02]  /*7d410*/  ISETP.LT.AND P4, PT, R26, c[0x0][0x178], !P4 ;  /* 0x00005e001a007a0c */ /* 0x000fc40006781270 */
[----:B------:R-:W-:Y:S02]  /*7d420*/  ISETP.GE.AND P5, PT, R23, c[0x0][0x17c], PT ;  /* 0x00005f0017007a0c */ /* 0x000fe40003fa6270 */
[----:B------:R-:W-:Y:S02]  /*7d430*/  PRMT R24, R25, 0x7632, R24 ;  /* 0x0000763219187816 */ /* 0x000fe40000000018 */
[----:B------:R-:W-:Y:S02]  /*7d440*/  ISETP.LT.AND P6, PT, R27, c[0x0][0x178], !P5 ;  /* 0x00005e001b007a0c */ /* 0x000fe40006fc1270 */
[----:B------:R-:W-:Y:S02]  /*7d450*/  IADD3 R25, R28, 0x105, RZ ;  /* 0x000001051c197810 */ /* 0x000fe40007ffe0ff */
[----:B------:R-:W-:Y:S02]  /*7d460*/  ISETP.LT.AND P5, PT, R26, c[0x0][0x178], !P5 ;  /* 0x00005e001a007a0c */ /* 0x000fe40006fa1270 */
[C---:B------:R-:W-:Y:S01]  /*7d470*/  IADD3 R0, R18.reuse, c[0x0][0x198], RZ ;  /* 0x0000660012007a10 */ /* 0x040fe20007ffe0ff */
[----:B------:R-:W-:Y:S01]  /*7d480*/  IMAD.WIDE R18, R18, 0x2, R4 ;  /* 0x0000000212127825 */ /* 0x000fe200078e0204 */
[----:B------:R-:W-:-:S02]  /*7d490*/  ISETP.GE.AND P3, PT, R25, c[0x0][0x17c], PT ;  /* 0x00005f0019007a0c */ /* 0x000fc40003f66270 */
[----:B------:R-:W4:Y:S01]  /*7d4a0*/  LDL.LU R25, [R1+0x450] ;  /* 0x0004500001197983 */ /* 0x000f220000300800 */
[----:B------:R-:W-:-:S03]  /*7d4b0*/  IMAD.WIDE R20, R0, 0x2, R6 ;  /* 0x0000000200147825 */ /* 0x000fc600078e0206 */
[----:B------:R0:W-:Y:S01]  /*7d4c0*/  @P4 STG.E.U16 [R18.64], R24 ;  /* 0x0000001812004986 */ /* 0x0001e2000c101506 */
[----:B------:R-:W-:Y:S01]  /*7d4d0*/  ISETP.LT.AND P4, PT, R27, c[0x0][0x178], !P3 ;  /* 0x00005e001b007a0c */ /* 0x000fe20005f81270 */
[----:B------:R-:W-:Y:S01]  /*7d4e0*/  IMAD.WIDE R22, R0, 0x2, R4 ;  /* 0x0000000200167825 */ /* 0x000fe200078e0204 */
[----:B------:R-:W-:Y:S02]  /*7d4f0*/  ISETP.LT.AND P3, PT, R26, c[0x0][0x178], !P3 ;  /* 0x00005e001a007a0c */ /* 0x000fe40005f61270 */
[----:B0-----:R-:W-:Y:S01]  /*7d500*/  IADD3 R18, R0, c[0x0][0x198], RZ ;  /* 0x0000660000127a10 */ /* 0x001fe20007ffe0ff */
[----:B--2---:R-:W-:Y:S01]  /*7d510*/  @P6 STG.E.U16 [R20.64], R16 ;  /* 0x0000001014006986 */ /* 0x004fe2000c101506 */
[----:B------:R-:W-:-:S03]  /*7d520*/  PRMT R3, R16, 0x7632, R3 ;  /* 0x0000763210037816 */ /* 0x000fc60000000003 */
[----:B---3--:R0:W-:Y:S02]  /*7d530*/  @P5 STG.E.U16 [R22.64], R17 ;  /* 0x0000001116005986 */ /* 0x0081e4000c101506 */
[----:B0-----:R-:W-:Y:S01]  /*7d540*/  PRMT R22, R17, 0x7632, R22 ;  /* 0x0000763211167816 */ /* 0x001fe20000000016 */
[C---:B------:R-:W-:Y:S01]  /*7d550*/  IMAD.WIDE R16, R18.reuse, 0x2, R6 ;  /* 0x0000000212107825 */ /* 0x040fe200078e0206 */
[----:B------:R-:W-:-:S03]  /*7d560*/  IADD3 R23, R18, c[0x0][0x198], RZ ;  /* 0x0000660012177a10 */ /* 0x000fc60007ffe0ff */
[----:B------:R-:W-:Y:S01]  /*7d570*/  IMAD.WIDE R18, R18, 0x2, R4 ;  /* 0x0000000212127825 */ /* 0x000fe200078e0204 */
        /* <DEDUP_REMOVED lines=84> */
[----:B0-----:R-:W2:Y:S01]  /*7dac0*/  LDL.LU R17, [R1+0x550] ;  /* 0x0005500001117983 */ /* 0x001ea20000300800 */
[----:B------:R-:W-:-:S04]  /*7dad0*/  IADD3 R23, R28, 0x10e, RZ ;  /* 0x0000010e1c177810 */ /* 0x000fc80007ffe0ff */
[----:B------:R-:W-:Y:S02]  /*7dae0*/  ISETP.GE.AND P2, PT, R23, c[0x0][0x17c], PT ;  /* 0x00005f0017007a0c */ /* 0x000fe40003f46270 */
[C---:B------:R-:W-:Y:S02]  /*7daf0*/  ISETP.LT.AND P5, PT, R26.reuse, c[0x0][0x178], !P5 ;  /* 0x00005e001a007a0c */ /* 0x040fe40006fa1270 */
[----:B------:R-:W-:Y:S02]  /*7db00*/  ISETP.LT.AND P6, PT, R27, c[0x0][0x178], !P2 ;  /* 0x00005e001b007a0c */ /* 0x000fe400057c1270 */
[----:B------:R-:W-:Y:S02]  /*7db10*/  ISETP.LT.AND P2, PT, R26, c[0x0][0x178], !P2 ;  /* 0x00005e001a007a0c */ /* 0x000fe40005741270 */
[C---:B------:R-:W-:Y:S01]  /*7db20*/  IADD3 R3, R18.reuse, c[0x0][0x198], RZ ;  /* 0x0000660012037a10 */ /* 0x040fe20007ffe0ff */
[----:B------:R-:W-:Y:S01]  /*7db30*/  IMAD.WIDE R18, R18, 0x2, R4 ;  /* 0x0000000212127825 */ /* 0x000fe200078e0204 */
[----:B------:R-:W-:-:S03]  /*7db40*/  PRMT R24, R25, 0x7632, R24 ;  /* 0x0000763219187816 */ /* 0x000fc60000000018 */
[----:B------:R-:W-:-:S04]  /*7db50*/  IMAD.WIDE R20, R3, 0x2, R6 ;  /* 0x0000000203147825 */ /* 0x000fc800078e0206 */
[----:B------:R-:W-:Y:S01]  /*7db60*/  IMAD.WIDE R22, R3, 0x2, R4 ;  /* 0x0000000203167825 */ /* 0x000fe200078e0204 */
[----:B------:R0:W-:Y:S01]  /*7db70*/  @P5 STG.E.U16 [R18.64], R24 ;  /* 0x0000001812005986 */ /* 0x0001e2000c101506 */
[----:B------:R-:W-:-:S04]  /*7db80*/  IADD3 R25, R28, 0x10f, RZ ;  /* 0x0000010f1c197810 */ /* 0x000fc80007ffe0ff */
[----:B------:R-:W-:Y:S01]  /*7db90*/  ISETP.GE.AND P3, PT, R25, c[0x0][0x17c], PT ;  /* 0x00005f0019007a0c */ /* 0x000fe20003f66270 */
[----:B0-----:R-:W3:Y:S03]  /*7dba0*/  LDL.LU R24, [R1+0x4f0] ;  /* 0x0004f00001187983 */ /* 0x001ee60000300800 */
[----:B------:R-:W-:Y:S02]  /*7dbb0*/  ISETP.LT.AND P5, PT, R27, c[0x0][0x178], !P3 ;  /* 0x00005e001b007a0c */ /* 0x000fe40005fa1270 */
[----:B------:R-:W-:Y:S01]  /*7dbc0*/  IADD3 R18, R3, c[0x0][0x198], RZ ;  /* 0x0000660003127a10 */ /* 0x000fe20007ffe0ff */
[----:B--2---:R-:W-:Y:S04]  /*7dbd0*/  @P6 STG.E.U16 [R20.64], R17 ;  /* 0x0000001114006986 */ /* 0x004fe8000c101506 */
[----:B------:R0:W-:Y:S04]  /*7dbe0*/  @P2 STG.E.U16 [R22.64], R12 ;  /* 0x0000000c16002986 */ /* 0x0001e8000c101506 */
[----:B0-----:R-:W2:Y:S01]  /*7dbf0*/  LDL.LU R23, [R1+0x560] ;  /* 0x0005600001177983 */ /* 0x001ea20000300800 */
[----:B------:R-:W-:Y:S01]  /*7dc00*/  PRMT R0, R17, 0x7632, R0 ;  /* 0x0000763211007816 */ /* 0x000fe20000000000 */
[----:B------:R-:W-:Y:S01]  /*7dc10*/  IMAD.WIDE R16, R18, 0x2, R6 ;  /* 0x0000000212107825 */ /* 0x000fe200078e0206 */
[----:B------:R-:W-:Y:S01]  /*7dc20*/  IADD3 R22, R28, 0x111, RZ ;  /* 0x000001111c167810 */ /* 0x000fe20007ffe0ff */
[----:B------:R-:W4:Y:S04]  /*7dc30*/  LDL.LU R25, [R1+0x490] ;  /* 0x0004900001197983 */ /* 0x000f280000300800 */
[----:B------:R0:W-:Y:S01]  /*7dc40*/  @P5 STG.E.U16 [R16.64], R0 ;  /* 0x0000000010005986 */ /* 0x0001e2000c101506 */
[----:B------:R-:W-:-:S03]  /*7dc50*/  ISETP.GE.AND P5, PT, R22, c[0x0][0x17c], PT ;  /* 0x00005f0016007a0c */ /* 0x000fc60003fa6270 */
[----:B------:R-:W4:Y:S01]  /*7dc60*/  LDL.LU R22, [R1+0x570] ;  /* 0x0005700001167983 */ /* 0x000f220000300800 */
[C---:B------:R-:W-:Y:S02]  /*7dc70*/  ISETP.LT.AND P3, PT, R26.reuse, c[0x0][0x178], !P3 ;  /* 0x00005e001a007a0c */ /* 0x040fe40005f61270 */
[----:B------:R-:W-:Y:S02]  /*7dc80*/  ISETP.LT.AND P6, PT, R27, c[0x0][0x178], !P4 ;  /* 0x00005e001b007a0c */ /* 0x000fe400067c1270 */
[----:B------:R-:W-:Y:S02]  /*7dc90*/  ISETP.LT.AND P4, PT, R26, c[0x0][0x178], !P4 ;  /* 0x00005e001a007a0c */ /* 0x000fe40006781270 */
[----:B------:R-:W-:Y:S02]  /*7dca0*/  IADD3 R20, R28, 0x115, RZ ;  /* 0x000001151c147810 */ /* 0x000fe40007ffe0ff */
[C---:B------:R-:W-:Y:S01]  /*7dcb0*/  IADD3 R3, R18.reuse, c[0x0][0x198], RZ ;  /* 0x0000660012037a10 */ /* 0x040fe20007ffe0ff */
[----:B------:R-:W-:Y:S01]  /*7dcc0*/  IMAD.WIDE R18, R18, 0x2, R4 ;  /* 0x0000000212127825 */ /* 0x000fe200078e0204 */
[----:B------:R-:W-:-:S02]  /*7dcd0*/  PRMT R12, R12, 0x7632, R12 ;  /* 0x000076320c0c7816 */ /* 0x000fc4000000000c */
[----:B------:R-:W-:Y:S01]  /*7dce0*/  ISETP.GE.AND P2, PT, R20, c[0x0][0x17c], PT ;  /* 0x00005f0014007a0c */ /* 0x000fe20003f46270 */
[C---:B------:R-:W-:Y:S01]  /*7dcf0*/  IMAD.WIDE R20, R3.reuse, 0x2, R6 ;  /* 0x0000000203147825 */ /* 0x040fe200078e0206 */
[----:B0-----:R-:W-:Y:S01]  /*7dd00*/  IADD3 R0, R28, 0x112, RZ ;  /* 0x000001121c007810 */ /* 0x001fe20007ffe0ff */
[----:B------:R3:W-:Y:S02]  /*7dd10*/  @P3 STG.E.U16 [R18.64], R12 ;  /* 0x0000000c12003986 */ /* 0x0007e4000c101506 */
[C---:B------:R-:W-:Y:S01]  /*7dd20*/  IMAD.WIDE R16, R3.reuse, 0x2, R4 ;  /* 0x0000000203107825 */ /* 0x040fe200078e0204 */
[----:B------:R-:W-:Y:S02]  /*7dd30*/  ISETP.GE.AND P3, PT, R0, c[0x0][0x17c], PT ;  /* 0x00005f0000007a0c */ /* 0x000fe40003f66270 */
[----:B------:R-:W-:Y:S02]  /*7dd40*/  IADD3 R0, R3, c[0x0][0x198], RZ ;  /* 0x0000660003007a10 */ /* 0x000fe40007ffe0ff */
[----:B---3--:R-:W-:-:S03]  /*7dd50*/  PRMT R12, R24, 0x7632, R12 ;  /* 0x00007632180c7816 */ /* 0x008fc6000000000c */
[----:B------:R-:W-:Y:S01]  /*7dd60*/  IMAD.WIDE R18, R0, 0x2, R6 ;  /* 0x0000000200127825 */ /* 0x000fe200078e0206 */
[----:B--2---:R-:W-:Y:S01]  /*7dd70*/  @P6 STG.E.U16 [R20.64], R23 ;  /* 0x0000001714006986 */ /* 0x004fe2000c101506 */
[----:B------:R-:W-:Y:S02]  /*7dd80*/  ISETP.LT.AND P6, PT, R27, c[0x0][0x178], !P5 ;  /* 0x00005e001b007a0c */ /* 0x000fe40006fc1270 */
[C---:B------:R-:W-:Y:S01]  /*7dd90*/  ISETP.LT.AND P5, PT, R26.reuse, c[0x0][0x178], !P5 ;  /* 0x00005e001a007a0c */ /* 0x040fe20006fa1270 */
[----:B------:R0:W-:Y:S01]  /*7dda0*/  @P4 STG.E.U16 [R16.64], R24 ;  /* 0x0000001810004986 */ /* 0x0001e2000c101506 */
[----:B------:R-:W-:Y:S02]  /*7ddb0*/  PRMT R3, R23, 0x7632, R3 ;  /* 0x0000763217037816 */ /* 0x000fe40000000003 */
[----:B------:R-:W-:Y:S02]  /*7ddc0*/  ISETP.LT.AND P4, PT, R27, c[0x0][0x178], !P3 ;  /* 0x00005e001b007a0c */ /* 0x000fe40005f81270 */
[----:B------:R-:W-:Y:S01]  /*7ddd0*/  ISETP.LT.AND P3, PT, R26, c[0x0][0x178], !P3 ;  /* 0x00005e001a007a0c */ /* 0x000fe20005f61270 */
[----:B0-----:R-:W2:Y:S01]  /*7dde0*/  LDL.LU R24, [R1+0x580] ;  /* 0x0005800001187983 */ /* 0x001ea20000300800 */
[C---:B------:R-:W-:Y:S01]  /*7ddf0*/  IMAD.WIDE R16, R0.reuse, 0x2, R4 ;  /* 0x0000000200107825 */ /* 0x040fe200078e0204 */
[----:B------:R-:W-:-:S02]  /*7de00*/  IADD3 R0, R0, c[0x0][0x198], RZ ;  /* 0x0000660000007a10 */ /* 0x000fc40007ffe0ff */
[----:B------:R-:W3:Y:S04]  /*7de10*/  LDL.LU R23, [R1+0x360] ;  /* 0x0003600001177983 */ /* 0x000ee80000300800 */
[----:B------:R0:W-:Y:S04]  /*7de20*/  @P6 STG.E.U16 [R18.64], R3 ;  /* 0x0000000312006986 */ /* 0x0001e8000c101506 */
[----:B------:R1:W-:Y:S01]  /*7de30*/  @P5 STG.E.U16 [R16.64], R12 ;  /* 0x0000000c10005986 */ /* 0x0003e2000c101506 */
[----:B0-----:R-:W-:-:S04]  /*7de40*/  IMAD.WIDE R18, R0, 0x2, R4 ;  /* 0x0000000200127825 */ /* 0x001fc800078e0204 */
[----:B-1----:R-:W-:Y:S01]  /*7de50*/  IMAD.WIDE R16, R0, 0x2, R6 ;  /* 0x0000000200107825 */ /* 0x002fe200078e0206 */
[----:B----4-:R-:W-:-:S04]  /*7de60*/  PRMT R12, R25, 0x7632, R12 ;  /* 0x00007632190c7816 */ /* 0x010fc8000000000c */
[----:B------:R-:W-:Y:S04]  /*7de70*/  @P4 STG.E.U16 [R16.64], R22 ;  /* 0x0000001610004986 */ /* 0x000fe8000c101506 */
[----:B------:R0:W-:Y:S04]  /*7de80*/  @P3 STG.E.U16 [R18.64], R25 ;  /* 0x0000001912003986 */ /* 0x0001e8000c101506 */
[----:B0-----:R-:W4:Y:S01]  /*7de90*/  LDL.LU R25, [R1+0x590] ;  /* 0x0005900001197983 */ /* 0x001f220000300800 */
[----:B------:R-:W-:-:S04]  /*7dea0*/  IADD3 R20, R28, 0x113, RZ ;  /* 0x000001131c147810 */ /* 0x000fc80007ffe0ff */
[----:B------:R-:W-:Y:S02]  /*7deb0*/  ISETP.GE.AND P6, PT, R20, c[0x0][0x17c], PT ;  /* 0x00005f0014007a0c */ /* 0x000fe40003fc6270 */
[----:B------:R-:W-:Y:S02]  /*7dec0*/  IADD3 R3, R28, 0x114, RZ ;  /* 0x000001141c037810 */ /* 0x000fe40007ffe0ff */
[----:B------:R-:W-:Y:S02]  /*7ded0*/  ISETP.LT.AND P5, PT, R27, c[0x0][0x178], !P6 ;  /* 0x00005e001b007a0c */ /* 0x000fe400077a1270 */
[----:B------:R-:W-:Y:S02]  /*7dee0*/  ISETP.LT.AND P6, PT, R26, c[0x0][0x178], !P6 ;  /* 0x00005e001a007a0c */ /* 0x000fe400077c1270 */
[----:B------:R-:W-:Y:S02]  /*7def0*/  IADD3 R0, R0, c[0x0][0x198], RZ ;  /* 0x0000660000007a10 */ /* 0x000fe40007ffe0ff */
[----:B------:R-:W-:-:S02]  /*7df00*/  ISETP.GE.AND P4, PT, R3, c[0x0][0x17c], PT ;  /* 0x00005f0003007a0c */ /* 0x000fc40003f86270 */
[----:B------:R-:W-:Y:S01]  /*7df10*/  PRMT R3, R22, 0x7632, R3 ;  /* 0x0000763216037816 */ /* 0x000fe20000000003 */
[----:B------:R-:W-:Y:S01]  /*7df20*/  IMAD.WIDE R16, R0, 0x2, R6 ;  /* 0x0000000200107825 */ /* 0x000fe200078e0206 */
[----:B------:R-:W-:-:S03]  /*7df30*/  ISETP.LT.AND P3, PT, R27, c[0x0][0x178], !P4 ;  /* 0x00005e001b007a0c */ /* 0x000fc60006761270 */
[C---:B------:R-:W-:Y:S01]  /*7df40*/  IMAD.WIDE R18, R0.reuse, 0x2, R4 ;  /* 0x0000000200127825 */ /* 0x040fe200078e0204 */
[----:B------:R-:W-:Y:S01]  /*7df50*/  IADD3 R0, R0, c[0x0][0x198], RZ ;  /* 0x0000660000007a10 */ /* 0x000fe20007ffe0ff */
[----:B------:R0:W-:Y:S01]  /*7df60*/  @P5 STG.E.U16 [R16.64], R3 ;  /* 0x0000000310005986 */ /* 0x0001e2000c101506 */
[----:B------:R-:W-:-:S03]  /*7df70*/  ISETP.LT.AND P4, PT, R26, c[0x0][0x178], !P4 ;  /* 0x00005e001a007a0c */ /* 0x000fc60006781270 */
[----:B------:R1:W-:Y:S01]  /*7df80*/  @P6 STG.E.U16 [R18.64], R12 ;  /* 0x0000000c12006986 */ /* 0x0003e2000c101506 */
[----:B------:R-:W-:Y:S02]  /*7df90*/  ISETP.LT.AND P6, PT, R27, c[0x0][0x178], !P2 ;  /* 0x00005e001b007a0c */ /* 0x000fe400057c1270 */
[----:B------:R-:W-:Y:S02]  /*7dfa0*/  IADD3 R20, R0, c[0x0][0x198], RZ ;  /* 0x0000660000147a10 */ /* 0x000fe40007ffe0ff */
[----:B0-----:R-:W-:Y:S01]  /*7dfb0*/  IADD3 R3, R28, 0x11a, RZ ;  /* 0x0000011a1c037810 */ /* 0x001fe20007ffe0ff */
[----:B------:R-:W-:-:S03]  /*7dfc0*/  IMAD.WIDE R16, R0, 0x2, R6 ;  /* 0x0000000200107825 */ /* 0x000fc600078e0206 */
[----:B------:R-:W-:Y:S02]  /*7dfd0*/  ISETP.GE.AND P5, PT, R3, c[0x0][0x17c], PT ;  /* 0x00005f0003007a0c */ /* 0x000fe40003fa6270 */
[----:B------:R-:W-:Y:S01]  /*7dfe0*/  IADD3 R3, R28, 0x116, RZ ;  /* 0x000001161c037810 */ /* 0x000fe20007ffe0ff */
[----:B-1----:R-:W-:Y:S01]  /*7dff0*/  IMAD.WIDE R18, R20, 0x2, R6 ;  /* 0x0000000214127825 */ /* 0x002fe200078e0206 */
[----:B------:R-:W-:Y:S02]  /*7e000*/  ISETP.LT.AND P2, PT, R26, c[0x0][0x178], !P2 ;  /* 0x00005e001a007a0c */ /* 0x000fe40005741270 */
[----:B------:R-:W-:Y:S01]  /*7e010*/  IADD3 R12, R28, 0x117, RZ ;  /* 0x000001171c0c7810 */ /* 0x000fe20007ffe0ff */
[----:B--2---:R0:W-:Y:S01]  /*7e020*/  @P3 STG.E.U16 [R16.64], R24 ;  /* 0x0000001810003986 */ /* 0x0041e2000c101506 */
[----:B------:R-:W-:Y:S01]  /*7e030*/  ISETP.GE.AND P3, PT, R3, c[0x0][0x17c], PT ;  /* 0x00005f0003007a0c */ /* 0x000fe20003f66270 */
[----:B0-----:R-:W-:Y:S01]  /*7e040*/  IMAD.WIDE R16, R0, 0x2, R4 ;  /* 0x0000000200107825 */ /* 0x001fe200078e0204 */
[----:B------:R-:W-:-:S02]  /*7e050*/  PRMT R0, R24, 0x7632, R0 ;  /* 0x0000763218007816 */ /* 0x000fc40000000000 */
[----:B---3--:R-:W-:Y:S01]  /*7e060*/  PRMT R3, R23, 0x7632, R3 ;  /* 0x0000763217037816 */ /* 0x008fe20000000003 */
[----:B------:R-:W2:Y:S04]  /*7e070*/  LDL.LU R24, [R1+0x4d0] ;  /* 0x0004d00001187983 */ /* 0x000ea80000300800 */
[----:B------:R0:W-:Y:S01]  /*7e080*/  @P4 STG.E.U16 [R16.64], R23 ;  /* 0x0000001710004986 */ /* 0x0001e2000c101506 */
[----:B------:R-:W-:Y:S02]  /*7e090*/  ISETP.LT.AND P4, PT, R27, c[0x0][0x178], !P3 ;  /* 0x00005e001b007a0c */ /* 0x000fe40005f81270 */
[----:B------:R-:W-:Y:S01]  /*7e0a0*/  ISETP.LT.AND P3, PT, R26, c[0x0][0x178], !P3 ;  /* 0x00005e001a007a0c */ /* 0x000fe20005f61270 */
[----:B------:R1:W-:Y:S01]  /*7e0b0*/  @P6 STG.E.U16 [R18.64], R0 ;  /* 0x0000000012006986 */ /* 0x0003e2000c101506 */
[----:B------:R-:W-:Y:S01]  /*7e0c0*/  ISETP.GE.AND P6, PT, R12, c[0x0][0x17c], PT ;  /* 0x00005f000c007a0c */ /* 0x000fe20003fc6270 */
[C---:B0-----:R-:W-:Y:S01]  /*7e0d0*/  IMAD.WIDE R16, R20.reuse, 0x2, R4 ;  /* 0x0000000214107825 */ /* 0x041fe200078e0204 */
[----:B-1----:R-:W-:-:S04]  /*7e0e0*/  IADD3 R0, R20, c[0x0][0x198], RZ ;  /* 0x0000660014007a10 */ /* 0x002fc80007ffe0ff */
[----:B------:R0:W-:Y:S01]  /*7e0f0*/  @P2 STG.E.U16 [R16.64], R3 ;  /* 0x0000000310002986 */ /* 0x0001e2000c101506 */
[----:B------:R-:W-:-:S04]  /*7e100*/  IMAD.WIDE R18, R0, 0x2, R6 ;  /* 0x0000000200127825 */ /* 0x000fc800078e0206 */
[C---:B------:R-:W-:Y:S01]  /*7e110*/  IMAD.WIDE R20, R0.reuse, 0x2, R4 ;  /* 0x0000000200147825 */ /* 0x040fe200078e0204 */
[----:B----4-:R1:W-:Y:S04]  /*7e120*/  @P4 STG.E.U16 [R18.64], R25 ;  /* 0x0000001912004986 */ /* 0x0103e8000c101506 */
[----:B------:R-:W-:Y:S01]  /*7e130*/  @P3 STG.E.U16 [R20.64], R8 ;  /* 0x0000000814003986 */ /* 0x000fe2000c101506 */
[----:B------:R-:W-:Y:S02]  /*7e140*/  ISETP.LT.AND P3, PT, R27, c[0x0][0x178], !P6 ;  /* 0x00005e001b007a0c */ /* 0x000fe40007761270 */
[----:B0-----:R-:W-:Y:S02]  /*7e150*/  PRMT R3, R25, 0x7632, R3 ;  /* 0x0000763219037816 */ /* 0x001fe40000000003 */
[----:B-1----:R-:W-:Y:S01]  /*7e160*/  IADD3 R18, R0, c[0x0][0x198], RZ ;  /* 0x0000660000127a10 */ /* 0x002fe20007ffe0ff */
[----:B------:R-:W3:Y:S04]  /*7e170*/  LDL.LU R25, [R1+0x3b0] ;  /* 0x0003b00001197983 */ /* 0x000ee80000300800 */
[----:B------:R-:W-:-:S05]  /*7e180*/  IMAD.WIDE R16, R18, 0x2, R6 ;  /* 0x0000000212107825 */ /* 0x000fca00078e0206 */
[----:B------:R0:W-:Y:S04]  /*7e190*/  @P3 STG.E.U16 [R16.64], R3 ;  /* 0x0000000310003986 */ /* 0x0001e8000c101506 */
[----:B0-----:R-:W4:Y:S01]  /*7e1a0*/  LDL.LU R17, [R1+0x5c0] ;  /* 0x0005c00001117983 */ /* 0x001f220000300800 */
        /* <DEDUP_REMOVED lines=10> */
[----:B------:R2:W-:Y:S02]  /*7e250*/  @P6 STG.E.U16 [R18.64], R8 ;  /* 0x0000000812006986 */ /* 0x0005e4000c101506 */
[----:B--2---:R-:W-:Y:S02]  /*7e260*/  PRMT R8, R24, 0x7632, R8 ;  /* 0x0000763218087816 */ /* 0x004fe40000000008 */
[----:B----4-:R-:W-:Y:S04]  /*7e270*/  @P4 STG.E.U16 [R20.64], R17 ;  /* 0x0000001114004986 */ /* 0x010fe8000c101506 */
[----:B------:R0:W-:Y:S04]  /*7e280*/  @P2 STG.E.U16 [R22.64], R24 ;  /* 0x0000001816002986 */ /* 0x0001e8000c101506 */
[----:B0-----:R-:W2:Y:S04]  /*7e290*/  LDL.LU R22, [R1+0x5b0] ;  /* 0x0005b00001167983 */ /* 0x001ea80000300800 */
[----:B------:R-:W4:Y:S04]  /*7e2a0*/  LDL.LU R23, [R1+0x5a0] ;  /* 0x0005a00001177983 */ /* 0x000f280000300800 */
[----:B------:R-:W4:Y:S01]  /*7e2b0*/  LDL.LU R24, [R1+0x520] ;  /* 0x0005200001187983 */ /* 0x000f220000300800 */
[----:B------:R-:W-:-:S04]  /*7e2c0*/  IADD3 R12, R28, 0x119, RZ ;  /* 0x000001191c0c7810 */ /* 0x000fc80007ffe0ff */
[----:B------:R-:W-:-:S04]  /*7e2d0*/  ISETP.GE.AND P3, PT, R12, c[0x0][0x17c], PT ;  /* 0x00005f000c007a0c */ /* 0x000fc80003f66270 */
[C---:B------:R-:W-:Y:S02]  /*7e2e0*/  ISETP.LT.AND P4, PT, R27.reuse, c[0x0][0x178], !P3 ;  /* 0x00005e001b007a0c */ /* 0x040fe40005f81270 */
[----:B------:R-:W-:Y:S02]  /*7e2f0*/  IADD3 R18, R0, c[0x0][0x198], RZ ;  /* 0x0000660000127a10 */ /* 0x000fe40007ffe0ff */
[C---:B------:R-:W-:Y:S02]  /*7e300*/  ISETP.LT.AND P3, PT, R26.reuse, c[0x0][0x178], !P3 ;  /* 0x00005e001a007a0c */ /* 0x040fe40005f61270 */
[----:B------:R-:W-:Y:S02]  /*7e310*/  ISETP.LT.AND P6, PT, R27, c[0x0][0x178], !P5 ;  /* 0x00005e001b007a0c */ /* 0x000fe40006fc1270 */
[----:B------:R-:W-:Y:S02]  /*7e320*/  ISETP.LT.AND P5, PT, R26, c[0x0][0x178], !P5 ;  /* 0x00005e001a007a0c */ /* 0x000fe40006fa1270 */
[----:B------:R-:W-:Y:S01]  /*7e330*/  PRMT R3, R17, 0x7632, R3 ;  /* 0x0000763211037816 */ /* 0x000fe20000000003 */
[----:B------:R-:W-:Y:S01]  /*7e340*/  IMAD.WIDE R16, R18, 0x2, R6 ;  /* 0x0000000212107825 */ /* 0x000fe200078e0206 */
[----:B------:R-:W-:-:S02]  /*7e350*/  IADD3 R20, R28, 0x11f, RZ ;  /* 0x0000011f1c147810 */ /* 0x000fc40007ffe0ff */
[C---:B------:R-:W-:Y:S01]  /*7e360*/  IADD3 R0, R18.reuse, c[0x0][0x198], RZ ;  /* 0x0000660012007a10 */ /* 0x040fe20007ffe0ff */
[----:B------:R-:W-:Y:S01]  /*7e370*/  IMAD.WIDE R18, R18, 0x2, R4 ;  /* 0x0000000212127825 */ /* 0x000fe200078e0204 */
[----:B------:R-:W-:Y:S01]  /*7e380*/  IADD3 R12, R28, 0x11b, RZ ;  /* 0x0000011b1c0c7810 */ /* 0x000fe20007ffe0ff */
[----:B------:R0:W-:Y:S01]  /*7e390*/  @P4 STG.E.U16 [R16.64], R3 ;  /* 0x0000000310004986 */ /* 0x0001e2000c101506 */
[----:B------:R-:W-:Y:S01]  /*7e3a0*/  ISETP.GE.AND P2, PT, R20, c[0x0][0x17c], PT ;  /* 0x00005f0014007a0c */ /* 0x000fe20003f46270 */
[----:B------:R-:W-:Y:S01]  /*7e3b0*/  IMAD.WIDE R20, R0, 0x2, R6 ;  /* 0x0000000200147825 */ /* 0x000fe200078e0206 */
[----:B------:R-:W-:Y:S01]  /*7e3c0*/  ISETP.GE.AND P4, PT, R12, c[0x0][0x17c], PT ;  /* 0x00005f000c007a0c */ /* 0x000fe20003f86270 */
[----:B------:R3:W-:Y:S02]  /*7e3d0*/  @P3 STG.E.U16 [R18.64], R8 ;  /* 0x0000000812003986 */ /* 0x0007e4000c101506 */
[----:B0-----:R-:W-:Y:S01]  /*7e3e0*/  IMAD.WIDE R16, R0, 0x2, R4 ;  /* 0x0000000200107825 */ /* 0x001fe200078e0204 */
[----:B------:R-:W-:-:S02]  /*7e3f0*/  IADD3 R3, R28, 0x11c, RZ ;  /* 0x0000011c1c037810 */ /* 0x000fc40007ffe0ff */
[----:B---3--:R-:W-:Y:S02]  /*7e400*/  PRMT R8, R25, 0x7632, R8 ;  /* 0x0000763219087816 */ /* 0x008fe40000000008 */
[----:B------:R-:W-:Y:S02]  /*7e410*/  ISETP.GE.AND P3, PT, R3, c[0x0][0x17c], PT ;  /* 0x00005f0003007a0c */ /* 0x000fe40003f66270 */
[----:B------:R-:W-:-:S05]  /*7e420*/  IADD3 R0, R0, c[0x0][0x198], RZ ;  /* 0x0000660000007a10 */ /* 0x000fca0007ffe0ff */
[----:B------:R-:W-:Y:S01]  /*7e430*/  IMAD.WIDE R18, R0, 0x2, R4 ;  /* 0x0000000200127825 */ /* 0x000fe200078e0204 */
[----:B--2---:R-:W-:Y:S01]  /*7e440*/  @P6 STG.E.U16 [R20.64], R22 ;  /* 0x0000001614006986 */ /* 0x004fe2000c101506 */
[----:B------:R-:W-:-:S03]  /*7e450*/  ISETP.LT.AND P6, PT, R27, c[0x0][0x178], !P4 ;  /* 0x00005e001b007a0c */ /* 0x000fc600067c1270 */
[----:B------:R0:W-:Y:S01]  /*7e460*/  @P5 STG.E.U16 [R16.64], R25 ;  /* 0x0000001910005986 */ /* 0x0001e2000c101506 */
[----:B------:R-:W-:Y:S02]  /*7e470*/  ISETP.LT.AND P4, PT, R26, c[0x0][0x178], !P4 ;  /* 0x00005e001a007a0c */ /* 0x000fe40006781270 */
[----:B------:R-:W-:Y:S02]  /*7e480*/  PRMT R3, R22, 0x7632, R3 ;  /* 0x0000763216037816 */ /* 0x000fe40000000003 */
[----:B------:R-:W-:Y:S01]  /*7e490*/  ISETP.LT.AND P5, PT, R27, c[0x0][0x178], !P3 ;  /* 0x00005e001b007a0c */ /* 0x000fe20005fa1270 */
[----:B0-----:R-:W2:Y:S01]  /*7e4a0*/  LDL.LU R25, [R1+0x5d0] ;  /* 0x0005d00001197983 */ /* 0x001ea20000300800 */
[----:B------:R-:W-:Y:S01]  /*7e4b0*/  IMAD.WIDE R16, R0, 0x2, R6 ;  /* 0x0000000200107825 */ /* 0x000fe200078e0206 */
[----:B------:R-:W-:Y:S02]  /*7e4c0*/  ISETP.LT.AND P3, PT, R26, c[0x0][0x178], !P3 ;  /* 0x00005e001a007a0c */ /* 0x000fe40005f61270 */
[----:B------:R-:W3:Y:S01]  /*7e4d0*/  LDL.LU R22, [R1+0x530] ;  /* 0x0005300001167983 */ /* 0x000ee20000300800 */
[----:B------:R-:W-:-:S03]  /*7e4e0*/  IADD3 R0, R0, c[0x0][0x198], RZ ;  /* 0x0000660000007a10 */ /* 0x000fc60007ffe0ff */
[----:B------:R0:W-:Y:S04]  /*7e4f0*/  @P6 STG.E.U16 [R16.64], R3 ;  /* 0x0000000310006986 */ /* 0x0001e8000c101506 */
[----:B------:R1:W-:Y:S01]  /*7e500*/  @P4 STG.E.U16 [R18.64], R8 ;  /* 0x0000000812004986 */ /* 0x0003e2000c101506 */
[----:B0-----:R-:W-:Y:S01]  /*7e510*/  IMAD.WIDE R16, R0, 0x2, R6 ;  /* 0x0000000200107825 */ /* 0x001fe200078e0206 */
[----:B------:R-:W-:-:S03]  /*7e520*/  IADD3 R3, R28, 0x11e, RZ ;  /* 0x0000011e1c037810 */ /* 0x000fc60007ffe0ff */
[----:B-1----:R-:W-:Y:S01]  /*7e530*/  IMAD.WIDE R18, R0, 0x2, R4 ;  /* 0x0000000200127825 */ /* 0x002fe200078e0204 */
[----:B----4-:R0:W-:Y:S01]  /*7e540*/  @P5 STG.E.U16 [R16.64], R23 ;  /* 0x0000001710005986 */ /* 0x0101e2000c101506 */
[----:B------:R-:W-:Y:S02]  /*7e550*/  ISETP.GE.AND P5, PT, R3, c[0x0][0x17c], PT ;  /* 0x00005f0003007a0c */ /* 0x000fe40003fa6270 */
[----:B------:R-:W-:Y:S01]  /*7e560*/  PRMT R8, R23, 0x7632, R8 ;  /* 0x0000763217087816 */ /* 0x000fe20000000008 */
[----:B------:R1:W-:Y:S01]  /*7e570*/  @P3 STG.E.U16 [R18.64], R24 ;  /* 0x0000001812003986 */ /* 0x0003e2000c101506 */
[----:B------:R-:W-:-:S03]  /*7e580*/  PRMT R3, R24, 0x7632, R3 ;  /* 0x0000763218037816 */ /* 0x000fc60000000003 */
[----:B0-----:R-:W4:Y:S04]  /*7e590*/  LDL.LU R23, [R1+0x484] ;  /* 0x0004840001177983 */ /* 0x001f280000300800 */
[----:B-1----:R-:W4:Y:S01]  /*7e5a0*/  LDL.LU R24, [R1+0x384] ;  /* 0x0003840001187983 */ /* 0x002f220000300800 */
        /* <DEDUP_REMOVED lines=13> */
[C---:B------:R-:W-:Y:S01]  /*7e680*/  IADD3 R12, R0.reuse, c[0x0][0x198], RZ ;  /* 0x00006600000c7a10 */ /* 0x040fe20007ffe0ff */
[----:B0-----:R-:W-:Y:S01]  /*7e690*/  IMAD.WIDE R16, R0, 0x2, R6 ;  /* 0x0000000200107825 */ /* 0x001fe200078e0206 */
[----:B-1----:R-:W-:-:S03]  /*7e6a0*/  IADD3 R3, R28, 0x120, RZ ;  /* 0x000001201c037810 */ /* 0x002fc60007ffe0ff */
[----:B------:R-:W-:Y:S01]  /*7e6b0*/  IMAD.WIDE R18, R12, 0x2, R6 ;  /* 0x000000020c127825 */ /* 0x000fe200078e0206 */
[----:B------:R-:W-:Y:S02]  /*7e6c0*/  ISETP.LT.AND P2, PT, R26, c[0x0][0x178], !P2 ;  /* 0x00005e001a007a0c */ /* 0x000fe40005741270 */
[----:B------:R-:W-:-:S04]  /*7e6d0*/  IADD3 R8, R28, 0x124, RZ ;  /* 0x000001241c087810 */ /* 0x000fc80007ffe0ff */
[----:B------:R-:W-:Y:S02]  /*7e6e0*/  ISETP.GE.AND P4, PT, R8, c[0x0][0x17c], PT ;  /* 0x00005f0008007a0c */ /* 0x000fe40003f86270 */
[----:B------:R-:W-:Y:S01]  /*7e6f0*/  IADD3 R8, R28, 0x121, RZ ;  /* 0x000001211c087810 */ /* 0x000fe20007ffe0ff */
[----:B--2---:R0:W-:Y:S01]  /*7e700*/  @P3 STG.E.U16 [R16.64], R25 ;  /* 0x0000001910003986 */ /* 0x0041e2000c101506 */
[----:B------:R-:W-:Y:S01]  /*7e710*/  ISETP.GE.AND P3, PT, R3, c[0x0][0x17c], PT ;  /* 0x00005f0003007a0c */ /* 0x000fe20003f66270 */
[----:B0-----:R-:W-:Y:S01]  /*7e720*/  IMAD.WIDE R16, R0, 0x2, R4 ;  /* 0x0000000200107825 */ /* 0x001fe200078e0204 */
[----:B------:R-:W-:Y:S02]  /*7e730*/  PRMT R0, R25, 0x7632, R0 ;  /* 0x0000763219007816 */ /* 0x000fe40000000000 */
[----:B---3--:R-:W-:Y:S01]  /*7e740*/  PRMT R3, R22, 0x7632, R3 ;  /* 0x0000763216037816 */ /* 0x008fe20000000003 */
[----:B------:R-:W2:Y:S04]  /*7e750*/  LDL.LU R25, [R1+0x3a4] ;  /* 0x0003a40001197983 */ /* 0x000ea80000300800 */
[----:B------:R0:W-:Y:S01]  /*7e760*/  @P5 STG.E.U16 [R16.64], R22 ;  /* 0x0000001610005986 */ /* 0x0001e2000c101506 */
[----:B------:R-:W-:-:S02]  /*7e770*/  ISETP.LT.AND P5, PT, R27, c[0x0][0x178], !P3 ;  /* 0x00005e001b007a0c */ /* 0x000fc40005fa1270 */
        /* <DEDUP_REMOVED lines=15> */
[----:B---3--:R-:W3:Y:S04]  /*7e870*/  LDL.LU R24, [R1+0x394] ;  /* 0x0003940001187983 */ /* 0x008ee80000300800 */
        /* <DEDUP_REMOVED lines=8> */
[----:B------:R-:W-:-:S04]  /*7e900*/  IMAD.WIDE R18, R18, 0x2, R4 ;  /* 0x0000000212127825 */ /* 0x000fc800078e0204 */
        /* <DEDUP_REMOVED lines=12> */
[----:B------:R-:W-:Y:S02]  /*7e9d0*/  ISETP.LT.AND P3, PT, R26, c[0x0][0x178], !P3 ;  /* 0x00005e001a007a0c */ /* 0x000fe40005f61270 */
[----:B------:R-:W-:Y:S02]  /*7e9e0*/  IADD3 R18, R0, c[0x0][0x198], RZ ;  /* 0x0000660000127a10 */ /* 0x000fe40007ffe0ff */
[----:B------:R-:W-:Y:S02]  /*7e9f0*/  ISETP.LT.AND P6, PT, R27, c[0x0][0x178], !P4 ;  /* 0x00005e001b007a0c */ /* 0x000fe400067c1270 */
[----:B------:R-:W-:Y:S02]  /*7ea00*/  ISETP.LT.AND P4, PT, R26, c[0x0][0x178], !P4 ;  /* 0x00005e001a007a0c */ /* 0x000fe40006781270 */
[----:B------:R-:W-:Y:S01]  /*7ea10*/  PRMT R3, R17, 0x7632, R3 ;  /* 0x0000763211037816 */ /* 0x000fe20000000003 */
[----:B------:R-:W-:Y:S01]  /*7ea20*/  IMAD.WIDE R16, R18, 0x2, R6 ;  /* 0x0000000212107825 */ /* 0x000fe200078e0206 */
[----:B------:R-:W-:-:S02]  /*7ea30*/  IADD3 R20, R28, 0x129, RZ ;  /* 0x000001291c147810 */ /* 0x000fc40007ffe0ff */
[C---:B------:R-:W-:Y:S01]  /*7ea40*/  IADD3 R0, R18.reuse, c[0x0][0x198], RZ ;  /* 0x0000660012007a10 */ /* 0x040fe20007ffe0ff */
[----:B------:R-:W-:Y:S01]  /*7ea50*/  IMAD.WIDE R18, R18, 0x2, R4 ;  /* 0x0000000212127825 */ /* 0x000fe200078e0204 */
[----:B------:R-:W-:Y:S02]  /*7ea60*/  IADD3 R12, R28, 0x125, RZ ;  /* 0x000001251c0c7810 */ /* 0x000fe40007ffe0ff */
[----:B------:R-:W-:Y:S01]  /*7ea70*/  ISETP.GE.AND P2, PT, R20, c[0x0][0x17c], PT ;  /* 0x00005f0014007a0c */ /* 0x000fe20003f46270 */
[----:B------:R-:W-:Y:S01]  /*7ea80*/  IMAD.WIDE R20, R0, 0x2, R6 ;  /* 0x0000000200147825 */ /* 0x000fe200078e0206 */
[----:B------:R0:W-:Y:S01]  /*7ea90*/  @P5 STG.E.U16 [R16.64], R3 ;  /* 0x0000000310005986 */ /* 0x0001e2000c101506 */
[----:B------:R-:W-:-:S03]  /*7eaa0*/  ISETP.GE.AND P5, PT, R12, c[0x0][0x17c], PT ;  /* 0x00005f000c007a0c */ /* 0x000fc60003fa6270 */
[----:B------:R3:W-:Y:S01]  /*7eab0*/  @P3 STG.E.U16 [R18.64], R8 ;  /* 0x0000000812003986 */ /* 0x0007e2000c101506 */
[----:B0-----:R-:W-:Y:S01]  /*7eac0*/  IMAD.WIDE R16, R0, 0x2, R4 ;  /* 0x0000000200107825 */ /* 0x001fe200078e0204 */
[----:B------:R-:W-:Y:S02]  /*7ead0*/  IADD3 R3, R28, 0x126, RZ ;  /* 0x000001261c037810 */ /* 0x000fe40007ffe0ff */
        /* <DEDUP_REMOVED lines=8> */
[----:B------:R-:W-:Y:S02]  /*7eb60*/  ISETP.LT.AND P4, PT, R27, c[0x0][0x178], !P3 ;  /* 0x00005e001b007a0c */ /* 0x000fe40005f81270 */
[----:B------:R-:W-:Y:S01]  /*7eb70*/  PRMT R3, R22, 0x7632, R3 ;  /* 0x0000763216037816 */ /* 0x000fe20000000003 */
        /* <DEDUP_REMOVED lines=36> */
[----:B------:R-:W-:Y:S01]  /*7edc0*/  ISETP.LT.AND P2, PT, R26, c[0x0][0x178], !P2 ;  /* 0x00005e001a007a0c */ /* 0x000fe20005741270 */
        /* <DEDUP_REMOVED lines=10> */
[----:B------:R-:W-:Y:S01]  /*7ee70*/  IADD3 R3, R28, 0x12b, RZ ;  /* 0x0000012b1c037810 */ /* 0x000fe20007ffe0ff */
[C---:B0-----:R-:W-:Y:S01]  /*7ee80*/  IMAD.WIDE R16, R12.reuse, 0x2, R4 ;  /* 0x000000020c107825 */ /* 0x041fe200078e0204 */
[----:B-1----:R-:W-:-:S04]  /*7ee90*/  IADD3 R0, R12, c[0x0][0x198], RZ ;  /* 0x000066000c007a10 */ /* 0x002fc80007ffe0ff */
[----:B------:R-:W-:Y:S01]  /*7eea0*/  @P2 STG.E.U16 [R16.64], R8 ;  /* 0x0000000810002986 */ /* 0x000fe2000c101506 */
[----:B------:R-:W-:Y:S01]  /*7eeb0*/  ISETP.GE.AND P6, PT, R3, c[0x0][0x17c], PT ;  /* 0x00005f0003007a0c */ /* 0x000fe20003fc6270 */
[----:B------:R-:W-:-:S04]  /*7eec0*/  IMAD.WIDE R18, R0, 0x2, R6 ;  /* 0x0000000200127825 */ /* 0x000fc800078e0206 */
[C---:B------:R-:W-:Y:S01]  /*7eed0*/  IMAD.WIDE R20, R0.reuse, 0x2, R4 ;  /* 0x0000000200147825 */ /* 0x040fe200078e0204 */
[----:B----4-:R0:W-:Y:S04]  /*7eee0*/  @P4 STG.E.U16 [R18.64], R23 ;  /* 0x0000001712004986 */ /* 0x0101e8000c101506 */
[----:B------:R1:W-:Y:S01]  /*7eef0*/  @P3 STG.E.U16 [R20.64], R25 ;  /* 0x0000001914003986 */ /* 0x0003e2000c101506 */
[----:B------:R-:W-:Y:S02]  /*7ef00*/  ISETP.LT.AND P3, PT, R27, c[0x0][0x178], !P6 ;  /* 0x00005e001b007a0c */ /* 0x000fe40007761270 */
[----:B0-----:R-:W-:Y:S02]  /*7ef10*/  IADD3 R18, R0, c[0x0][0x198], RZ ;  /* 0x0000660000127a10 */ /* 0x001fe40007ffe0ff */
[----:B------:R-:W-:-:S03]  /*7ef20*/  PRMT R0, R23, 0x7632, R0 ;  /* 0x0000763217007816 */ /* 0x000fc60000000000 */
[----:B------:R-:W-:Y:S01]  /*7ef30*/  IMAD.WIDE R16, R18, 0x2, R6 ;  /* 0x0000000212107825 */ /* 0x000fe200078e0206 */
[----:B------:R-:W-:Y:S02]  /*7ef40*/  PRMT R8, R25, 0x7632, R8 ;  /* 0x0000763219087816 */ /* 0x000fe40000000008 */
[----:B-1----:R-:W3:Y:S04]  /*7ef50*/  LDL.LU R25, [R1+0x554] ;  /* 0x0005540001197983 */ /* 0x002ee80000300800 */
        /* <DEDUP_REMOVED lines=9> */
[----:B------:R-:W-:Y:S01]  /*7eff0*/  IMAD.WIDE R20, R3, 0x2, R6 ;  /* 0x0000000203147825 */ /* 0x000fe200078e0206 */
[----:B------:R-:W-:-:S03]  /*7f000*/  IADD3 R12, R28, 0x12d, RZ ;  /* 0x0000012d1c0c7810 */ /* 0x000fc60007ffe0ff */
[----:B------:R-:W-:Y:S01]  /*7f010*/  IMAD.WIDE R22, R3, 0x2, R4 ;  /* 0x0000000203167825 */ /* 0x000fe200078e0204 */
[----:B------:R0:W-:Y:S01]  /*7f020*/  @P6 STG.E.U16 [R18.64], R8 ;  /* 0x0000000812006986 */ /* 0x0001e2000c101506 */
[----:B------:R-:W-:-:S03]  /*7f030*/  ISETP.GE.AND P3, PT, R12, c[0x0][0x17c], PT ;  /* 0x00005f000c007a0c */ /* 0x000fc60003f66270 */
[----:B------:R-:W-:Y:S01]  /*7f040*/  STL [R1+0x1ef8], R23 ;  /* 0x001ef81701007387 */ /* 0x000fe20000100800 */
[----:B------:R-:W-:Y:S02]  /*7f050*/  ISETP.LT.AND P6, PT, R27, c[0x0][0x178], !P5 ;  /* 0x00005e001b007a0c */ /* 0x000fe40006fc1270 */
[----:B0-----:R-:W-:Y:S02]  /*7f060*/  IADD3 R18, R3, c[0x0][0x198], RZ ;  /* 0x0000660003127a10 */ /* 0x001fe40007ffe0ff */
[----:B------:R-:W-:Y:S02]  /*7f070*/  IADD3 R3, R28, 0x12f, RZ ;  /* 0x0000012f1c037810 */ /* 0x000fe40007ffe0ff */
[----:B------:R-:W-:Y:S02]  /*7f080*/  IADD3 R0, R18, c[0x0][0x198], RZ ;  /* 0x0000660012007a10 */ /* 0x000fe40007ffe0ff */
[----:B--2---:R-:W-:Y:S01]  /*7f090*/  PRMT R12, R24, 0x7632, R12 ;  /* 0x00007632180c7816 */ /* 0x004fe2000000000c */
[----:B----4-:R-:W-:Y:S04]  /*7f0a0*/  @P4 STG.E.U16 [R20.64], R17 ;  /* 0x0000001114004986 */ /* 0x010fe8000c101506 */
[----:B------:R0:W-:Y:S04]  /*7f0b0*/  @P2 STG.E.U16 [R22.64], R24 ;  /* 0x0000001816002986 */ /* 0x0001e8000c101506 */
[----:B0-----:R-:W2:Y:S04]  /*7f0c0*/  LDL.LU R22, [R1+0x564] ;  /* 0x0005640001167983 */ /* 0x001ea80000300800 */
[----:B------:R-:W4:Y:S01]  /*7f0d0*/  LDL.LU R24, [R1+0x4f4] ;  /* 0x0004f40001187983 */ /* 0x000f220000300800 */
[----:B------:R-:W-:-:S02]  /*7f0e0*/  ISETP.LT.AND P4, PT, R27, c[0x0][0x178], !P3 ;  /* 0x00005e001b007a0c */ /* 0x000fc40005f81270 */
[----:B------:R-:W-:Y:S02]  /*7f0f0*/  ISETP.LT.AND P3, PT, R26, c[0x0][0x178], !P3 ;  /* 0x00005e001a007a0c */ /* 0x000fe40005f61270 */
[----:B------:R-:W-:Y:S01]  /*7f100*/  PRMT R8, R17, 0x7632, R8 ;  /* 0x0000763211087816 */ /* 0x000fe20000000008 */
[----:B------:R-:W-:Y:S01]  /*7f110*/  IMAD.WIDE R16, R18, 0x2, R6 ;  /* 0x0000000212107825 */ /* 0x000fe200078e0206 */
[----:B------:R-:W-:-:S03]  /*7f120*/  IADD3 R20, R28, 0x133, RZ ;  /* 0x000001331c147810 */ /* 0x000fc60007ffe0ff */
[----:B------:R-:W-:Y:S01]  /*7f130*/  IMAD.WIDE R18, R18, 0x2, R4 ;  /* 0x0000000212127825 */ /* 0x000fe200078e0204 */
[----:B------:R-:W-:-:S03]  /*7f140*/  ISETP.GE.AND P2, PT, R20, c[0x0][0x17c], PT ;  /* 0x00005f0014007a0c */ /* 0x000fc60003f46270 */
[----:B------:R-:W-:Y:S01]  /*7f150*/  @P4 STG.E.U16 [R16.64], R8 ;  /* 0x0000000810004986 */ /* 0x000fe2000c101506 */
[----:B------:R-:W-:Y:S01]  /*7f160*/  ISETP.GE.AND P4, PT, R3, c[0x0][0x17c], PT ;  /* 0x00005f0003007a0c */ /* 0x000fe20003f86270 */
[----:B------:R-:W-:Y:S01]  /*7f170*/  IMAD.WIDE R20, R0, 0x2, R6 ;  /* 0x0000000200147825 */ /* 0x000fe200078e0206 */
[----:B------:R-:W-:Y:S01]  /*7f180*/  IADD3 R3, R28, 0x130, RZ ;  /* 0x000001301c037810 */ /* 0x000fe20007ffe0ff */
[----:B------:R-:W-:Y:S03]  /*7f190*/  @P3 STG.E.U16 [R18.64], R12 ;  /* 0x0000000c12003986 */ /* 0x000fe6000c101506 */
[----:B------:R-:W-:Y:S01]  /*7f1a0*/  ISETP.GE.AND P3, PT, R3, c[0x0][0x17c], PT ;  /* 0x00005f0003007a0c */ /* 0x000fe20003f66270 */
[----:B---3--:R0:W-:Y:S01]  /*7f1b0*/  @P6 STG.E.U16 [R20.64], R25 ;  /* 0x0000001914006986 */ /* 0x0081e2000c101506 */
[----:B------:R-:W-:-:S03]  /*7f1c0*/  PRMT R3, R25, 0x7632, R3 ;  /* 0x0000763219037816 */ /* 0x000fc60000000003 */
[----:B0-----:R-:W3:Y:S01]  /*7f1d0*/  LDL.LU R25, [R1+0x574] ;  /* 0x0005740001197983 */ /* 0x001ee20000300800 */
[----:B------:R-:W-:Y:S01]  /*7f1e0*/  ISETP.LT.AND P5, PT, R26, c[0x0][0x178], !P5 ;  /* 0x00005e001a007a0c */ /* 0x000fe20006fa1270 */
[----:B------:R-:W-:Y:S01]  /*7f1f0*/  IMAD.WIDE R16, R0, 0x2, R4 ;  /* 0x0000000200107825 */ /* 0x000fe200078e0204 */
[----:B------:R-:W-:Y:S01]  /*7f200*/  ISETP.LT.AND P6, PT, R27, c[0x0][0x178], !P4 ;  /* 0x00005e001b007a0c */ /* 0x000fe200067c1270 */
[----:B------:R-:W3:Y:S01]  /*7f210*/  LDL.LU R23, [R1+0x494] ;  /* 0x0004940001177983 */ /* 0x000ee20000300800 */
[----:B------:R-:W-:Y:S02]  /*7f220*/  ISETP.LT.AND P4, PT, R26, c[0x0][0x178], !P4 ;  /* 0x00005e001a007a0c */ /* 0x000fe40006781270 */
[----:B------:R-:W-:Y:S02]  /*7f230*/  IADD3 R0, R0, c[0x0][0x198], RZ ;  /* 0x0000660000007a10 */ /* 0x000fe40007ffe0ff */
[----:B------:R-:W-:-:S05]  /*7f240*/  PRMT R8, R13, 0x7632, R8 ;  /* 0x000076320d087816 */ /* 0x000fca0000000008 */
[----:B------:R0:W-:Y:S01]  /*7f250*/  @P5 STG.E.U16 [R16.64], R13 ;  /* 0x0000000d10005986 */ /* 0x0001e2000c101506 */
[----:B------:R-:W-:Y:S02]  /*7f260*/  ISETP.LT.AND P5, PT, R27, c[0x0][0x178], !P3 ;  /* 0x00005e001b007a0c */ /* 0x000fe40005fa1270 */
[----:B------:R-:W-:Y:S01]  /*7f270*/  ISETP.LT.AND P3, PT, R26, c[0x0][0x178], !P3 ;  /* 0x00005e001a007a0c */ /* 0x000fe20005f61270 */
[----:B0-----:R-:W-:-:S04]  /*7f280*/  IMAD.WIDE R12, R0, 0x2, R6 ;  /* 0x00000002000c7825 */ /* 0x001fc800078e0206 */
[C---:B------:R-:W-:Y:S01]  /*7f290*/  IMAD.WIDE R16, R0.reuse, 0x2, R4 ;  /* 0x0000000200107825 */ /* 0x040fe200078e0204 */
[----:B------:R-:W-:Y:S01]  /*7f2a0*/  IADD3 R0, R0, c[0x0][0x198], RZ ;  /* 0x0000660000007a10 */ /* 0x000fe20007ffe0ff */
[----:B------:R0:W-:Y:S04]  /*7f2b0*/  @P6 STG.E.U16 [R12.64], R3 ;  /* 0x000000030c006986 */ /* 0x0001e8000c101506 */
[----:B------:R1:W-:Y:S01]  /*7f2c0*/  @P4 STG.E.U16 [R16.64], R8 ;  /* 0x0000000810004986 */ /* 0x0003e2000c101506 */
[----:B0-----:R-:W-:Y:S01]  /*7f2d0*/  IMAD.WIDE R12, R0, 0x2, R6 ;  /* 0x00000002000c7825 */ /* 0x001fe200078e0206 */
[----:B------:R-:W-:-:S03]  /*7f2e0*/  IADD3 R3, R28, 0x132, RZ ;  /* 0x000001321c037810 */ /* 0x000fc60007ffe0ff */
[----:B-1----:R-:W-:Y:S01]  /*7f2f0*/  IMAD.WIDE R16, R0, 0x2, R4 ;  /* 0x0000000200107825 */ /* 0x002fe200078e0204 */
[----:B------:R-:W-:-:S04]  /*7f300*/  IADD3 R18, R28, 0x131, RZ ;  /* 0x000001311c127810 */ /* 0x000fc80007ffe0ff */
[----:B------:R-:W-:-:S04]  /*7f310*/  ISETP.GE.AND P6, PT, R18, c[0x0][0x17c], PT ;  /* 0x00005f0012007a0c */ /* 0x000fc80003fc6270 */
[----:B------:R-:W-:Y:S02]  /*7f320*/  ISETP.LT.AND P4, PT, R27, c[0x0][0x178], !P6 ;  /* 0x00005e001b007a0c */ /* 0x000fe40007781270 */
[----:B------:R-:W-:Y:S02]  /*7f330*/  IADD3 R0, R0, c[0x0][0x198], RZ ;  /* 0x0000660000007a10 */ /* 0x000fe40007ffe0ff */
[----:B------:R-:W-:Y:S01]  /*7f340*/  ISETP.LT.AND P6, PT, R26, c[0x0][0x178], !P6 ;  /* 0x00005e001a007a0c */ /* 0x000fe200077c1270 */
[----:B--2---:R0:W-:Y:S01]  /*7f350*/  @P5 STG.E.U16 [R12.64], R22 ;  /* 0x000000160c005986 */ /* 0x0041e2000c101506 */
[----:B------:R-:W-:Y:S02]  /*7f360*/  ISETP.GE.AND P5, PT, R3, c[0x0][0x17c], PT ;  /* 0x00005f0003007a0c */ /* 0x000fe40003fa6270 */
[----:B------:R-:W-:Y:S01]  /*7f370*/  PRMT R3, R22, 0x7632, R3 ;  /* 0x0000763216037816 */ /* 0x000fe20000000003 */
[----:B----4-:R1:W-:Y:S01]  /*7f380*/  @P3 STG.E.U16 [R16.64], R24 ;  /* 0x0000001810003986 */ /* 0x0103e2000c101506 */
[----:B------:R-:W-:-:S03]  /*7f390*/  PRMT R8, R24, 0x7632, R8 ;  /* 0x0000763218087816 */ /* 0x000fc60000000008 */
[----:B0-----:R-:W2:Y:S04]  /*7f3a0*/  LDL.LU R22, [R1+0x584] ;  /* 0x0005840001167983 */ /* 0x001ea80000300800 */
[----:B-1----:R-:W4:Y:S01]  /*7f3b0*/  LDL.LU R24, [R1+0x364] ;  /* 0x0003640001187983 */ /* 0x002f220000300800 */
[----:B------:R-:W-:Y:S01]  /*7f3c0*/  ISETP.LT.AND P3, PT, R27, c[0x0][0x178], !P5 ;  /* 0x00005e001b007a0c */ /* 0x000fe20006f61270 */
[----:B------:R-:W-:-:S04]  /*7f3d0*/  IMAD.WIDE R12, R0, 0x2, R6 ;  /* 0x00000002000c7825 */ /* 0x000fc800078e0206 */
[C---:B------:R-:W-:Y:S01]  /*7f3e0*/  IMAD.WIDE R16, R0.reuse, 0x2, R4 ;  /* 0x0000000200107825 */ /* 0x040fe200078e0204 */
[----:B------:R-:W-:Y:S01]  /*7f3f0*/  IADD3 R0, R0, c[0x0][0x198], RZ ;  /* 0x0000660000007a10 */ /* 0x000fe20007ffe0ff */
[----:B------:R0:W-:Y:S04]  /*7f400*/  @P4 STG.E.U16 [R12.64], R3 ;  /* 0x000000030c004986 */ /* 0x0001e8000c101506 */
[----:B------:R-:W-:Y:S01]  /*7f410*/  @P6 STG.E.U16 [R16.64], R8 ;  /* 0x0000000810006986 */ /* 0x000fe2000c101506 */
[C---:B------:R-:W-:Y:S01]  /*7f420*/  IADD3 R18, R0.reuse, c[0x0][0x198], RZ ;  /* 0x0000660000127a10 */ /* 0x040fe20007ffe0ff */
[----:B0-----:R-:W-:-:S05]  /*7f430*/  IMAD.WIDE R12, R0, 0x2, R6 ;  /* 0x00000002000c7825 */ /* 0x001fca00078e0206 */
[----:B---3--:R0:W-:Y:S02]  /*7f440*/  @P3 STG.E.U16 [R12.64], R25 ;  /* 0x000000190c003986 */ /* 0x0081e4000c101506 */
[----:B0-----:R-:W-:Y:S01]  /*7f450*/  IMAD.WIDE R12, R0, 0x2, R4 ;  /* 0x00000002000c7825 */ /* 0x001fe200078e0204 */
[----:B------:R-:W-:Y:S02]  /*7f460*/  PRMT R0, R25, 0x7632, R0 ;  /* 0x0000763219007816 */ /* 0x000fe40000000000 */
[----:B------:R-:W3:Y:S01]  /*7f470*/  LDL.LU R25, [R1+0x594] ;  /* 0x0005940001197983 */ /* 0x000ee20000300800 */
[----:B------:R-:W-:Y:S02]  /*7f480*/  ISETP.LT.AND P5, PT, R26, c[0x0][0x178], !P5 ;  /* 0x00005e001a007a0c */ /* 0x000fe40006fa1270 */
[----:B------:R-:W-:Y:S02]  /*7f490*/  IADD3 R3, R28, 0x135, RZ ;  /* 0x000001351c037810 */ /* 0x000fe40007ffe0ff */
[----:B------:R-:W-:-:S02]  /*7f4a0*/  ISETP.LT.AND P6, PT, R27, c[0x0][0x178], !P2 ;  /* 0x00005e001b007a0c */ /* 0x000fc400057c1270 */
[----:B------:R-:W-:Y:S02]  /*7f4b0*/  ISETP.GE.AND P4, PT, R3, c[0x0][0x17c], PT ;  /* 0x00005f0003007a0c */ /* 0x000fe40003f86270 */
[----:B------:R-:W-:Y:S01]  /*7f4c0*/  IADD3 R3, R28, 0x134, RZ ;  /* 0x000001341c037810 */ /* 0x000fe20007ffe0ff */
[----:B------:R-:W-:-:S03]  /*7f4d0*/  IMAD.WIDE R16, R18, 0x2, R6 ;  /* 0x0000000212107825 */ /* 0x000fc600078e0206 */
[----:B------:R-:W-:Y:S01]  /*7f4e0*/  ISETP.GE.AND P3, PT, R3, c[0x0][0x17c], PT ;  /* 0x00005f0003007a0c */ /* 0x000fe20003f66270 */
[----:B------:R0:W-:Y:S01]  /*7f4f0*/  @P5 STG.E.U16 [R12.64], R23 ;  /* 0x000000170c005986 */ /* 0x0001e2000c101506 */
[C---:B------:R-:W-:Y:S02]  /*7f500*/  ISETP.LT.AND P2, PT, R26.reuse, c[0x0][0x178], !P2 ;  /* 0x00005e001a007a0c */ /* 0x040fe40005741270 */
[----:B------:R-:W-:Y:S01]  /*7f510*/  ISETP.LT.AND P5, PT, R27, c[0x0][0x178], !P3 ;  /* 0x00005e001b007a0c */ /* 0x000fe20005fa1270 */
[----:B------:R1:W-:Y:S01]  /*7f520*/  @P6 STG.E.U16 [R16.64], R0 ;  /* 0x0000000010006986 */ /* 0x0003e2000c101506 */
[----:B------:R-:W-:Y:S02]  /*7f530*/  ISETP.LT.AND P3, PT, R26, c[0x0][0x178], !P3 ;  /* 0x00005e001a007a0c */ /* 0x000fe40005f61270 */
[----:B------:R-:W-:Y:S01]  /*7f540*/  PRMT R3, R23, 0x7632, R3 ;  /* 0x0000763217037816 */ /* 0x000fe20000000003 */
[C---:B0-----:R-:W-:Y:S01]  /*7f550*/  IMAD.WIDE R12, R18.reuse, 0x2, R4 ;  /* 0x00000002120c7825 */ /* 0x041fe200078e0204 */
[----:B-1----:R-:W-:-:S05]  /*7f560*/  IADD3 R0, R18, c[0x0][0x198], RZ ;  /* 0x0000660012007a10 */ /* 0x002fca0007ffe0ff */
[----:B------:R0:W-:Y:S01]  /*7f570*/  @P2 STG.E.U16 [R12.64], R3 ;  /* 0x000000030c002986 */ /* 0x0001e2000c101506 */
[----:B------:R-:W-:-:S04]  /*7f580*/  IMAD.WIDE R16, R0, 0x2, R6 ;  /* 0x0000000200107825 */ /* 0x000fc800078e0206 */
[----:B------:R-:W-:Y:S01]  /*7f590*/  IMAD.WIDE R18, R0, 0x2, R4 ;  /* 0x0000000200127825 */ /* 0x000fe200078e0204 */
[----:B------:R-:W-:-:S04]  /*7f5a0*/  IADD3 R8, R28, 0x138, RZ ;  /* 0x000001381c087810 */ /* 0x000fc80007ffe0ff */
[----:B------:R-:W-:Y:S01]  /*7f5b0*/  ISETP.GE.AND P6, PT, R8, c[0x0][0x17c], PT ;  /* 0x00005f0008007a0c */ /* 0x000fe20003fc6270 */
[----:B--2---:R1:W-:Y:S04]  /*7f5c0*/  @P5 STG.E.U16 [R16.64], R22 ;  /* 0x0000001610005986 */ /* 0x0043e8000c101506 */
[----:B----4-:R2:W-:Y:S01]  /*7f5d0*/  @P3 STG.E.U16 [R18.64], R24 ;  /* 0x0000001812003986 */ /* 0x0105e2000c101506 */
[----:B------:R-:W-:Y:S02]  /*7f5e0*/  ISETP.LT.AND P3, PT, R27, c[0x0][0x178], !P4 ;  /* 0x00005e001b007a0c */ /* 0x000fe40006761270 */
[----:B0-----:R-:W-:Y:S02]  /*7f5f0*/  PRMT R3, R22, 0x7632, R3 ;  /* 0x0000763216037816 */ /* 0x001fe40000000003 */
[----:B-1----:R-:W-:-:S02]  /*7f600*/  IADD3 R16, R0, c[0x0][0x198], RZ ;  /* 0x0000660000107a10 */ /* 0x002fc40007ffe0ff */
[----:B------:R-:W-:-:S03]  /*7f610*/  IADD3 R22, R28, 0x13a, RZ ;  /* 0x0000013a1c167810 */ /* 0x000fc60007ffe0ff */
[----:B------:R-:W-:Y:S01]  /*7f620*/  IMAD.WIDE R12, R16, 0x2, R6 ;  /* 0x00000002100c7825 */ /* 0x000fe200078e0206 */
[----:B------:R-:W-:Y:S02]  /*7f630*/  PRMT R8, R24, 0x7632, R8 ;  /* 0x0000763218087816 */ /* 0x000fe40000000008 */
[----:B--2---:R-:W2:Y:S04]  /*7f640*/  LDL.LU R24, [R1+0x4d4] ;  /* 0x0004d40001187983 */ /* 0x004ea80000300800 */
[----:B------:R3:W-:Y:S01]  /*7f650*/  @P3 STG.E.U16 [R12.64], R3 ;  /* 0x000000030c003986 */ /* 0x0007e2000c101506 */
[----:B------:R-:W-:-:S03]  /*7f660*/  ISETP.GE.AND P3, PT, R22, c[0x0][0x17c], PT ;  /* 0x00005f0016007a0c */ /* 0x000fc60003f66270 */
[----:B------:R-:W4:Y:S01]  /*7f670*/  LDL.LU R22, [R1+0x5c4] ;  /* 0x0005c40001167983 */ /* 0x000f220000300800 */
[----:B------:R-:W-:Y:S02]  /*7f680*/  ISETP.LT.AND P4, PT, R26, c[0x0][0x178], !P4 ;  /* 0x00005e001a007a0c */ /* 0x000fe40006781270 */
[----:B------:R-:W-:Y:S01]  /*7f690*/  ISETP.LT.AND P5, PT, R27, c[0x0][0x178], !P1 ;  /* 0x00005e001b007a0c */ /* 0x000fe20004fa1270 */
[----:B------:R-:W2:Y:S01]  /*7f6a0*/  LDL.LU R23, [R1+0x5b4] ;  /* 0x0005b40001177983 */ /* 0x000ea20000300800 */
[C---:B------:R-:W-:Y:S01]  /*7f6b0*/  IADD3 R0, R16.reuse, c[0x0][0x198], RZ ;  /* 0x0000660010007a10 */ /* 0x040fe20007ffe0ff */
[----:B------:R-:W-:-:S04]  /*7f6c0*/  IMAD.WIDE R16, R16, 0x2, R4 ;  /* 0x0000000210107825 */ /* 0x000fc800078e0204 */
[----:B------:R-:W-:-:S04]  /*7f6d0*/  IMAD.WIDE R18, R0, 0x2, R6 ;  /* 0x0000000200127825 */ /* 0x000fc800078e0206 */
[----:B------:R-:W-:Y:S01]  /*7f6e0*/  @P4 STG.E.U16 [R16.64], R8 ;  /* 0x0000000810004986 */ /* 0x000fe2000c101506 */
[----:B---3--:R-:W-:-:S03]  /*7f6f0*/  PRMT R3, R25, 0x7632, R3 ;  /* 0x0000763219037816 */ /* 0x008fc60000000003 */
[----:B------:R0:W-:Y:S04]  /*7f700*/  @P5 STG.E.U16 [R18.64], R25 ;  /* 0x0000001912005986 */ /* 0x0001e8000c101506 */
[----:B0-----:R-:W3:Y:S01]  /*7f710*/  LDL.LU R25, [R1+0x3b4] ;  /* 0x0003b40001197983 */ /* 0x001ee20000300800 */
[----:B------:R-:W-:Y:S02]  /*7f720*/  ISETP.LT.AND P1, PT, R26, c[0x0][0x178], !P1 ;  /* 0x00005e001a007a0c */ /* 0x000fe40004f21270 */
[----:B------:R-:W-:Y:S02]  /*7f730*/  IADD3 R20, R28, 0x139, RZ ;  /* 0x000001391c147810 */ /* 0x000fe40007ffe0ff */
[----:B------:R-:W-:Y:S02]  /*7f740*/  ISETP.LT.AND P4, PT, R27, c[0x0][0x178], !P0 ;  /* 0x00005e001b007a0c */ /* 0x000fe40004781270 */
[----:B------:R-:W-:Y:S01]  /*7f750*/  ISETP.GE.AND P2, PT, R20, c[0x0][0x17c], PT ;  /* 0x00005f0014007a0c */ /* 0x000fe20003f46270 */
[C---:B------:R-:W-:Y:S01]  /*7f760*/  IMAD.WIDE R20, R0.reuse, 0x2, R4 ;  /* 0x0000000200147825 */ /* 0x040fe200078e0204 */
[----:B------:R-:W-:-:S02]  /*7f770*/  IADD3 R12, R0, c[0x0][0x198], RZ ;  /* 0x00006600000c7a10 */ /* 0x000fc40007ffe0ff */
[C---:B------:R-:W-:Y:S02]  /*7f780*/  ISETP.LT.AND P0, PT, R26.reuse, c[0x0][0x178], !P0 ;  /* 0x00005e001a007a0c */ /* 0x040fe40004701270 */
[----:B------:R-:W-:Y:S01]  /*7f790*/  ISETP.LT.AND P5, PT, R27, c[0x0][0x178], !P6 ;  /* 0x00005e001b007a0c */ /* 0x000fe200077a1270 */
[----:B------:R0:W-:Y:S01]  /*7f7a0*/  @P1 STG.E.U16 [R20.64], R9 ;  /* 0x0000000914001986 */ /* 0x0001e2000c101506 */
[----:B------:R-:W-:Y:S02]  /*7f7b0*/  ISETP.LT.AND P6, PT, R26, c[0x0][0x178], !P6 ;  /* 0x00005e001a007a0c */ /* 0x000fe400077c1270 */
[----:B------:R-:W-:Y:S02]  /*7f7c0*/  PRMT R18, R9, 0x7632, R18 ;  /* 0x0000763209127816 */ /* 0x000fe40000000012 */
[----:B------:R-:W-:Y:S02]  /*7f7d0*/  IADD3 R16, R28, 0x13b, RZ ;  /* 0x0000013b1c107810 */ /* 0x000fe40007ffe0ff */
[C---:B------:R-:W-:Y:S01]  /*7f7e0*/  IADD3 R19, R12.reuse, c[0x0][0x198], RZ ;  /* 0x000066000c137a10 */ /* 0x040fe20007ffe0ff */
[----:B0-----:R-:W-:Y:S01]  /*7f7f0*/  IMAD.WIDE R8, R12, 0x2, R6 ;  /* 0x000000020c087825 */ /* 0x001fe200078e0206 */
[----:B------:R-:W-:-:S03]  /*7f800*/  ISETP.GE.AND P1, PT, R16, c[0x0][0x17c], PT ;  /* 0x00005f0010007a0c */ /* 0x000fc60003f26270 */
[----:B------:R-:W-:Y:S01]  /*7f810*/  IMAD.WIDE R12, R12, 0x2, R4 ;  /* 0x000000020c0c7825 */ /* 0x000fe200078e0204 */
[----:B------:R0:W-:Y:S01]  /*7f820*/  @P4 STG.E.U16 [R8.64], R3 ;  /* 0x0000000308004986 */ /* 0x0001e2000c101506 */
[----:B------:R-:W-:Y:S02]  /*7f830*/  IADD3 R0, R28, 0x13c, RZ ;  /* 0x0000013c1c007810 */ /* 0x000fe40007ffe0ff */
[C---:B------:R-:W-:Y:S01]  /*7f840*/  IMAD.WIDE R16, R19.reuse, 0x2, R6 ;  /* 0x0000000213107825 */ /* 0x040fe200078e0206 */
[----:B------:R1:W-:Y:S01]  /*7f850*/  @P0 STG.E.U16 [R12.64], R18 ;  /* 0x000000120c000986 */ /* 0x0003e2000c101506 */
[----:B------:R-:W-:Y:S02]  /*7f860*/  ISETP.GE.AND P4, PT, R0, c[0x0][0x17c], PT ;  /* 0x00005f0000007a0c */ /* 0x000fe40003f86270 */
[----:B------:R-:W-:Y:S01]  /*7f870*/  IADD3 R0, R28, 0x13d, RZ ;  /* 0x0000013d1c007810 */ /* 0x000fe20007ffe0ff */
[----:B0-----:R-:W-:-:S03]  /*7f880*/  IMAD.WIDE R8, R19, 0x2, R4 ;  /* 0x0000000213087825 */ /* 0x001fc600078e0204 */
[----:B------:R-:W-:Y:S02]  /*7f890*/  ISETP.GE.AND P0, PT, R0, c[0x0][0x17c], PT ;  /* 0x00005f0000007a0c */ /* 0x000fe40003f06270 */
[----:B------:R-:W-:-:S05]  /*7f8a0*/  IADD3 R0, R19, c[0x0][0x198], RZ ;  /* 0x0000660013007a10 */ /* 0x000fca0007ffe0ff */
[----:B-1----:R-:W-:Y:S01]  /*7f8b0*/  IMAD.WIDE R12, R0, 0x2, R6 ;  /* 0x00000002000c7825 */ /* 0x002fe200078e0206 */
[----:B----4-:R0:W-:Y:S01]  /*7f8c0*/  @P5 STG.E.U16 [R16.64], R22 ;  /* 0x0000001610005986 */ /* 0x0101e2000c101506 */
[----:B------:R-:W-:-:S03]  /*7f8d0*/  ISETP.LT.AND P5, PT, R27, c[0x0][0x178], !P2 ;  /* 0x00005e001b007a0c */ /* 0x000fc600057a1270 */
[----:B--2---:R1:W-:Y:S01]  /*7f8e0*/  @P6 STG.E.U16 [R8.64], R24 ;  /* 0x0000001808006986 */ /* 0x0043e2000c101506 */
[----:B------:R-:W-:Y:S02]  /*7f8f0*/  ISETP.LT.AND P2, PT, R26, c[0x0][0x178], !P2 ;  /* 0x00005e001a007a0c */ /* 0x000fe40005741270 */
[----:B0-----:R-:W-:Y:S02]  /*7f900*/  PRMT R16, R24, 0x7632, R16 ;  /* 0x0000763218107816 */ /* 0x001fe40000000010 */
[----:B-1----:R-:W2:Y:S01]  /*7f910*/  LDL.LU R24, [R1+0x5a4] ;  /* 0x0005a40001187983 */ /* 0x002ea20000300800 */
[----:B------:R-:W-:-:S03]  /*7f920*/  ISETP.LT.AND P6, PT, R27, c[0x0][0x178], !P3 ;  /* 0x00005e001b007a0c */ /* 0x000fc60005fc1270 */
[----:B------:R-:W4:Y:S01]  /*7f930*/  LDL.LU R21, [R1+0x524] ;  /* 0x0005240001157983 */ /* 0x000f220000300800 */
[----:B------:R-:W-:Y:S01]  /*7f940*/  PRMT R3, R22, 0x7632, R3 ;  /* 0x0000763216037816 */ /* 0x000fe20000000003 */
[----:B------:R-:W-:Y:S01]  /*7f950*/  IMAD.WIDE R8, R0, 0x2, R4 ;  /* 0x0000000200087825 */ /* 0x000fe200078e0204 */
[----:B------:R-:W-:Y:S01]  /*7f960*/  ISETP.LT.AND P3, PT, R26, c[0x0][0x178], !P3 ;  /* 0x00005e001a007a0c */ /* 0x000fe20005f61270 */
[----:B------:R-:W4:Y:S01]  /*7f970*/  LDL.LU R22, [R1+0x5d4] ;  /* 0x0005d40001167983 */ /* 0x000f220000300800 */
[----:B------:R-:W-:-:S03]  /*7f980*/  IADD3 R0, R0, c[0x0][0x198], RZ ;  /* 0x0000660000007a10 */ /* 0x000fc60007ffe0ff */
[----:B------:R0:W-:Y:S04]  /*7f990*/  @P5 STG.E.U16 [R12.64], R3 ;  /* 0x000000030c005986 */ /* 0x0001e8000c101506 */
[----:B------:R1:W-:Y:S01]  /*7f9a0*/  @P2 STG.E.U16 [R8.64], R16 ;  /* 0x0000001008002986 */ /* 0x0003e2000c101506 */
[----:B0-----:R-:W-:-:S04]  /*7f9b0*/  IMAD.WIDE R12, R0, 0x2, R4 ;  /* 0x00000002000c7825 */ /* 0x001fc800078e0204 */
[----:B-1----:R-:W-:Y:S01]  /*7f9c0*/  IMAD.WIDE R8, R0, 0x2, R6 ;  /* 0x0000000200087825 */ /* 0x002fe200078e0206 */
[----:B---3--:R-:W-:-:S04]  /*7f9d0*/  PRMT R16, R25, 0x7632, R16 ;  /* 0x0000763219107816 */ /* 0x008fc80000000010 */
[----:B------:R-:W-:Y:S04]  /*7f9e0*/  @P6 STG.E.U16 [R8.64], R23 ;  /* 0x0000001708006986 */ /* 0x000fe8000c101506 */
[----:B------:R0:W-:Y:S04]  /*7f9f0*/  @P3 STG.E.U16 [R12.64], R25 ;  /* 0x000000190c003986 */ /* 0x0001e8000c101506 */
[----:B0-----:R-:W3:Y:S01]  /*7fa00*/  LDL.LU R25, [R1+0x534] ;  /* 0x0005340001197983 */ /* 0x001ee20000300800 */
[----:B------:R-:W-:Y:S02]  /*7fa10*/  ISETP.LT.AND P2, PT, R27, c[0x0][0x178], !P1 ;  /* 0x00005e001b007a0c */ /* 0x000fe40004f41270 */
[----:B------:R-:W-:-:S02]  /*7fa20*/  IADD3 R3, R28, 0x13f, RZ ;  /* 0x0000013f1c037810 */ /* 0x000fc40007ffe0ff */
[----:B------:R-:W-:Y:S02]  /*7fa30*/  IADD3 R0, R0, c[0x0][0x198], RZ ;  /* 0x0000660000007a10 */ /* 0x000fe40007ffe0ff */
[----:B------:R-:W-:Y:S02]  /*7fa40*/  ISETP.LT.AND P1, PT, R26, c[0x0][0x178], !P1 ;  /* 0x00005e001a007a0c */ /* 0x000fe40004f21270 */
[----:B------:R-:W-:Y:S01]  /*7fa50*/  ISETP.LT.AND P3, PT, R27, c[0x0][0x178], !P4 ;  /* 0x00005e001b007a0c */ /* 0x000fe20006761270 */
[C---:B------:R-:W-:Y:S01]  /*7fa60*/  IMAD.WIDE R8, R0.reuse, 0x2, R6 ;  /* 0x0000000200087825 */ /* 0x040fe200078e0206 */
[----:B------:R-:W-:Y:S02]  /*7fa70*/  ISETP.GE.AND P6, PT, R3, c[0x0][0x17c], PT ;  /* 0x00005f0003007a0c */ /* 0x000fe40003fc6270 */
[----:B------:R-:W-:Y:S01]  /*7fa80*/  PRMT R3, R23, 0x7632, R3 ;  /* 0x0000763217037816 */ /* 0x000fe20000000003 */
[C---:B------:R-:W-:Y:S01]  /*7fa90*/  IMAD.WIDE R12, R0.reuse, 0x2, R4 ;  /* 0x00000002000c7825 */ /* 0x040fe200078e0204 */
[----:B------:R-:W-:Y:S01]  /*7faa0*/  IADD3 R0, R0, c[0x0][0x198], RZ ;  /* 0x0000660000007a10 */ /* 0x000fe20007ffe0ff */
[----:B------:R-:W3:Y:S01]  /*7fab0*/  LDL.LU R23, [R1+0x488] ;  /* 0x0004880001177983 */ /* 0x000ee20000300800 */
[----:B------:R-:W-:-:S03]  /*7fac0*/  ISETP.LT.AND P4, PT, R26, c[0x0][0x178], !P4 ;  /* 0x00005e001a007a0c */ /* 0x000fc60006781270 */
[----:B------:R0:W-:Y:S01]  /*7fad0*/  @P2 STG.E.U16 [R8.64], R3 ;  /* 0x0000000308002986 */ /* 0x0001e2000c101506 */
[----:B------:R-:W-:Y:S02]  /*7fae0*/  ISETP.LT.AND P2, PT, R27, c[0x0][0x178], !P0 ;  /* 0x00005e001b007a0c */ /* 0x000fe40004741270 */
[----:B------:R-:W-:Y:S01]  /*7faf0*/  IADD3 R17, R28, 0x13e, RZ ;  /* 0x0000013e1c117810 */ /* 0x000fe20007ffe0ff */
[----:B------:R1:W-:Y:S01]  /*7fb00*/  @P1 STG.E.U16 [R12.64], R16 ;  /* 0x000000100c001986 */ /* 0x0003e2000c101506 */
[C-C-:B0-----:R-:W-:Y:S01]  /*7fb10*/  IMAD.WIDE R8, R0.reuse, 0x2, R6.reuse ;  /* 0x0000000200087825 */ /* 0x141fe200078e0206 */
[----:B-1----:R-:W-:Y:S02]  /*7fb20*/  IADD3 R16, R0, c[0x0][0x198], RZ ;  /* 0x0000660000107a10 */ /* 0x002fe40007ffe0ff */
[----:B------:R-:W-:Y:S02]  /*7fb30*/  ISETP.GE.AND P5, PT, R17, c[0x0][0x17c], PT ;  /* 0x00005f0011007a0c */ /* 0x000fe40003fa6270 */
[----:B------:R-:W-:Y:S01]  /*7fb40*/  IADD3 R3, R28, 0x140, RZ ;  /* 0x000001401c037810 */ /* 0x000fe20007ffe0ff */
[----:B------:R-:W-:Y:S01]  /*7fb50*/  IMAD.WIDE R12, R16, 0x2, R6 ;  /* 0x00000002100c7825 */ /* 0x000fe200078e0206 */
[----:B------:R-:W-:-:S02]  /*7fb60*/  ISETP.LT.AND P0, PT, R26, c[0x0][0x178], !P0 ;  /* 0x00005e001a007a0c */ /* 0x000fc40004701270 */
[----:B------:R-:W-:Y:S02]  /*7fb70*/  ISETP.GE.AND P1, PT, R3, c[0x0][0x17c], PT ;  /* 0x00005f0003007a0c */ /* 0x000fe40003f26270 */
[----:B------:R-:W-:Y:S01]  /*7fb80*/  IADD3 R3, R28, 0x141, RZ ;  /* 0x000001411c037810 */ /* 0x000fe20007ffe0ff */
[----:B--2---:R0:W-:Y:S02]  /*7fb90*/  @P3 STG.E.U16 [R8.64], R24 ;  /* 0x0000001808003986 */ /* 0x0041e4000c101506 */
[----:B0-----:R-:W-:Y:S01]  /*7fba0*/  IMAD.WIDE R8, R0, 0x2, R4 ;  /* 0x0000000200087825 */ /* 0x001fe200078e0204 */
[----:B------:R-:W-:Y:S02]  /*7fbb0*/  PRMT R0, R24, 0x7632, R0 ;  /* 0x0000763218007816 */ /* 0x000fe40000000000 */
[----:B------:R-:W2:Y:S04]  /*7fbc0*/  LDL.LU R24, [R1+0x388] ;  /* 0x0003880001187983 */ /* 0x000ea80000300800 */
[----:B----4-:R0:W-:Y:S01]  /*7fbd0*/  @P4 STG.E.U16 [R8.64], R21 ;  /* 0x0000001508004986 */ /* 0x0101e2000c101506 */
[----:B------:R-:W-:-:S02]  /*7fbe0*/  ISETP.LT.AND P4, PT, R27, c[0x0][0x178], !P5 ;  /* 0x00005e001b007a0c */ /* 0x000fc40006f81270 */
        /* <DEDUP_REMOVED lines=9> */
[----:B------:R0:W-:Y:S04]  /*7fc80*/  @P4 STG.E.U16 [R12.64], R22 ;  /* 0x000000160c004986 */ /* 0x0001e8000c101506 */
[----:B---3--:R1:W-:Y:S01]  /*7fc90*/  @P5 STG.E.U16 [R16.64], R25 ;  /* 0x0000001910005986 */ /* 0x0083e2000c101506 */
[----:B------:R-:W-:Y:S02]  /*7fca0*/  PRMT R20, R25, 0x7632, R20 ;  /* 0x0000763219147816 */ /* 0x000fe40000000014 */
[----:B0-----:R-:W-:Y:S02]  /*7fcb0*/  IADD3 R12, R0, c[0x0][0x198], RZ ;  /* 0x00006600000c7a10 */ /* 0x001fe40007ffe0ff */
[----:B------:R-:W-:-:S02]  /*7fcc0*/  PRMT R0, R22, 0x7632, R0 ;  /* 0x0000763216007816 */ /* 0x000fc40000000000 */
[----:B------:R-:W3:Y:S04]  /*7fcd0*/  LDL.LU R22, [R1+0x4a8] ;  /* 0x0004a80001167983 */ /* 0x000ee80000300800 */
[----:B-1----:R-:W4:Y:S01]  /*7fce0*/  LDL.LU R25, [R1+0x3a8] ;  /* 0x0003a80001197983 */ /* 0x002f220000300800 */
[C---:B------:R-:W-:Y:S02]  /*7fcf0*/  ISETP.LT.AND P4, PT, R27.reuse, c[0x0][0x178], !P6 ;  /* 0x00005e001b007a0c */ /* 0x040fe40007781270 */
[C---:B------:R-:W-:Y:S02]  /*7fd00*/  ISETP.LT.AND P6, PT, R26.reuse, c[0x0][0x178], !P6 ;  /* 0x00005e001a007a0c */ /* 0x040fe400077c1270 */
[----:B------:R-:W-:Y:S02]  /*7fd10*/  ISETP.LT.AND P5, PT, R27, c[0x0][0x178], !P1 ;  /* 0x00005e001b007a0c */ /* 0x000fe40004fa1270 */
[----:B------:R-:W-:-:S02]  /*7fd20*/  ISETP.LT.AND P1, PT, R26, c[0x0][0x178], !P1 ;  /* 0x00005e001a007a0c */ /* 0x000fc40004f21270 */
[----:B------:R-:W-:Y:S02]  /*7fd30*/  IADD3 R3, R12, c[0x0][0x198], RZ ;  /* 0x000066000c037a10 */ /* 0x000fe40007ffe0ff */
[C---:B------:R-:W-:Y:S02]  /*7fd40*/  IADD3 R18, R28.reuse, 0x142, RZ ;  /* 0x000001421c127810 */ /* 0x040fe40007ffe0ff */
[----:B------:R-:W-:Y:S01]  /*7fd50*/  IADD3 R19, R28, 0x143, RZ ;  /* 0x000001431c137810 */ /* 0x000fe20007ffe0ff */
[----:B------:R-:W-:Y:S01]  /*7fd60*/  IMAD.WIDE R8, R12, 0x2, R6 ;  /* 0x000000020c087825 */ /* 0x000fe200078e0206 */
[----:B------:R-:W-:Y:S02]  /*7fd70*/  ISETP.GE.AND P2, PT, R18, c[0x0][0x17c], PT ;  /* 0x00005f0012007a0c */ /* 0x000fe40003f46270 */
[----:B------:R-:W-:Y:S01]  /*7fd80*/  ISETP.GE.AND P0, PT, R19, c[0x0][0x17c], PT ;  /* 0x00005f0013007a0c */ /* 0x000fe20003f06270 */
[----:B------:R-:W-:Y:S01]  /*7fd90*/  IMAD.WIDE R12, R12, 0x2, R4 ;  /* 0x000000020c0c7825 */ /* 0x000fe200078e0204 */
[----:B------:R-:W-:Y:S03]  /*7fda0*/  @P4 STG.E.U16 [R8.64], R0 ;  /* 0x0000000008004986 */ /* 0x000fe6000c101506 */
[C---:B------:R-:W-:Y:S01]  /*7fdb0*/  IMAD.WIDE R16, R3.reuse, 0x2, R6 ;  /* 0x0000000203107825 */ /* 0x040fe200078e0206 */
[----:B------:R0:W-:Y:S03]  /*7fdc0*/  @P6 STG.E.U16 [R12.64], R20 ;  /* 0x000000140c006986 */ /* 0x0001e6000c101506 */
[----:B------:R-:W-:Y:S01]  /*7fdd0*/  IMAD.WIDE R18, R3, 0x2, R4 ;  /* 0x0000000203127825 */ /* 0x000fe200078e0204 */
[----:B------:R1:W-:Y:S01]  /*7fde0*/  @P5 STG.E.U16 [R16.64], R23 ;  /* 0x0000001710005986 */ /* 0x0003e2000c101506 */
[----:B------:R-:W-:-:S02]  /*7fdf0*/  ISETP.LT.AND P5, PT, R27, c[0x0][0x178], !P3 ;  /* 0x00005e001b007a0c */ /* 0x000fc40005fa1270 */
[C---:B------:R-:W-:Y:S02]  /*7fe00*/  ISETP.LT.AND P3, PT, R26.reuse, c[0x0][0x178], !P3 ;  /* 0x00005e001a007a0c */ /* 0x040fe40005f61270 */
[----:B------:R-:W-:Y:S02]  /*7fe10*/  ISETP.LT.AND P6, PT, R27, c[0x0][0x178], !P2 ;  /* 0x00005e001b007a0c */ /* 0x000fe400057c1270 */
[----:B0-----:R-:W-:Y:S02]  /*7fe20*/  IADD3 R12, R3, c[0x0][0x198], RZ ;  /* 0x00006600030c7a10 */ /* 0x001fe40007ffe0ff */
[----:B------:R-:W-:Y:S02]  /*7fe30*/  ISETP.LT.AND P2, PT, R26, c[0x0][0x178], !P2 ;  /* 0x00005e001a007a0c */ /* 0x000fe40005741270 */
[----:B-1----:R-:W-:Y:S01]  /*7fe40*/  IADD3 R16, R28, 0x145, RZ ;  /* 0x000001451c107810 */ /* 0x002fe20007ffe0ff */
[----:B------:R-:W-:Y:S01]  /*7fe50*/  IMAD.WIDE R8, R12, 0x2, R6 ;  /* 0x000000020c087825 */ /* 0x000fe200078e0206 */
[----:B--2---:R0:W-:Y:S01]  /*7fe60*/  @P1 STG.E.U16 [R18.64], R24 ;  /* 0x0000001812001986 */ /* 0x0041e2000c101506 */
[----:B------:R-:W-:-:S02]  /*7fe70*/  PRMT R0, R24, 0x7632, R0 ;  /* 0x0000763218007816 */ /* 0x000fc40000000000 */
[----:B0-----:R-:W-:Y:S02]  /*7fe80*/  PRMT R18, R23, 0x7632, R18 ;  /* 0x0000763217127816 */ /* 0x001fe40000000012 */
[----:B------:R-:W2:Y:S04]  /*7fe90*/  LDL.LU R23, [R1+0x4c8] ;  /* 0x0004c80001177983 */ /* 0x000ea80000300800 */
[----:B------:R-:W2:Y:S01]  /*7fea0*/  LDL.LU R24, [R1+0x398] ;  /* 0x0003980001187983 */ /* 0x000ea20000300800 */
[C---:B------:R-:W-:Y:S01]  /*7feb0*/  IADD3 R19, R12.reuse, c[0x0][0x198], RZ ;  /* 0x000066000c137a10 */ /* 0x040fe20007ffe0ff */
[----:B------:R-:W-:Y:S01]  /*7fec0*/  IMAD.WIDE R12, R12, 0x2, R4 ;  /* 0x000000020c0c7825 */ /* 0x000fe200078e0204 */
[----:B------:R-:W-:Y:S01]  /*7fed0*/  ISETP.GE.AND P1, PT, R16, c[0x0][0x17c], PT ;  /* 0x00005f0010007a0c */ /* 0x000fe20003f26270 */
[----:B------:R0:W-:Y:S02]  /*7fee0*/  @P5 STG.E.U16 [R8.64], R18 ;  /* 0x0000001208005986 */ /* 0x0001e4000c101506 */
[----:B------:R-:W-:-:S02]  /*7fef0*/  IMAD.WIDE R16, R19, 0x2, R6 ;  /* 0x0000000213107825 */ /* 0x000fc400078e0206 */
[----:B------:R-:W-:Y:S02]  /*7ff00*/  @P3 STG.E.U16 [R12.64], R0 ;  /* 0x000000000c003986 */ /* 0x000fe4000c101506 */
[----:B0-----:R-:W-:Y:S02]  /*7ff10*/  IMAD.WIDE R8, R19, 0x2, R4 ;  /* 0x0000000213087825 */ /* 0x001fe400078e0204 */
[----:B---3--:R0:W-:Y:S04]  /*7ff20*/  @P6 STG.E.U16 [R16.64], R22 ;  /* 0x0000001610006986 */ /* 0x0081e8000c101506 */
[----:B----4-:R1:W-:Y:S01]  /*7ff30*/  @P2 STG.E.U16 [R8.64], R25 ;  /* 0x0000001908002986 */ /* 0x0103e2000c101506 */
[----:B0-----:R-:W-:-:S03]  /*7ff40*/  PRMT R16, R25, 0x7632, R16 ;  /* 0x0000763219107816 */ /* 0x001fc60000000010 */
[----:B-1----:R-:W3:Y:S01]  /*7ff50*/  LDL.LU R25, [R1+0x4e8] ;  /* 0x0004e80001197983 */ /* 0x002ee20000300800 */
[C---:B------:R-:W-:Y:S02]  /*7ff60*/  IADD3 R0, R28.reuse, 0x147, RZ ;  /* 0x000001471c007810 */ /* 0x040fe40007ffe0ff */
[----:B------:R-:W-:Y:S02]  /*7ff70*/  IADD3 R21, R28, 0x144, RZ ;  /* 0x000001441c157810 */ /* 0x000fe40007ffe0ff */
[----:B------:R-:W-:Y:S02]  /*7ff80*/  ISETP.LT.AND P6, PT, R27, c[0x0][0x178], !P0 ;  /* 0x00005e001b007a0c */ /* 0x000fe400047c1270 */
[----:B------:R-:W-:Y:S02]  /*7ff90*/  ISETP.LT.AND P0, PT, R26, c[0x0][0x178], !P0 ;  /* 0x00005e001a007a0c */ /* 0x000fe40004701270 */
[----:B------:R-:W-:Y:S02]  /*7ffa0*/  ISETP.GE.AND P3, PT, R0, c[0x0][0x17c], PT ;  /* 0x00005f0000007a0c */ /* 0x000fe40003f66270 */
[----:B------:R-:W-:-:S02]  /*7ffb0*/  ISETP.GE.AND P4, PT, R21, c[0x0][0x17c], PT ;  /* 0x00005f0015007a0c */ /* 0x000fc40003f86270 */
[----:B------:R-:W-:Y:S01]  /*7ffc0*/  IADD3 R3, R28, 0x146, RZ ;  /* 0x000001461c037810 */ /* 0x000fe20007ffe0ff */
[----:B------:R-:W4:Y:S01]  /*7ffd0*/  LDL.LU R21, [R1+0x358] ;  /* 0x0003580001157983 */ /* 0x000f220000300800 */
[----:B------:R-:W-:Y:S02]  /*7ffe0*/  IADD3 R0, R19, c[0x0][0x198], RZ ;  /* 0x0000660013007a10 */ /* 0x000fe40007ffe0ff */
[----:B------:R-:W-:Y:S02]  /*7fff0*/  ISETP.GE.AND P5, PT, R3, c[0x0][0x17c], PT ;  /* 0x00005f0003007a0c */ /* 0x000fe40003fa6270 */
[C---:B------:R-:W-:Y:S01]  /*80000*/  ISETP.LT.AND P2, PT, R27.reuse, c[0x0][0x178], !P4 ;  /* 0x00005e001b007a0c */ /* 0x040fe20006741270 */
[----:B------:R-:W-:Y:S01]  /*80010*/  IMAD.WIDE R12, R0, 0x2, R6 ;  /* 0x00000002000c7825 */ /* 0x000fe200078e0206 */
[----:B------:R-:W-:Y:S02]  /*80020*/  PRMT R3, R22, 0x7632, R3 ;  /* 0x0000763216037816 */ /* 0x000fe40000000003 */
[----:B------:R-:W-:Y:S01]  /*80030*/  ISETP.LT.AND P4, PT, R26, c[0x0][0x178], !P4 ;  /* 0x00005e001a007a0c */ /* 0x000fe20006781270 */
[C---:B------:R-:W-:Y:S01]  /*80040*/  IMAD.WIDE R8, R0.reuse, 0x2, R4 ;  /* 0x0000000200087825 */ /* 0x040fe200078e0204 */
[----:B------:R-:W-:Y:S01]  /*80050*/  IADD3 R0, R0, c[0x0][0x198], RZ ;  /* 0x0000660000007a10 */ /* 0x000fe20007ffe0ff */
[----:B------:R0:W-:Y:S04]  /*80060*/  @P6 STG.E.U16 [R12.64], R3 ;  /* 0x000000030c006986 */ /* 0x0001e8000c101506 */
[----:B------:R1:W-:Y:S01]  /*80070*/  @P0 STG.E.U16 [R8.64], R16 ;  /* 0x0000001008000986 */ /* 0x0003e2000c101506 */
[----:B------:R-:W-:-:S02]  /*80080*/  ISETP.LT.AND P0, PT, R27, c[0x0][0x178], !P1 ;  /* 0x00005e001b007a0c */ /* 0x000fc40004f01270 */
[----:B0-----:R-:W-:Y:S01]  /*80090*/  IADD3 R3, R28, 0x149, RZ ;  /* 0x000001491c037810 */ /* 0x001fe20007ffe0ff */
[----:B------:R-:W-:-:S04]  /*800a0*/  IMAD.WIDE R12, R0, 0x2, R4 ;  /* 0x00000002000c7825 */ /* 0x000fc800078e0204 */
[C---:B-1----:R-:W-:Y:S01]  /*800b0*/  IMAD.WIDE R8, R0.reuse, 0x2, R6 ;  /* 0x0000000200087825 */ /* 0x042fe200078e0206 */
[----:B------:R-:W-:Y:S02]  /*800c0*/  IADD3 R0, R0, c[0x0][0x198], RZ ;  /* 0x0000660000007a10 */ /* 0x000fe40007ffe0ff */
[----:B------:R-:W-:Y:S02]  /*800d0*/  ISETP.LT.AND P1, PT, R26, c[0x0][0x178], !P1 ;  /* 0x00005e001a007a0c */ /* 0x000fe40004f21270 */
[----:B--2---:R0:W-:Y:S01]  /*800e0*/  @P2 STG.E.U16 [R8.64], R23 ;  /* 0x0000001708002986 */ /* 0x0041e2000c101506 */
[----:B------:R-:W-:Y:S02]  /*800f0*/  PRMT R16, R23, 0x7632, R16 ;  /* 0x0000763217107816 */ /* 0x000fe40000000010 */
[----:B------:R-:W-:Y:S01]  /*80100*/  ISETP.GE.AND P2, PT, R3, c[0x0][0x17c], PT ;  /* 0x00005f0003007a0c */ /* 0x000fe20003f46270 */
[----:B------:R1:W-:Y:S01]  /*80110*/  @P4 STG.E.U16 [R12.64], R24 ;  /* 0x000000180c004986 */ /* 0x0003e2000c101506 */
[----:B------:R-:W-:-:S02]  /*80120*/  PRMT R3, R24, 0x7632, R3 ;  /* 0x0000763218037816 */ /* 0x000fc40000000003 */
[----:B------:R-:W-:Y:S01]  /*80130*/  ISETP.LT.AND P4, PT, R27, c[0x0][0x178], !P5 ;  /* 0x00005e001b007a0c */ /* 0x000fe20006f81270 */
[----:B0-----:R-:W2:Y:S04]  /*80140*/  LDL.LU R23, [R1+0x508] ;  /* 0x0005080001177983 */ /* 0x001ea80000300800 */
[----:B-1----:R-:W2:Y:S01]  /*80150*/  LDL.LU R24, [R1+0x458] ;  /* 0x0004580001187983 */ /* 0x002ea20000300800 */
[----:B------:R-:W-:-:S03]  /*80160*/  IMAD.WIDE R8, R0, 0x2, R6 ;  /* 0x0000000200087825 */ /* 0x000fc600078e0206 */
[----:B------:R-:W2:Y:S01]  /*80170*/  LDL.LU R22, [R1+0x518] ;  /* 0x0005180001167983 */ /* 0x000ea20000300800 */
[C---:B------:R-:W-:Y:S01]  /*80180*/  IMAD.WIDE R12, R0.reuse, 0x2, R4 ;  /* 0x00000002000c7825 */ /* 0x040fe200078e0204 */
[----:B------:R-:W-:Y:S02]  /*80190*/  IADD3 R0, R0, c[0x0][0x198], RZ ;  /* 0x0000660000007a10 */ /* 0x000fe40007ffe0ff */
[----:B------:R0:W-:Y:S04]  /*801a0*/  @P0 STG.E.U16 [R8.64], R16 ;  /* 0x0000001008000986 */ /* 0x0001e8000c101506 */
[----:B------:R1:W-:Y:S01]  /*801b0*/  @P1 STG.E.U16 [R12.64], R3 ;  /* 0x000000030c001986 */ /* 0x0003e2000c101506 */
[C---:B0-----:R-:W-:Y:S01]  /*801c0*/  IMAD.WIDE R8, R0.reuse, 0x2, R6 ;  /* 0x0000000200087825 */ /* 0x041fe200078e0206 */
[----:B-1----:R-:W-:-:S04]  /*801d0*/  IADD3 R3, R0, c[0x0][0x198], RZ ;  /* 0x0000660000037a10 */ /* 0x002fc80007ffe0ff */
[----:B---3--:R0:W-:Y:S02]  /*801e0*/  @P4 STG.E.U16 [R8.64], R25 ;  /* 0x0000001908004986 */ /* 0x0081e4000c101506 */
[----:B0-----:R-:W-:Y:S01]  /*801f0*/  IMAD.WIDE R8, R0, 0x2, R4 ;  /* 0x0000000200087825 */ /* 0x001fe200078e0204 */
[----:B------:R-:W-:Y:S02]  /*80200*/  PRMT R0, R25, 0x7632, R0 ;  /* 0x0000763219007816 */ /* 0x000fe40000000000 */
[----:B------:R-:W3:Y:S01]  /*80210*/  LDL.LU R25, [R1+0x4b8] ;  /* 0x0004b80001197983 */ /* 0x000ee20000300800 */
[----:B------:R-:W-:Y:S02]  /*80220*/  ISETP.LT.AND P5, PT, R26, c[0x0][0x178], !P5 ;  /* 0x00005e001a007a0c */ /* 0x000fe40006fa1270 */
[----:B------:R-:W-:Y:S02]  /*80230*/  ISETP.LT.AND P1, PT, R27, c[0x0][0x178], !P3 ;  /* 0x00005e001b007a0c */ /* 0x000fe40005f21270 */
[----:B------:R-:W-:-:S02]  /*80240*/  IADD3 R17, R28, 0x148, RZ ;  /* 0x000001481c117810 */ /* 0x000fc40007ffe0ff */
[----:B------:R-:W-:Y:S02]  /*80250*/  IADD3 R12, R28, 0x14b, RZ ;  /* 0x0000014b1c0c7810 */ /* 0x000fe40007ffe0ff */
[----:B------:R-:W-:Y:S02]  /*80260*/  ISETP.GE.AND P6, PT, R17, c[0x0][0x17c], PT ;  /* 0x00005f0011007a0c */ /* 0x000fe40003fc6270 */
[----:B------:R-:W-:Y:S01]  /*80270*/  ISETP.GE.AND P4, PT, R12, c[0x0][0x17c], PT ;  /* 0x00005f000c007a0c */ /* 0x000fe20003f86270 */
[----:B------:R-:W-:Y:S01]  /*80280*/  IMAD.WIDE R12, R3, 0x2, R6 ;  /* 0x00000002030c7825 */ /* 0x000fe200078e0206 */
[C---:B------:R-:W-:Y:S01]  /*80290*/  ISETP.LT.AND P3, PT, R26.reuse, c[0x0][0x178], !P3 ;  /* 0x00005e001a007a0c */ /* 0x040fe20005f61270 */
[----:B----4-:R0:W-:Y:S01]  /*802a0*/  @P5 STG.E.U16 [R8.64], R21 ;  /* 0x0000001508005986 */ /* 0x0101e2000c101506 */
[----:B------:R-:W-:Y:S02]  /*802b0*/  ISETP.LT.AND P5, PT, R27, c[0x0][0x178], !P6 ;  /* 0x00005e001b007a0c */ /* 0x000fe400077a1270 */
[----:B------:R-:W-:Y:S01]  /*802c0*/  ISETP.LT.AND P6, PT, R26, c[0x0][0x178], !P6 ;  /* 0x00005e001a007a0c */ /* 0x000fe200077c1270 */
[----:B------:R1:W-:Y:S01]  /*802d0*/  @P1 STG.E.U16 [R12.64], R0 ;  /* 0x000000000c001986 */ /* 0x0003e2000c101506 */
[----:B------:R-:W-:-:S02]  /*802e0*/  IADD3 R16, R28, 0x14a, RZ ;  /* 0x0000014a1c107810 */ /* 0x000fc40007ffe0ff */
[----:B------:R-:W-:Y:S02]  /*802f0*/  PRMT R19, R21, 0x7632, R19 ;  /* 0x0000763215137816 */ /* 0x000fe40000000013 */
[----:B------:R-:W-:Y:S01]  /*80300*/  ISETP.GE.AND P0, PT, R16, c[0x0][0x17c], PT ;  /* 0x00005f0010007a0c */ /* 0x000fe20003f06270 */
[C---:B0-----:R-:W-:Y:S01]  /*80310*/  IMAD.WIDE R8, R3.reuse, 0x2, R4 ;  /* 0x0000000203087825 */ /* 0x041fe200078e0204 */
[----:B-1----:R-:W-:-:S04]  /*80320*/  IADD3 R0, R3, c[0x0][0x198], RZ ;  /* 0x0000660003007a10 */ /* 0x002fc80007ffe0ff */
[----:B------:R-:W-:Y:S01]  /*80330*/  @P3 STG.E.U16 [R8.64], R19 ;  /* 0x0000001308003986 */ /* 0x000fe2000c101506 */
[----:B------:R-:W-:-:S04]  /*80340*/  IMAD.WIDE R12, R0, 0x2, R6 ;  /* 0x00000002000c7825 */ /* 0x000fc800078e0206 */
[----:B------:R-:W-:Y:S01]  /*80350*/  IMAD.WIDE R16, R0, 0x2, R4 ;  /* 0x0000000200107825 */ /* 0x000fe200078e0204 */
[C---:B------:R-:W-:Y:S02]  /*80360*/  IADD3 R3, R28.reuse, 0x14d, RZ ;  /* 0x0000014d1c037810 */ /* 0x040fe40007ffe0ff */
[----:B------:R-:W-:Y:S02]  /*80370*/  IADD3 R18, R28, 0x14c, RZ ;  /* 0x0000014c1c127810 */ /* 0x000fe40007ffe0ff */
[----:B------:R-:W-:Y:S02]  /*80380*/  ISETP.GE.AND P3, PT, R3, c[0x0][0x17c], PT ;  /* 0x00005f0003007a0c */ /* 0x000fe40003f66270 */
[----:B------:R-:W-:Y:S01]  /*80390*/  ISETP.GE.AND P1, PT, R18, c[0x0][0x17c], PT ;  /* 0x00005f0012007a0c */ /* 0x000fe20003f26270 */
[----:B--2---:R0:W-:Y:S01]  /*803a0*/  @P5 STG.E.U16 [R12.64], R23 ;  /* 0x000000170c005986 */ /* 0x0041e2000c101506 */
[----:B------:R-:W-:-:S03]  /*803b0*/  ISETP.LT.AND P5, PT, R27, c[0x0][0x178], !P2 ;  /* 0x00005e001b007a0c */ /* 0x000fc600057a1270 */
[----:B------:R1:W-:Y:S01]  /*803c0*/  @P6 STG.E.U16 [R16.64], R24 ;  /* 0x0000001810006986 */ /* 0x0003e2000c101506 */
[----:B------:R-:W-:Y:S02]  /*803d0*/  PRMT R20, R24, 0x7632, R20 ;  /* 0x0000763218147816 */ /* 0x000fe40000000014 */
[----:B------:R-:W-:Y:S02]  /*803e0*/  ISETP.LT.AND P2, PT, R26, c[0x0][0x178], !P2 ;  /* 0x00005e001a007a0c */ /* 0x000fe40005741270 */
[----:B0-----:R-:W-:Y:S02]  /*803f0*/  IADD3 R12, R0, c[0x0][0x198], RZ ;  /* 0x00006600000c7a10 */ /* 0x001fe40007ffe0ff */
[----:B------:R-:W-:Y:S02]  /*80400*/  PRMT R0, R23, 0x7632, R0 ;  /* 0x0000763217007816 */ /* 0x000fe40000000000 */
[----:B------:R-:W2:Y:S01]  /*80410*/  LDL.LU R23, [R1+0x548] ;  /* 0x0005480001177983 */ /* 0x000ea20000300800 */
[----:B------:R-:W-:-:S03]  /*80420*/  ISETP.LT.AND P6, PT, R27, c[0x0][0x178], !P0 ;  /* 0x00005e001b007a0c */ /* 0x000fc600047c1270 */
[----:B-1----:R-:W4:Y:S01]  /*80430*/  LDL.LU R24, [R1+0x378] ;  /* 0x0003780001187983 */ /* 0x002f220000300800 */
[----:B------:R-:W-:Y:S02]  /*80440*/  ISETP.LT.AND P0, PT, R26, c[0x0][0x178], !P0 ;  /* 0x00005e001a007a0c */ /* 0x000fe40004701270 */
[C---:B------:R-:W-:Y:S01]  /*80450*/  IADD3 R3, R12.reuse, c[0x0][0x198], RZ ;  /* 0x000066000c037a10 */ /* 0x040fe20007ffe0ff */
[----:B------:R-:W-:-:S04]  /*80460*/  IMAD.WIDE R8, R12, 0x2, R6 ;  /* 0x000000020c087825 */ /* 0x000fc800078e0206 */
[----:B------:R-:W-:Y:S01]  /*80470*/  IMAD.WIDE R12, R12, 0x2, R4 ;  /* 0x000000020c0c7825 */ /* 0x000fe200078e0204 */
[----:B------:R-:W-:Y:S03]  /*80480*/  @P5 STG.E.U16 [R8.64], R0 ;  /* 0x0000000008005986 */ /* 0x000fe6000c101506 */
[C---:B------:R-:W-:Y:S01]  /*80490*/  IMAD.WIDE R16, R3.reuse, 0x2, R6 ;  /* 0x0000000203107825 */ /* 0x040fe200078e0206 */
[----:B------:R-:W-:Y:S03]  /*804a0*/  @P2 STG.E.U16 [R12.64], R20 ;  /* 0x000000140c002986 */ /* 0x000fe6000c101506 */
[----:B------:R-:W-:Y:S01]  /*804b0*/  IMAD.WIDE R18, R3, 0x2, R4 ;  /* 0x0000000203127825 */ /* 0x000fe200078e0204 */
[----:B------:R-:W-:Y:S04]  /*804c0*/  @P6 STG.E.U16 [R16.64], R22 ;  /* 0x0000001610006986 */ /* 0x000fe8000c101506 */
[----:B---3--:R0:W-:Y:S02]  /*804d0*/  @P0 STG.E.U16 [R18.64], R25 ;  /* 0x0000001912000986 */ /* 0x0081e4000c101506 */
[----:B0-----:R-:W-:-:S02]  /*804e0*/  PRMT R19, R25, 0x7632, R19 ;  /* 0x0000763219137816 */ /* 0x001fc40000000013 */
[----:B------:R-:W3:Y:S01]  /*804f0*/  LDL.LU R25, [R1+0x558] ;  /* 0x0005580001197983 */ /* 0x000ee20000300800 */
[----:B------:R-:W-:Y:S02]  /*80500*/  ISETP.LT.AND P0, PT, R27, c[0x0][0x178], !P4 ;  /* 0x00005e001b007a0c */ /* 0x000fe40006701270 */
[----:B------:R-:W-:Y:S02]  /*80510*/  IADD3 R12, R3, c[0x0][0x198], RZ ;  /* 0x00006600030c7a10 */ /* 0x000fe40007ffe0ff */
[C---:B------:R-:W-:Y:S02]  /*80520*/  ISETP.LT.AND P4, PT, R26.reuse, c[0x0][0x178], !P4 ;  /* 0x00005e001a007a0c */ /* 0x040fe40006781270 */
[----:B------:R-:W-:Y:S02]  /*80530*/  ISETP.LT.AND P2, PT, R27, c[0x0][0x178], !P1 ;  /* 0x00005e001b007a0c */ /* 0x000fe40004f41270 */
[----:B------:R-:W-:Y:S01]  /*80540*/  ISETP.LT.AND P1, PT, R26, c[0x0][0x178], !P1 ;  /* 0x00005e001a007a0c */ /* 0x000fe20004f21270 */
[----:B------:R-:W-:Y:S01]  /*80550*/  IMAD.WIDE R8, R12, 0x2, R6 ;  /* 0x000000020c087825 */ /* 0x000fe200078e0206 */
[----:B------:R-:W-:-:S02]  /*80560*/  PRMT R18, R22, 0x7632, R18 ;  /* 0x0000763216127816 */ /* 0x000fc40000000012 */
[----:B------:R-:W-:Y:S02]  /*80570*/  IADD3 R16, R28, 0x14f, RZ ;  /* 0x0000014f1c107810 */ /* 0x000fe40007ffe0ff */
[C---:B------:R-:W-:Y:S01]  /*80580*/  IADD3 R0, R12.reuse, c[0x0][0x198], RZ ;  /* 0x000066000c007a10 */ /* 0x040fe20007ffe0ff */
[----:B------:R-:W-:Y:S01]  /*80590*/  IMAD.WIDE R12, R12, 0x2, R4 ;  /* 0x000000020c0c7825 */ /* 0x000fe200078e0204 */
[----:B------:R-:W-:Y:S01]  /*805a0*/  ISETP.GE.AND P6, PT, R16, c[0x0][0x17c], PT ;  /* 0x00005f0010007a0c */ /* 0x000fe20003fc6270 */
[----:B------:R0:W-:Y:S02]  /*805b0*/  @P0 STG.E.U16 [R8.64], R18 ;  /* 0x0000001208000986 */ /* 0x0001e4000c101506 */
[----:B------:R-:W-:Y:S01]  /*805c0*/  IMAD.WIDE R16, R0, 0x2, R6 ;  /* 0x0000000200107825 */ /* 0x000fe200078e0206 */
[C---:B------:R-:W-:Y:S01]  /*805d0*/  IADD3 R21, R28.reuse, 0x14e, RZ ;  /* 0x0000014e1c157810 */ /* 0x040fe20007ffe0ff */
[----:B------:R1:W-:Y:S01]  /*805e0*/  @P4 STG.E.U16 [R12.64], R19 ;  /* 0x000000130c004986 */ /* 0x0003e2000c101506 */
[----:B------:R-:W-:-:S02]  /*805f0*/  IADD3 R3, R28, 0x150, RZ ;  /* 0x000001501c037810 */ /* 0x000fc40007ffe0ff */
[----:B------:R-:W-:Y:S01]  /*80600*/  ISETP.LT.AND P4, PT, R27, c[0x0][0x178], !P3 ;  /* 0x00005e001b007a0c */ /* 0x000fe20005f81270 */
[----:B0-----:R-:W-:Y:S01]  /*80610*/  IMAD.WIDE R8, R0, 0x2, R4 ;  /* 0x0000000200087825 */ /* 0x001fe200078e0204 */
[----:B------:R-:W-:Y:S02]  /*80620*/  ISETP.GE.AND P5, PT, R21, c[0x0][0x17c], PT ;  /* 0x00005f0015007a0c */ /* 0x000fe40003fa6270 */
[----:B------:R-:W-:Y:S02]  /*80630*/  ISETP.GE.AND P0, PT, R3, c[0x0][0x17c], PT ;  /* 0x00005f0003007a0c */ /* 0x000fe40003f06270 */
[----:B------:R-:W-:Y:S02]  /*80640*/  IADD3 R3, R28, 0x151, RZ ;  /* 0x000001511c037810 */ /* 0x000fe40007ffe0ff */
[----:B------:R-:W-:Y:S02]  /*80650*/  IADD3 R0, R0, c[0x0][0x198], RZ ;  /* 0x0000660000007a10 */ /* 0x000fe40007ffe0ff */
[----:B------:R-:W-:-:S03]  /*80660*/  ISETP.LT.AND P3, PT, R26, c[0x0][0x178], !P3 ;  /* 0x00005e001a007a0c */ /* 0x000fc60005f61270 */
[----:B-1----:R-:W-:Y:S01]  /*80670*/  IMAD.WIDE R12, R0, 0x2, R4 ;  /* 0x00000002000c7825 */ /* 0x002fe200078e0204 */
[----:B--2---:R0:W-:Y:S04]  /*80680*/  @P2 STG.E.U16 [R16.64], R23 ;  /* 0x0000001710002986 */ /* 0x0041e8000c101506 */
[----:B----4-:R1:W-:Y:S01]  /*80690*/  @P1 STG.E.U16 [R8.64], R24 ;  /* 0x0000001808001986 */ /* 0x0103e2000c101506 */
[----:B------:R-:W-:Y:S02]  /*806a0*/  ISETP.LT.AND P1, PT, R27, c[0x0][0x178], !P5 ;  /* 0x00005e001b007a0c */ /* 0x000fe40006f21270 */
[----:B0-----:R-:W-:Y:S02]  /*806b0*/  PRMT R16, R24, 0x7632, R16 ;  /* 0x0000763218107816 */ /* 0x001fe40000000010 */
[----:B-1----:R-:W2:Y:S01]  /*806c0*/  LDL.LU R24, [R1+0x568] ;  /* 0x0005680001187983 */ /* 0x002ea20000300800 */
[----:B------:R-:W-:Y:S01]  /*806d0*/  ISETP.GE.AND P2, PT, R3, c[0x0][0x17c], PT ;  /* 0x00005f0003007a0c */ /* 0x000fe20003f46270 */
[C---:B------:R-:W-:Y:S01]  /*806e0*/  IMAD.WIDE R8, R0.reuse, 0x2, R6 ;  /* 0x0000000200087825 */ /* 0x040fe200078e0206 */
[----:B------:R-:W-:Y:S01]  /*806f0*/  PRMT R3, R23, 0x7632, R3 ;  /* 0x0000763217037816 */ /* 0x000fe20000000003 */
[----:B------:R-:W4:Y:S01]  /*80700*/  LDL.LU R21, [R1+0x4f8] ;  /* 0x0004f80001157983 */ /* 0x000f220000300800 */
[----:B------:R-:W-:-:S03]  /*80710*/  IADD3 R0, R0, c[0x0][0x198], RZ ;  /* 0x0000660000007a10 */ /* 0x000fc60007ffe0ff */
[----:B------:R0:W-:Y:S04]  /*80720*/  @P4 STG.E.U16 [R8.64], R3 ;  /* 0x0000000308004986 */ /* 0x0001e8000c101506 */
[----:B------:R-:W-:Y:S04]  /*80730*/  @P3 STG.E.U16 [R12.64], R16 ;  /* 0x000000100c003986 */ /* 0x000fe8000c101506 */
[----:B------:R-:W4:Y:S01]  /*80740*/  LDL.LU R22, [R1+0x578] ;  /* 0x0005780001167983 */ /* 0x000f220000300800 */
[----:B0-----:R-:W-:Y:S01]  /*80750*/  IMAD.WIDE R8, R0, 0x2, R6 ;  /* 0x0000000200087825 */ /* 0x001fe200078e0206 */
[----:B------:R-:W-:-:S04]  /*80760*/  IADD3 R3, R28, 0x153, RZ ;  /* 0x000001531c037810 */ /* 0x000fc80007ffe0ff */
[----:B---3--:R0:W-:Y:S01]  /*80770*/  @P1 STG.E.U16 [R8.64], R25 ;  /* 0x0000001908001986 */ /* 0x0081e2000c101506 */
[----:B------:R-:W-:Y:S02]  /*80780*/  ISETP.GE.AND P1, PT, R3, c[0x0][0x17c], PT ;  /* 0x00005f0003007a0c */ /* 0x000fe40003f26270 */
[----:B------:R-:W-:Y:S02]  /*80790*/  PRMT R3, R25, 0x7632, R3 ;  /* 0x0000763219037816 */ /* 0x000fe40000000003 */
[----:B0-----:R-:W3:Y:S01]  /*807a0*/  LDL.LU R25, [R1+0x498] ;  /* 0x0004980001197983 */ /* 0x001ee20000300800 */
[----:B------:R-:W-:Y:S01]  /*807b0*/  ISETP.LT.AND P5, PT, R26, c[0x0][0x178], !P5 ;  /* 0x00005e001a007a0c */ /* 0x000fe20006fa1270 */
[----:B------:R-:W-:Y:S01]  /*807c0*/  IMAD.WIDE R12, R0, 0x2, R4 ;  /* 0x00000002000c7825 */ /* 0x000fe200078e0204 */
[----:B------:R-:W-:Y:S01]  /*807d0*/  ISETP.LT.AND P3, PT, R27, c[0x0][0x178], !P6 ;  /* 0x00005e001b007a0c */ /* 0x000fe20007761270 */
[----:B------:R-:W3:Y:S01]  /*807e0*/  LDL.LU R23, [R1+0x588] ;  /* 0x0005880001177983 */ /* 0x000ee20000300800 */
[----:B------:R-:W-:-:S02]  /*807f0*/  ISETP.LT.AND P6, PT, R26, c[0x0][0x178], !P6 ;  /* 0x00005e001a007a0c */ /* 0x000fc400077c1270 */
[----:B------:R-:W-:-:S07]  /*80800*/  IADD3 R0, R0, c[0x0][0x198], RZ ;  /* 0x0000660000007a10 */ /* 0x000fce0007ffe0ff */
[----:B------:R0:W-:Y:S01]  /*80810*/  @P5 STG.E.U16 [R12.64], R14 ;  /* 0x0000000e0c005986 */ /* 0x0001e2000c101506 */
[----:B------:R-:W-:Y:S01]  /*80820*/  ISETP.LT.AND P5, PT, R27, c[0x0][0x178], !P0 ;  /* 0x00005e001b007a0c */ /* 0x000fe200047a1270 */
[----:B------:R-:W-:Y:S01]  /*80830*/  IMAD.WIDE R8, R0, 0x2, R6 ;  /* 0x0000000200087825 */ /* 0x000fe200078e0206 */
[----:B------:R-:W-:-:S04]  /*80840*/  ISETP.LT.AND P0, PT, R26, c[0x0][0x178], !P0 ;  /* 0x00005e001a007a0c */ /* 0x000fc80004701270 */
[----:B------:R1:W-:Y:S01]  /*80850*/  @P3 STG.E.U16 [R8.64], R3 ;  /* 0x0000000308003986 */ /* 0x0003e2000c101506 */
[----:B0-----:R-:W-:Y:S01]  /*80860*/  IMAD.WIDE R12, R0, 0x2, R4 ;  /* 0x00000002000c7825 */ /* 0x001fe200078e0204 */
[----:B------:R-:W-:Y:S02]  /*80870*/  PRMT R14, R14, 0x7632, R14 ;  /* 0x000076320e0e7816 */ /* 0x000fe4000000000e */
[----:B------:R-:W-:-:S03]  /*80880*/  IADD3 R0, R0, c[0x0][0x198], RZ ;  /* 0x0000660000007a10 */ /* 0x000fc60007ffe0ff */
[----:B------:R0:W-:Y:S01]  /*80890*/  @P6 STG.E.U16 [R12.64], R14 ;  /* 0x0000000e0c006986 */ /* 0x0001e2000c101506 */
[----:B------:R-:W-:Y:S01]  /*808a0*/  ISETP.LT.AND P6, PT, R27, c[0x0][0x178], !P2 ;  /* 0x00005e001b007a0c */ /* 0x000fe200057c1270 */
[--C-:B-1----:R-:W-:Y:S01]  /*808b0*/  IMAD.WIDE R8, R0, 0x2, R6.reuse ;  /* 0x0000000200087825 */ /* 0x102fe200078e0206 */
[----:B------:R-:W-:Y:S02]  /*808c0*/  IADD3 R17, R28, 0x152, RZ ;  /* 0x000001521c117810 */ /* 0x000fe40007ffe0ff */
[----:B------:R-:W-:Y:S02]  /*808d0*/  IADD3 R16, R0, c[0x0][0x198], RZ ;  /* 0x0000660000107a10 */ /* 0x000fe40007ffe0ff */
[----:B------:R-:W-:Y:S02]  /*808e0*/  ISETP.GE.AND P4, PT, R17, c[0x0][0x17c], PT ;  /* 0x00005f0011007a0c */ /* 0x000fe40003f86270 */
[----:B------:R-:W-:Y:S01]  /*808f0*/  IADD3 R3, R28, 0x154, RZ ;  /* 0x000001541c037810 */ /* 0x000fe20007ffe0ff */
[----:B0-----:R-:W-:Y:S01]  /*80900*/  IMAD.WIDE R12, R16, 0x2, R6 ;  /* 0x00000002100c7825 */ /* 0x001fe200078e0206 */
[----:B------:R-:W-:-:S02]  /*80910*/  ISETP.LT.AND P2, PT, R26, c[0x0][0x178], !P2 ;  /* 0x00005e001a007a0c */ /* 0x000fc40005741270 */
[----:B------:R-:W-:Y:S02]  /*80920*/  ISETP.GE.AND P3, PT, R3, c[0x0][0x17c], PT ;  /* 0x00005f0003007a0c */ /* 0x000fe40003f66270 */
[C---:B------:R-:W-:Y:S02]  /*80930*/  IADD3 R3, R28.reuse, 0x155, RZ ;  /* 0x000001551c037810 */ /* 0x040fe40007ffe0ff */
        /* <DEDUP_REMOVED lines=15> */
[----:B------:R-:W-:Y:S01]  /*80a30*/  IMAD.WIDE R16, R0, 0x2, R4 ;  /* 0x0000000200107825 */ /* 0x000fe200078e0204 */
[----:B------:R-:W-:Y:S01]  /*80a40*/  ISETP.GE.AND P6, PT, R14, c[0x0][0x17c], PT ;  /* 0x00005f000e007a0c */ /* 0x000fe20003fc6270 */
[----:B------:R-:W-:Y:S01]  /*80a50*/  @P0 STG.E.U16 [R12.64], R22 ;  /* 0x000000160c000986 */ /* 0x000fe2000c101506 */
[----:B---3--:R-:W-:-:S03]  /*80a60*/  PRMT R14, R25, 0x7632, R14 ;  /* 0x00007632190e7816 */ /* 0x008fc6000000000e */
[----:B------:R0:W-:Y:S04]  /*80a70*/  @P4 STG.E.U16 [R16.64], R25 ;  /* 0x0000001910004986 */ /* 0x0001e8000c101506 */
[----:B0-----:R-:W3:Y:S01]  /*80a80*/  LDL.LU R25, [R1+0x598] ;  /* 0x0005980001197983 */ /* 0x001ee20000300800 */
[C---:B------:R-:W-:Y:S02]  /*80a90*/  ISETP.LT.AND P0, PT, R27.reuse, c[0x0][0x178], !P1 ;  /* 0x00005e001b007a0c */ /* 0x040fe40004f01270 */
[----:B------:R-:W-:Y:S02]  /*80aa0*/  ISETP.LT.AND P1, PT, R26, c[0x0][0x178], !P1 ;  /* 0x00005e001a007a0c */ /* 0x000fe40004f21270 */
[----:B------:R-:W-:Y:S02]  /*80ab0*/  IADD3 R12, R0, c[0x0][0x198], RZ ;  /* 0x00006600000c7a10 */ /* 0x000fe40007ffe0ff */
[----:B------:R-:W-:-:S02]  /*80ac0*/  ISETP.LT.AND P4, PT, R27, c[0x0][0x178], !P3 ;  /* 0x00005e001b007a0c */ /* 0x000fc40005f81270 */
[----:B------:R-:W-:Y:S01]  /*80ad0*/  ISETP.LT.AND P3, PT, R26, c[0x0][0x178], !P3 ;  /* 0x00005e001a007a0c */ /* 0x000fe20005f61270 */
[----:B------:R-:W-:Y:S01]  /*80ae0*/  IMAD.WIDE R8, R12, 0x2, R6 ;  /* 0x000000020c087825 */ /* 0x000fe200078e0206 */
[----:B------:R-:W-:Y:S02]  /*80af0*/  PRMT R0, R22, 0x7632, R0 ;  /* 0x0000763216007816 */ /* 0x000fe40000000000 */
[C---:B------:R-:W-:Y:S01]  /*80b00*/  IADD3 R3, R12.reuse, c[0x0][0x198], RZ ;  /* 0x000066000c037a10 */ /* 0x040fe20007ffe0ff */
[----:B------:R-:W-:Y:S01]  /*80b10*/  IMAD.WIDE R12, R12, 0x2, R4 ;  /* 0x000000020c0c7825 */ /* 0x000fe200078e0204 */
[----:B------:R-:W-:Y:S01]  /*80b20*/  IADD3 R18, R28, 0x157, RZ ;  /* 0x000001571c127810 */ /* 0x000fe20007ffe0ff */
[----:B------:R-:W-:Y:S02]  /*80b30*/  @P0 STG.E.U16 [R8.64], R0 ;  /* 0x0000000008000986 */ /* 0x000fe4000c101506 */
[----:B------:R-:W-:Y:S01]  /*80b40*/  IMAD.WIDE R16, R3, 0x2, R6 ;  /* 0x0000000203107825 */ /* 0x000fe200078e0206 */
[----:B------:R-:W-:Y:S01]  /*80b50*/  ISETP.GE.AND P2, PT, R18, c[0x0][0x17c], PT ;  /* 0x00005f0012007a0c */ /* 0x000fe20003f46270 */
[----:B------:R0:W-:Y:S01]  /*80b60*/  @P1 STG.E.U16 [R12.64], R14 ;  /* 0x0000000e0c001986 */ /* 0x0001e2000c101506 */
[----:B------:R-:W-:Y:S01]  /*80b70*/  ISETP.LT.AND P1, PT, R27, c[0x0][0x178], !P5 ;  /* 0x00005e001b007a0c */ /* 0x000fe20006f21270 */
[----:B------:R-:W-:Y:S01]  /*80b80*/  IMAD.WIDE R18, R3, 0x2, R4 ;  /* 0x0000000203127825 */ /* 0x000fe200078e0204 */
[----:B------:R-:W-:Y:S01]  /*80b90*/  ISETP.LT.AND P5, PT, R26, c[0x0][0x178], !P5 ;  /* 0x00005e001a007a0c */ /* 0x000fe20006fa1270 */
[----:B------:R1:W-:Y:S01]  /*80ba0*/  @P4 STG.E.U16 [R16.64], R23 ;  /* 0x0000001710004986 */ /* 0x0003e2000c101506 */
[----:B0-----:R-:W-:-:S02]  /*80bb0*/  PRMT R14, R23, 0x7632, R14 ;  /* 0x00007632170e7816 */ /* 0x001fc4000000000e */
[----:B------:R-:W-:Y:S01]  /*80bc0*/  IADD3 R12, R3, c[0x0][0x198], RZ ;  /* 0x00006600030c7a10 */ /* 0x000fe20007ffe0ff */
[----:B-1----:R-:W4:Y:S01]  /*80bd0*/  LDL.LU R23, [R1+0x5c8] ;  /* 0x0005c80001177983 */ /* 0x002f220000300800 */
[----:B------:R-:W-:Y:S02]  /*80be0*/  IADD3 R16, R28, 0x159, RZ ;  /* 0x000001591c107810 */ /* 0x000fe40007ffe0ff */
[C---:B------:R-:W-:Y:S01]  /*80bf0*/  IADD3 R0, R12.reuse, c[0x0][0x198], RZ ;  /* 0x000066000c007a10 */ /* 0x040fe20007ffe0ff */
[----:B------:R-:W-:Y:S01]  /*80c00*/  IMAD.WIDE R8, R12, 0x2, R6 ;  /* 0x000000020c087825 */ /* 0x000fe200078e0206 */
[----:B------:R-:W-:Y:S02]  /*80c10*/  IADD3 R3, R28, 0x15a, RZ ;  /* 0x0000015a1c037810 */ /* 0x000fe40007ffe0ff */
[----:B------:R-:W-:Y:S01]  /*80c20*/  ISETP.GE.AND P4, PT, R16, c[0x0][0x17c], PT ;  /* 0x00005f0010007a0c */ /* 0x000fe20003f86270 */
[----:B------:R-:W-:-:S04]  /*80c30*/  IMAD.WIDE R12, R12, 0x2, R4 ;  /* 0x000000020c0c7825 */ /* 0x000fc800078e0204 */
[----:B------:R-:W-:Y:S01]  /*80c40*/  IMAD.WIDE R16, R0, 0x2, R6 ;  /* 0x0000000200107825 */ /* 0x000fe200078e0206 */
[----:B--2---:R0:W-:Y:S01]  /*80c50*/  @P3 STG.E.U16 [R18.64], R24 ;  /* 0x0000001812003986 */ /* 0x0041e2000c101506 */
[----:B------:R-:W-:-:S03]  /*80c60*/  ISETP.LT.AND P3, PT, R27, c[0x0][0x178], !P6 ;  /* 0x00005e001b007a0c */ /* 0x000fc60007761270 */
[----:B------:R-:W-:Y:S01]  /*80c70*/  @P1 STG.E.U16 [R8.64], R14 ;  /* 0x0000000e08001986 */ /* 0x000fe2000c101506 */
[----:B0-----:R-:W-:-:S03]  /*80c80*/  PRMT R18, R24, 0x7632, R18 ;  /* 0x0000763218127816 */ /* 0x001fc60000000012 */
[----:B------:R-:W2:Y:S01]  /*80c90*/  LDL.LU R24, [R1+0x4d8] ;  /* 0x0004d80001187983 */ /* 0x000ea20000300800 */
[----:B------:R-:W-:Y:S02]  /*80ca0*/  ISETP.GE.AND P1, PT, R3, c[0x0][0x17c], PT ;  /* 0x00005f0003007a0c */ /* 0x000fe40003f26270 */
[----:B------:R-:W-:Y:S01]  /*80cb0*/  IADD3 R3, R28, 0x15b, RZ ;  /* 0x0000015b1c037810 */ /* 0x000fe20007ffe0ff */
[----:B------:R-:W-:Y:S04]  /*80cc0*/  @P5 STG.E.U16 [R12.64], R18 ;  /* 0x000000120c005986 */ /* 0x000fe8000c101506 */
[----:B---3--:R0:W-:Y:S01]  /*80cd0*/  @P3 STG.E.U16 [R16.64], R25 ;  /* 0x0000001910003986 */ /* 0x0081e2000c101506 */
[----:B------:R-:W-:Y:S02]  /*80ce0*/  ISETP.GE.AND P3, PT, R3, c[0x0][0x17c], PT ;  /* 0x00005f0003007a0c */ /* 0x000fe40003f66270 */
[----:B------:R-:W-:-:S02]  /*80cf0*/  PRMT R3, R25, 0x7632, R3 ;  /* 0x0000763219037816 */ /* 0x000fc40000000003 */
[----:B0-----:R-:W3:Y:S01]  /*80d00*/  LDL.LU R25, [R1+0x5b8] ;  /* 0x0005b80001197983 */ /* 0x001ee20000300800 */
[----:B------:R-:W-:Y:S02]  /*80d10*/  ISETP.LT.AND P6, PT, R26, c[0x0][0x178], !P6 ;  /* 0x00005e001a007a0c */ /* 0x000fe400077c1270 */
[----:B------:R-:W-:Y:S01]  /*80d20*/  IADD3 R20, R28, 0x158, RZ ;  /* 0x000001581c147810 */ /* 0x000fe20007ffe0ff */
[----:B------:R-:W-:Y:S01]  /*80d30*/  IMAD.WIDE R8, R0, 0x2, R4 ;  /* 0x0000000200087825 */ /* 0x000fe200078e0204 */
[----:B------:R-:W-:Y:S01]  /*80d40*/  ISETP.LT.AND P5, PT, R27, c[0x0][0x178], !P2 ;  /* 0x00005e001b007a0c */ /* 0x000fe200057a1270 */
[----:B------:R-:W3:Y:S01]  /*80d50*/  LDL.LU R21, [R1+0x3b8] ;  /* 0x0003b80001157983 */ /* 0x000ee20000300800 */
[----:B------:R-:W-:Y:S02]  /*80d60*/  ISETP.GE.AND P0, PT, R20, c[0x0][0x17c], PT ;  /* 0x00005f0014007a0c */ /* 0x000fe40003f06270 */
[----:B------:R-:W-:Y:S02]  /*80d70*/  ISETP.LT.AND P2, PT, R26, c[0x0][0x178], !P2 ;  /* 0x00005e001a007a0c */ /* 0x000fe40005741270 */
[----:B------:R-:W-:-:S03]  /*80d80*/  IADD3 R0, R0, c[0x0][0x198], RZ ;  /* 0x0000660000007a10 */ /* 0x000fc60007ffe0ff */
[----:B------:R0:W-:Y:S01]  /*80d90*/  @P6 STG.E.U16 [R8.64], R10 ;  /* 0x0000000a08006986 */ /* 0x0001e2000c101506 */
[----:B------:R-:W-:Y:S01]  /*80da0*/  ISETP.LT.AND P6, PT, R27, c[0x0][0x178], !P0 ;  /* 0x00005e001b007a0c */ /* 0x000fe200047c1270 */
[----:B------:R-:W-:Y:S01]  /*80db0*/  IMAD.WIDE R12, R0, 0x2, R4 ;  /* 0x00000002000c7825 */ /* 0x000fe200078e0204 */
[----:B------:R-:W-:-:S03]  /*80dc0*/  ISETP.LT.AND P0, PT, R26, c[0x0][0x178], !P0 ;  /* 0x00005e001a007a0c */ /* 0x000fc60004701270 */
[C---:B0-----:R-:W-:Y:S01]  /*80dd0*/  IMAD.WIDE R8, R0.reuse, 0x2, R6 ;  /* 0x0000000200087825 */ /* 0x041fe200078e0206 */
[----:B------:R-:W-:Y:S02]  /*80de0*/  IADD3 R0, R0, c[0x0][0x198], RZ ;  /* 0x0000660000007a10 */ /* 0x000fe40007ffe0ff */
[----:B------:R-:W-:Y:S02]  /*80df0*/  PRMT R10, R10, 0x7632, R10 ;  /* 0x000076320a0a7816 */ /* 0x000fe4000000000a */
[----:B------:R0:W-:Y:S04]  /*80e00*/  @P5 STG.E.U16 [R8.64], R3 ;  /* 0x0000000308005986 */ /* 0x0001e8000c101506 */
[----:B------:R1:W-:Y:S01]  /*80e10*/  @P2 STG.E.U16 [R12.64], R10 ;  /* 0x0000000a0c002986 */ /* 0x0003e2000c101506 */
[----:B------:R-:W-:Y:S01]  /*80e20*/  ISETP.LT.AND P2, PT, R27, c[0x0][0x178], !P4 ;  /* 0x00005e001b007a0c */ /* 0x000fe20006741270 */
[----:B0-----:R-:W-:Y:S01]  /*80e30*/  IMAD.WIDE R8, R0, 0x2, R6 ;  /* 0x0000000200087825 */ /* 0x001fe200078e0206 */
[----:B------:R-:W-:-:S03]  /*80e40*/  IADD3 R3, R28, 0x15d, RZ ;  /* 0x0000015d1c037810 */ /* 0x000fc60007ffe0ff */
[C---:B-1----:R-:W-:Y:S01]  /*80e50*/  IMAD.WIDE R12, R0.reuse, 0x2, R4 ;  /* 0x00000002000c7825 */ /* 0x042fe200078e0204 */
[----:B----4-:R0:W-:Y:S01]  /*80e60*/  @P6 STG.E.U16 [R8.64], R23 ;  /* 0x0000001708006986 */ /* 0x0101e2000c101506 */
[----:B------:R-:W-:Y:S02]  /*80e70*/  IADD3 R0, R0, c[0x0][0x198], RZ ;  /* 0x0000660000007a10 */ /* 0x000fe40007ffe0ff */
[----:B------:R-:W-:Y:S02]  /*80e80*/  ISETP.GE.AND P6, PT, R3, c[0x0][0x17c], PT ;  /* 0x00005f0003007a0c */ /* 0x000fe40003fc6270 */
[----:B------:R-:W-:Y:S02]  /*80e90*/  PRMT R3, R23, 0x7632, R3 ;  /* 0x0000763217037816 */ /* 0x000fe40000000003 */
[----:B------:R-:W-:Y:S01]  /*80ea0*/  ISETP.LT.AND P4, PT, R26, c[0x0][0x178], !P4 ;  /* 0x00005e001a007a0c */ /* 0x000fe20006781270 */
[----:B0-----:R-:W4:Y:S01]  /*80eb0*/  LDL.LU R23, [R1+0x5a8] ;  /* 0x0005a80001177983 */ /* 0x001f220000300800 */
[----:B------:R-:W-:-:S03]  /*80ec0*/  IMAD.WIDE R8, R0, 0x2, R6 ;  /* 0x0000000200087825 */ /* 0x000fc600078e0206 */
[----:B--2---:R0:W-:Y:S01]  /*80ed0*/  @P0 STG.E.U16 [R12.64], R24 ;  /* 0x000000180c000986 */ /* 0x0041e2000c101506 */
[----:B------:R-:W-:Y:S02]  /*80ee0*/  ISETP.LT.AND P0, PT, R27, c[0x0][0x178], !P1 ;  /* 0x00005e001b007a0c */ /* 0x000fe40004f01270 */
[----:B------:R-:W-:Y:S01]  /*80ef0*/  PRMT R10, R24, 0x7632, R10 ;  /* 0x00007632180a7816 */ /* 0x000fe2000000000a */
[----:B------:R1:W-:Y:S04]  /*80f00*/  @P2 STG.E.U16 [R8.64], R3 ;  /* 0x0000000308002986 */ /* 0x0003e8000c101506 */
[----:B0-----:R-:W2:Y:S01]  /*80f10*/  LDL.LU R24, [R1+0x528] ;  /* 0x0005280001187983 */ /* 0x001ea20000300800 */
[C---:B------:R-:W-:Y:S01]  /*80f20*/  IMAD.WIDE R12, R0.reuse, 0x2, R4 ;  /* 0x00000002000c7825 */ /* 0x040fe200078e0204 */
[----:B------:R-:W-:-:S02]  /*80f30*/  IADD3 R0, R0, c[0x0][0x198], RZ ;  /* 0x0000660000007a10 */ /* 0x000fc40007ffe0ff */
[----:B-1----:R-:W-:Y:S01]  /*80f40*/  IADD3 R3, R28, 0x15e, RZ ;  /* 0x0000015e1c037810 */ /* 0x002fe20007ffe0ff */
[----:B------:R-:W2:Y:S02]  /*80f50*/  LDL.LU R22, [R1+0x5d8] ;  /* 0x0005d80001167983 */ /* 0x000ea40000300800 */
[C---:B------:R-:W-:Y:S01]  /*80f60*/  IMAD.WIDE R8, R0.reuse, 0x2, R6 ;  /* 0x0000000200087825 */ /* 0x040fe200078e0206 */
[----:B------:R-:W-:Y:S01]  /*80f70*/  ISETP.GE.AND P2, PT, R3, c[0x0][0x17c], PT ;  /* 0x00005f0003007a0c */ /* 0x000fe20003f46270 */
[----:B------:R-:W-:Y:S01]  /*80f80*/  @P4 STG.E.U16 [R12.64], R10 ;  /* 0x0000000a0c004986 */ /* 0x000fe2000c101506 */
[----:B------:R-:W-:-:S03]  /*80f90*/  IADD3 R3, R0, c[0x0][0x198], RZ ;  /* 0x0000660000037a10 */ /* 0x000fc60007ffe0ff */
[----:B---3--:R0:W-:Y:S02]  /*80fa0*/  @P0 STG.E.U16 [R8.64], R25 ;  /* 0x0000001908000986 */ /* 0x0081e4000c101506 */
[----:B0-----:R-:W-:Y:S01]  /*80fb0*/  IMAD.WIDE R8, R0, 0x2, R4 ;  /* 0x0000000200087825 */ /* 0x001fe200078e0204 */
[----:B------:R-:W-:Y:S02]  /*80fc0*/  PRMT R0, R25, 0x7632, R0 ;  /* 0x0000763219007816 */ /* 0x000fe40000000000 */
[----:B------:R-:W3:Y:S01]  /*80fd0*/  LDL.LU R25, [R1+0x538] ;  /* 0x0005380001197983 */ /* 0x000ee20000300800 */
[----:B------:R-:W-:Y:S02]  /*80fe0*/  ISETP.LT.AND P1, PT, R26, c[0x0][0x178], !P1 ;  /* 0x00005e001a007a0c */ /* 0x000fe40004f21270 */
[----:B------:R-:W-:Y:S02]  /*80ff0*/  ISETP.LT.AND P4, PT, R27, c[0x0][0x178], !P3 ;  /* 0x00005e001b007a0c */ /* 0x000fe40005f81270 */
[----:B------:R-:W-:Y:S01]  /*81000*/  IADD3 R14, R28, 0x15c, RZ ;  /* 0x0000015c1c0e7810 */ /* 0x000fe20007ffe0ff */
[----:B------:R-:W-:-:S03]  /*81010*/  IMAD.WIDE R12, R3, 0x2, R6 ;  /* 0x00000002030c7825 */ /* 0x000fc600078e0206 */
[----:B------:R-:W-:Y:S02]  /*81020*/  ISETP.GE.AND P5, PT, R14, c[0x0][0x17c], PT ;  /* 0x00005f000e007a0c */ /* 0x000fe40003fa6270 */
[----:B------:R-:W-:-:S03]  /*81030*/  ISETP.LT.AND P3, PT, R26, c[0x0][0x178], !P3 ;  /* 0x00005e001a007a0c */ /* 0x000fc60005f61270 */
[----:B------:R0:W-:Y:S01]  /*81040*/  @P1 STG.E.U16 [R8.64], R21 ;  /* 0x0000001508001986 */ /* 0x0001e2000c101506 */
[----:B------:R-:W-:Y:S02]  /*81050*/  ISETP.LT.AND P1, PT, R27, c[0x0][0x178], !P5 ;  /* 0x00005e001b007a0c */ /* 0x000fe40006f21270 */
[----:B------:R-:W-:Y:S01]  /*81060*/  ISETP.LT.AND P5, PT, R26, c[0x0][0x178], !P5 ;  /* 0x00005e001a007a0c */ /* 0x000fe20006fa1270 */
[----:B------:R1:W-:Y:S01]  /*81070*/  @P4 STG.E.U16 [R12.64], R0 ;  /* 0x000000000c004986 */ /* 0x0003e2000c101506 */
[----:B------:R-:W-:Y:S01]  /*81080*/  PRMT R14, R21, 0x7632, R14 ;  /* 0x00007632150e7816 */ /* 0x000fe2000000000e */
[C---:B0-----:R-:W-:Y:S01]  /*81090*/  IMAD.WIDE R8, R3.reuse, 0x2, R4 ;  /* 0x0000000203087825 */ /* 0x041fe200078e0204 */
[----:B-1----:R-:W-:-:S04]  /*810a0*/  IADD3 R0, R3, c[0x0][0x198], RZ ;  /* 0x0000660003007a10 */ /* 0x002fc80007ffe0ff */
[----:B------:R-:W-:Y:S01]  /*810b0*/  @P3 STG.E.U16 [R8.64], R14 ;  /* 0x0000000e08003986 */ /* 0x000fe2000c101506 */
[----:B------:R-:W-:Y:S01]  /*810c0*/  IMAD.WIDE R12, R0, 0x2, R6 ;  /* 0x00000002000c7825 */ /* 0x000fe200078e0206 */
[----:B------:R-:W-:-:S03]  /*810d0*/  IADD3 R10, R28, 0x15f, RZ ;  /* 0x0000015f1c0a7810 */ /* 0x000fc60007ffe0ff */
[----:B------:R-:W-:Y:S01]  /*810e0*/  IMAD.WIDE R16, R0, 0x2, R4 ;  /* 0x0000000200107825 */ /* 0x000fe200078e0204 */
[----:B------:R-:W-:Y:S01]  /*810f0*/  IADD3 R3, R28, 0x161, RZ ;  /* 0x000001611c037810 */ /* 0x000fe20007ffe0ff */
[----:B----4-:R0:W-:Y:S01]  /*81100*/  @P1 STG.E.U16 [R12.64], R23 ;  /* 0x000000170c001986 */ /* 0x0101e2000c101506 */
[----:B------:R-:W-:Y:S02]  /*81110*/  ISETP.LT.AND P1, PT, R27, c[0x0][0x178], !P6 ;  /* 0x00005e001b007a0c */ /* 0x000fe40007721270 */
[----:B------:R-:W-:Y:S02]  /*81120*/  ISETP.LT.AND P6, PT, R26, c[0x0][0x178], !P6 ;  /* 0x00005e001a007a0c */ /* 0x000fe400077c1270 */
[----:B------:R-:W-:Y:S02]  /*81130*/  ISETP.GE.AND P0, PT, R10, c[0x0][0x17c], PT ;  /* 0x00005f000a007a0c */ /* 0x000fe40003f06270 */
[----:B------:R-:W-:Y:S02]  /*81140*/  IADD3 R10, R28, 0x160, RZ ;  /* 0x000001601c0a7810 */ /* 0x000fe40007ffe0ff */
[----:B------:R-:W-:-:S02]  /*81150*/  ISETP.GE.AND P3, PT, R3, c[0x0][0x17c], PT ;  /* 0x00005f0003007a0c */ /* 0x000fc40003f66270 */
[----:B0-----:R-:W-:-:S04]  /*81160*/  IADD3 R12, R0, c[0x0][0x198], RZ ;  /* 0x00006600000c7a10 */ /* 0x001fc80007ffe0ff */
[C---:B------:R-:W-:Y:S01]  /*81170*/  IADD3 R3, R12.reuse, c[0x0][0x198], RZ ;  /* 0x000066000c037a10 */ /* 0x040fe20007ffe0ff */
[----:B------:R-:W-:Y:S01]  /*81180*/  IMAD.WIDE R8, R12, 0x2, R6 ;  /* 0x000000020c087825 */ /* 0x000fe200078e0206 */
[----:B------:R-:W-:Y:S02]  /*81190*/  ISETP.GE.AND P4, PT, R10, c[0x0][0x17c], PT ;  /* 0x00005f000a007a0c */ /* 0x000fe40003f86270 */
[----:B------:R-:W-:Y:S01]  /*811a0*/  PRMT R0, R23, 0x7632, R0 ;  /* 0x0000763217007816 */ /* 0x000fe20000000000 */
[----:B------:R-:W-:-:S04]  /*811b0*/  IMAD.WIDE R12, R12, 0x2, R4 ;  /* 0x000000020c0c7825 */ /* 0x000fc800078e0204 */
[----:B------:R-:W-:Y:S01]  /*811c0*/  IMAD.WIDE R18, R3, 0x2, R4 ;  /* 0x0000000203127825 */ /* 0x000fe200078e0204 */
[----:B------:R-:W-:Y:S01]  /*811d0*/  IADD3 R14, R28, 0x162, RZ ;  /* 0x000001621c0e7810 */ /* 0x000fe20007ffe0ff */
[----:B--2---:R0:W-:Y:S01]  /*811e0*/  @P5 STG.E.U16 [R16.64], R24 ;  /* 0x0000001810005986 */ /* 0x0041e2000c101506 */
[----:B------:R-:W-:Y:S02]  /*811f0*/  ISETP.LT.AND P5, PT, R27, c[0x0][0x178], !P2 ;  /* 0x00005e001b007a0c */ /* 0x000fe400057a1270 */
[----:B------:R-:W-:Y:S02]  /*81200*/  ISETP.LT.AND P2, PT, R26, c[0x0][0x178], !P2 ;  /* 0x00005e001a007a0c */ /* 0x000fe40005741270 */
[----:B------:R-:W-:Y:S01]  /*81210*/  PRMT R10, R24, 0x7632, R10 ;  /* 0x00007632180a7816 */ /* 0x000fe2000000000a */
[----:B------:R-:W-:Y:S04]  /*81220*/  @P1 STG.E.U16 [R8.64], R0 ;  /* 0x0000000008001986 */ /* 0x000fe8000c101506 */
[----:B------:R-:W2:Y:S01]  /*81230*/  LDL.LU R27, [R1+0x1f50] ;  /* 0x001f5000011b7983 */ /* 0x000ea20000300800 */
[----:B0-----:R-:W-:-:S03]  /*81240*/  IMAD.WIDE R16, R3, 0x2, R6 ;  /* 0x0000000203107825 */ /* 0x001fc600078e0206 */
[----:B------:R-:W-:Y:S04]  /*81250*/  @P6 STG.E.U16 [R12.64], R10 ;  /* 0x0000000a0c006986 */ /* 0x000fe8000c101506 */
[----:B------:R-:W4:Y:S04]  /*81260*/  LDL.LU R23, [R1+0x48c] ;  /* 0x00048c0001177983 */ /* 0x000f280000300800 */
[----:B------:R-:W-:Y:S04]  /*81270*/  @P5 STG.E.U16 [R16.64], R22 ;  /* 0x0000001610005986 */ /* 0x000fe8000c101506 */
[----:B------:R-:W2:Y:S04]  /*81280*/  LDL.LU R24, [R1+0x38c] ;  /* 0x00038c0001187983 */ /* 0x000ea80000300800 */
[----:B---3--:R0:W-:Y:S04]  /*81290*/  @P2 STG.E.U16 [R18.64], R25 ;  /* 0x0000001912002986 */ /* 0x0081e8000c101506 */
[----:B0-----:R-:W3:Y:S01]  /*812a0*/  LDL R18, [R1+0x1624] ;  /* 0x0016240001127983 */ /* 0x001ee20000100800 */
[----:B------:R-:W-:-:S02]  /*812b0*/  ISETP.GE.AND P1, PT, R14, c[0x0][0x17c], PT ;  /* 0x00005f000e007a0c */ /* 0x000fc40003f26270 */
[----:B------:R-:W-:Y:S02]  /*812c0*/  PRMT R14, R22, 0x7632, R14 ;  /* 0x00007632160e7816 */ /* 0x000fe4000000000e */
[----:B------:R-:W-:Y:S01]  /*812d0*/  PRMT R0, R25, 0x7632, R0 ;  /* 0x0000763219007816 */ /* 0x000fe20000000000 */
[----:B------:R-:W2:Y:S04]  /*812e0*/  LDL.LU R22, [R1+0x4ac] ;  /* 0x0004ac0001167983 */ /* 0x000ea80000300800 */
[----:B------:R-:W2:Y:S01]  /*812f0*/  LDL.LU R25, [R1+0x3ac] ;  /* 0x0003ac0001197983 */ /* 0x000ea20000300800 */
[----:B------:R-:W-:-:S04]  /*81300*/  IADD3 R8, R3, c[0x0][0x198], RZ ;  /* 0x0000660003087a10 */ /* 0x000fc80007ffe0ff */
[C---:B------:R-:W-:Y:S01]  /*81310*/  IADD3 R3, R8.reuse, c[0x0][0x198], RZ ;  /* 0x0000660008037a10 */ /* 0x040fe20007ffe0ff */
[----:B------:R-:W-:-:S04]  /*81320*/  IMAD.WIDE R12, R8, 0x2, R6 ;  /* 0x00000002080c7825 */ /* 0x000fc800078e0206 */
[----:B------:R-:W-:Y:S01]  /*81330*/  IMAD.WIDE R8, R8, 0x2, R4 ;  /* 0x0000000208087825 */ /* 0x000fe200078e0204 */
[C---:B------:R-:W-:Y:S02]  /*81340*/  IADD3 R10, R28.reuse, 0x164, RZ ;  /* 0x000001641c0a7810 */ /* 0x040fe40007ffe0ff */
[----:B------:R-:W-:-:S04]  /*81350*/  IADD3 R16, R28, 0x163, RZ ;  /* 0x000001631c107810 */ /* 0x000fc80007ffe0ff */
[----:B------:R-:W-:Y:S02]  /*81360*/  ISETP.GE.AND P2, PT, R16, c[0x0][0x17c], PT ;  /* 0x00005f0010007a0c */ /* 0x000fe40003f46270 */
[----:B------:R-:W-:Y:S02]  /*81370*/  IADD3 R16, R28, 0x165, RZ ;  /* 0x000001651c107810 */ /* 0x000fe40007ffe0ff */
[----:B---3--:R-:W-:Y:S02]  /*81380*/  ISETP.LT.AND P5, PT, R18, c[0x0][0x178], !P0 ;  /* 0x00005e0012007a0c */ /* 0x008fe400047a1270 */
[----:B------:R-:W-:Y:S02]  /*81390*/  ISETP.LT.AND P0, PT, R26, c[0x0][0x178], !P0 ;  /* 0x00005e001a007a0c */ /* 0x000fe40004701270 */
[----:B------:R-:W-:Y:S02]  /*813a0*/  ISETP.LT.AND P6, PT, R18, c[0x0][0x178], !P4 ;  /* 0x00005e0012007a0c */ /* 0x000fe400067c1270 */
[----:B------:R-:W-:-:S07]  /*813b0*/  ISETP.LT.AND P4, PT, R26, c[0x0][0x178], !P4 ;  /* 0x00005e001a007a0c */ /* 0x000fce0006781270 */
[----:B------:R0:W-:Y:S04]  /*813c0*/  @P5 STG.E.U16 [R12.64], R14 ;  /* 0x0000000e0c005986 */ /* 0x0001e8000c101506 */
[----:B------:R1:W-:Y:S01]  /*813d0*/  @P0 STG.E.U16 [R8.64], R0 ;  /* 0x0000000008000986 */ /* 0x0003e2000c101506 */
[----:B------:R-:W-:Y:S02]  /*813e0*/  ISETP.LT.AND P0, PT, R18, c[0x0][0x178], !P3 ;  /* 0x00005e0012007a0c */ /* 0x000fe40005f01270 */
[----:B------:R-:W-:Y:S01]  /*813f0*/  ISETP.GE.AND P5, PT, R10, c[0x0][0x17c], PT ;  /* 0x00005f000a007a0c */ /* 0x000fe20003fa6270 */
[----:B0-----:R-:W-:-:S04]  /*81400*/  IMAD.WIDE R12, R3, 0x2, R6 ;  /* 0x00000002030c7825 */ /* 0x001fc800078e0206 */
[----:B-1----:R-:W-:Y:S01]  /*81410*/  IMAD.WIDE R8, R3, 0x2, R4 ;  /* 0x0000000203087825 */ /* 0x002fe200078e0204 */
[----:B----4-:R-:W-:Y:S01]  /*81420*/  PRMT R0, R23, 0x7632, R0 ;  /* 0x0000763217007816 */ /* 0x010fe20000000000 */
[----:B------:R0:W-:Y:S01]  /*81430*/  @P6 STG.E.U16 [R12.64], R23 ;  /* 0x000000170c006986 */ /* 0x0001e2000c101506 */
[----:B--2---:R-:W-:-:S03]  /*81440*/  PRMT R10, R24, 0x7632, R10 ;  /* 0x00007632180a7816 */ /* 0x004fc6000000000a */
[----:B------:R1:W-:Y:S01]  /*81450*/  @P4 STG.E.U16 [R8.64], R24 ;  /* 0x0000001808004986 */ /* 0x0003e2000c101506 */
[----:B------:R-:W-:Y:S02]  /*81460*/  ISETP.LT.AND P3, PT, R26, c[0x0][0x178], !P3 ;  /* 0x00005e001a007a0c */ /* 0x000fe40005f61270 */
[----:B------:R-:W-:Y:S01]  /*81470*/  ISETP.LT.AND P4, PT, R18, c[0x0][0x178], !P1 ;  /* 0x00005e0012007a0c */ /* 0x000fe20004f81270 */
[----:B0-----:R-:W2:Y:S01]  /*81480*/  LDL.LU R23, [R1+0x4cc] ;  /* 0x0004cc0001177983 */ /* 0x001ea20000300800 */
[----:B------:R-:W-:-:S03]  /*81490*/  IADD3 R12, R3, c[0x0][0x198], RZ ;  /* 0x00006600030c7a10 */ /* 0x000fc60007ffe0ff */
[----:B-1----:R-:W3:Y:S01]  /*814a0*/  LDL.LU R24, [R1+0x39c] ;  /* 0x00039c0001187983 */ /* 0x002ee20000300800 */
[----:B------:R-:W-:Y:S01]  /*814b0*/  ISETP.LT.AND P1, PT, R26, c[0x0][0x178], !P1 ;  /* 0x00005e001a007a0c */ /* 0x000fe20004f21270 */
[C---:B------:R-:W-:Y:S01]  /*814c0*/  IMAD.WIDE R8, R12.reuse, 0x2, R6 ;  /* 0x000000020c087825 */ /* 0x040fe200078e0206 */
[----:B------:R-:W-:Y:S02]  /*814d0*/  IADD3 R3, R12, c[0x0][0x198], RZ ;  /* 0x000066000c037a10 */ /* 0x000fe40007ffe0ff */
[----:B------:R-:W-:Y:S01]  /*814e0*/  ISETP.GE.AND P6, PT, R16, c[0x0][0x17c], PT ;  /* 0x00005f0010007a0c */ /* 0x000fe20003fc6270 */
[----:B------:R-:W-:Y:S01]  /*814f0*/  IMAD.WIDE R12, R12, 0x2, R4 ;  /* 0x000000020c0c7825 */ /* 0x000fe200078e0204 */
[----:B------:R0:W-:Y:S03]  /*81500*/  @P0 STG.E.U16 [R8.64], R0 ;  /* 0x0000000008000986 */ /* 0x0001e6000c101506 */
[C---:B------:R-:W-:Y:S01]  /*81510*/  IMAD.WIDE R16, R3.reuse, 0x2, R6 ;  /* 0x0000000203107825 */ /* 0x040fe200078e0206 */
[----:B------:R1:W-:Y:S04]  /*81520*/  @P3 STG.E.U16 [R12.64], R10 ;  /* 0x0000000a0c003986 */ /* 0x0003e8000c101506 */
[----:B------:R-:W-:Y:S01]  /*81530*/  @P4 STG.E.U16 [R16.64], R22 ;  /* 0x0000001610004986 */ /* 0x000fe2000c101506 */
[----:B0-----:R-:W-:Y:S01]  /*81540*/  IMAD.WIDE R8, R3, 0x2, R4 ;  /* 0x0000000203087825 */ /* 0x001fe200078e0204 */
[----:B-1----:R-:W-:-:S04]  /*81550*/  PRMT R10, R25, 0x7632, R10 ;  /* 0x00007632190a7816 */ /* 0x002fc8000000000a */
[----:B------:R0:W-:Y:S04]  /*81560*/  @P1 STG.E.U16 [R8.64], R25 ;  /* 0x0000001908001986 */ /* 0x0001e8000c101506 */
[----:B0-----:R-:W4:Y:S01]  /*81570*/  LDL.LU R25, [R1+0x4ec] ;  /* 0x0004ec0001197983 */ /* 0x001f220000300800 */
[----:B------:R-:W-:Y:S02]  /*81580*/  ISETP.LT.AND P3, PT, R18, c[0x0][0x178], !P2 ;  /* 0x00005e0012007a0c */ /* 0x000fe40005761270 */
[----:B------:R-:W-:Y:S02]  /*81590*/  ISETP.LT.AND P2, PT, R26, c[0x0][0x178], !P2 ;  /* 0x00005e001a007a0c */ /* 0x000fe40005741270 */
[----:B------:R-:W-:Y:S02]  /*815a0*/  IADD3 R16, R3, c[0x0][0x198], RZ ;  /* 0x0000660003107a10 */ /* 0x000fe40007ffe0ff */
[----:B------:R-:W-:-:S02]  /*815b0*/  ISETP.LT.AND P4, PT, R18, c[0x0][0x178], !P5 ;  /* 0x00005e0012007a0c */ /* 0x000fc40006f81270 */
[----:B------:R-:W-:Y:S01]  /*815c0*/  ISETP.LT.AND P5, PT, R26, c[0x0][0x178], !P5 ;  /* 0x00005e001a007a0c */ /* 0x000fe20006fa1270 */
[----:B------:R-:W-:Y:S01]  /*815d0*/  IMAD.WIDE R12, R16, 0x2, R6 ;  /* 0x00000002100c7825 */ /* 0x000fe200078e0206 */
[----:B------:R-:W-:Y:S02]  /*815e0*/  PRMT R0, R22, 0x7632, R0 ;  /* 0x0000763216007816 */ /* 0x000fe40000000000 */
[C---:B------:R-:W-:Y:S01]  /*815f0*/  IADD3 R3, R16.reuse, c[0x0][0x198], RZ ;  /* 0x0000660010037a10 */ /* 0x040fe20007ffe0ff */
[----:B------:R-:W-:Y:S02]  /*81600*/  IMAD.WIDE R8, R16, 0x2, R4 ;  /* 0x0000000210087825 */ /* 0x000fe400078e0204 */
[----:B------:R0:W-:Y:S01]  /*81610*/  @P3 STG.E.U16 [R12.64], R0 ;  /* 0x000000000c003986 */ /* 0x0001e2000c101506 */
[----:B------:R-:W-:-:S03]  /*81620*/  IADD3 R14, R28, 0x166, RZ ;  /* 0x000001661c0e7810 */ /* 0x000fc60007ffe0ff */
[----:B------:R1:W-:Y:S01]  /*81630*/  @P2 STG.E.U16 [R8.64], R10 ;  /* 0x0000000a08002986 */ /* 0x0003e2000c101506 */
[----:B------:R-:W-:Y:S01]  /*81640*/  ISETP.LT.AND P2, PT, R18, c[0x0][0x178], !P6 ;  /* 0x00005e0012007a0c */ /* 0x000fe20007741270 */
[----:B0-----:R-:W-:-:S04]  /*81650*/  IMAD.WIDE R12, R3, 0x2, R6 ;  /* 0x00000002030c7825 */ /* 0x001fc800078e0206 */
[----:B-1----:R-:W-:Y:S01]  /*81660*/  IMAD.WIDE R8, R3, 0x2, R4 ;  /* 0x0000000203087825 */ /* 0x002fe200078e0204 */
[----:B------:R-:W-:Y:S02]  /*81670*/  ISETP.GE.AND P0, PT, R14, c[0x0][0x17c], PT ;  /* 0x00005f000e007a0c */ /* 0x000fe40003f06270 */
[----:B------:R-:W-:Y:S02]  /*81680*/  ISETP.LT.AND P6, PT, R26, c[0x0][0x178], !P6 ;  /* 0x00005e001a007a0c */ /* 0x000fe400077c1270 */
[C---:B------:R-:W-:Y:S02]  /*81690*/  IADD3 R17, R28.reuse, 0x167, RZ ;  /* 0x000001671c117810 */ /* 0x040fe40007ffe0ff */
[----:B------:R-:W-:Y:S02]  /*816a0*/  IADD3 R16, R28, 0x169, RZ ;  /* 0x000001691c107810 */ /* 0x000fe40007ffe0ff */
[----:B------:R-:W-:Y:S02]  /*816b0*/  ISETP.GE.AND P1, PT, R17, c[0x0][0x17c], PT ;  /* 0x00005f0011007a0c */ /* 0x000fe40003f26270 */
[----:B--2---:R-:W-:Y:S01]  /*816c0*/  PRMT R0, R23, 0x7632, R0 ;  /* 0x0000763217007816 */ /* 0x004fe20000000000 */
[----:B------:R0:W-:Y:S01]  /*816d0*/  @P4 STG.E.U16 [R12.64], R23 ;  /* 0x000000170c004986 */ /* 0x0001e2000c101506 */
[----:B---3--:R-:W-:-:S03]  /*816e0*/  PRMT R10, R24, 0x7632, R10 ;  /* 0x00007632180a7816 */ /* 0x008fc6000000000a */
[----:B------:R1:W-:Y:S01]  /*816f0*/  @P5 STG.E.U16 [R8.64], R24 ;  /* 0x0000001808005986 */ /* 0x0003e2000c101506 */
[----:B------:R-:W-:Y:S02]  /*81700*/  ISETP.LT.AND P4, PT, R18, c[0x0][0x178], !P0 ;  /* 0x00005e0012007a0c */ /* 0x000fe40004781270 */
[----:B------:R-:W-:Y:S01]  /*81710*/  ISETP.LT.AND P0, PT, R26, c[0x0][0x178], !P0 ;  /* 0x00005e001a007a0c */ /* 0x000fe20004701270 */
[----:B0-----:R-:W2:Y:S01]  /*81720*/  LDL.LU R23, [R1+0x50c] ;  /* 0x00050c0001177983 */ /* 0x001ea20000300800 */
[----:B------:R-:W-:-:S03]  /*81730*/  IADD3 R12, R3, c[0x0][0x198], RZ ;  /* 0x00006600030c7a10 */ /* 0x000fc60007ffe0ff */
[----:B-1----:R-:W3:Y:S01]  /*81740*/  LDL.LU R24, [R1+0x45c] ;  /* 0x00045c0001187983 */ /* 0x002ee20000300800 */
[C---:B------:R-:W-:Y:S01]  /*81750*/  IADD3 R3, R12.reuse, c[0x0][0x198], RZ ;  /* 0x000066000c037a10 */ /* 0x040fe20007ffe0ff */
[----:B------:R-:W-:Y:S01]  /*81760*/  IMAD.WIDE R8, R12, 0x2, R6 ;  /* 0x000000020c087825 */ /* 0x000fe200078e0206 */
[----:B------:R-:W-:-:S03]  /*81770*/  ISETP.GE.AND P5, PT, R16, c[0x0][0x17c], PT ;  /* 0x00005f0010007a0c */ /* 0x000fc60003fa6270 */
[----:B------:R-:W-:Y:S01]  /*81780*/  IMAD.WIDE R12, R12, 0x2, R4 ;  /* 0x000000020c0c7825 */ /* 0x000fe200078e0204 */
[----:B------:R0:W-:Y:S03]  /*81790*/  @P2 STG.E.U16 [R8.64], R0 ;  /* 0x0000000008002986 */ /* 0x0001e6000c101506 */
[C---:B------:R-:W-:Y:S01]  /*817a0*/  IMAD.WIDE R16, R3.reuse, 0x2, R6 ;  /* 0x0000000203107825 */ /* 0x040fe200078e0206 */
[----:B------:R1:W-:Y:S03]  /*817b0*/  @P6 STG.E.U16 [R12.64], R10 ;  /* 0x0000000a0c006986 */ /* 0x0003e6000c101506 */
[----:B0-----:R-:W-:Y:S01]  /*817c0*/  IMAD.WIDE R8, R3, 0x2, R4 ;  /* 0x0000000203087825 */ /* 0x001fe200078e0204 */
[----:B----4-:R-:W-:Y:S01]  /*817d0*/  @P4 STG.E.U16 [R16.64], R25 ;  /* 0x0000001910004986 */ /* 0x010fe2000c101506 */
[----:B-1----:R-:W-:-:S03]  /*817e0*/  PRMT R10, R27, 0x7632, R10 ;  /* 0x000076321b0a7816 */ /* 0x002fc6000000000a */
[----:B------:R0:W-:Y:S01]  /*817f0*/  @P0 STG.E.U16 [R8.64], R27 ;  /* 0x0000001b08000986 */ /* 0x0001e2000c101506 */
[----:B------:R-:W-:-:S03]  /*81800*/  PRMT R0, R25, 0x7632, R0 ;  /* 0x0000763219007816 */ /* 0x000fc60000000000 */
[----:B0-----:R-:W4:Y:S04]  /*81810*/  LDL.LU R27, [R1+0x1f4c] ;  /* 0x001f4c00011b7983 */ /* 0x001f280000300800 */
[----:B------:R-:W4:Y:S04]  /*81820*/  LDL.LU R22, [R1+0x51c] ;  /* 0x00051c0001167983 */ /* 0x000f280000300800 */
[----:B------:R-:W4:Y:S01]  /*81830*/  LDL.LU R25, [R1+0x4bc] ;  /* 0x0004bc0001197983 */ /* 0x000f220000300800 */
[----:B------:R-:W-:Y:S02]  /*81840*/  IADD3 R14, R28, 0x168, RZ ;  /* 0x000001681c0e7810 */ /* 0x000fe40007ffe0ff */
[----:B------:R-:W-:-:S02]  /*81850*/  ISETP.LT.AND P4, PT, R18, c[0x0][0x178], !P1 ;  /* 0x00005e0012007a0c */ /* 0x000fc40004f81270 */
[----:B------:R-:W-:Y:S02]  /*81860*/  ISETP.LT.AND P1, PT, R26, c[0x0][0x178], !P1 ;  /* 0x00005e001a007a0c */ /* 0x000fe40004f21270 */
[----:B------:R-:W-:Y:S02]  /*81870*/  ISETP.GE.AND P3, PT, R14, c[0x0][0x17c], PT ;  /* 0x00005f000e007a0c */ /* 0x000fe40003f66270 */
[----:B------:R-:W-:Y:S02]  /*81880*/  IADD3 R16, R3, c[0x0][0x198], RZ ;  /* 0x0000660003107a10 */ /* 0x000fe40007ffe0ff */
[----:B------:R-:W-:Y:S02]  /*81890*/  ISETP.LT.AND P6, PT, R18, c[0x0][0x178], !P3 ;  /* 0x00005e0012007a0c */ /* 0x000fe40005fc1270 */
[----:B------:R-:W-:Y:S01]  /*818a0*/  ISETP.LT.AND P3, PT, R26, c[0x0][0x178], !P3 ;  /* 0x00005e001a007a0c */ /* 0x000fe20005f61270 */
[C---:B------:R-:W-:Y:S01]  /*818b0*/  IMAD.WIDE R12, R16.reuse, 0x2, R6 ;  /* 0x00000002100c7825 */ /* 0x040fe200078e0206 */
[----:B------:R-:W-:-:S03]  /*818c0*/  IADD3 R3, R16, c[0x0][0x198], RZ ;  /* 0x0000660010037a10 */ /* 0x000fc60007ffe0ff */
[----:B------:R-:W-:Y:S01]  /*818d0*/  IMAD.WIDE R8, R16, 0x2, R4 ;  /* 0x0000000210087825 */ /* 0x000fe200078e0204 */
[----:B------:R0:W-:Y:S04]  /*818e0*/  @P4 STG.E.U16 [R12.64], R0 ;  /* 0x000000000c004986 */ /* 0x0001e8000c101506 */
[----:B------:R1:W-:Y:S01]  /*818f0*/  @P1 STG.E.U16 [R8.64], R10 ;  /* 0x0000000a08001986 */ /* 0x0003e2000c101506 */
[----:B------:R-:W-:Y:S01]  /*81900*/  IADD3 R14, R28, 0x16a, RZ ;  /* 0x0000016a1c0e7810 */ /* 0x000fe20007ffe0ff */
[----:B0-----:R-:W-:-:S04]  /*81910*/  IMAD.WIDE R12, R3, 0x2, R6 ;  /* 0x00000002030c7825 */ /* 0x001fc800078e0206 */
[----:B-1----:R-:W-:Y:S01]  /*81920*/  IMAD.WIDE R8, R3, 0x2, R4 ;  /* 0x0000000203087825 */ /* 0x002fe200078e0204 */
[----:B------:R-:W-:Y:S02]  /*81930*/  ISETP.LT.AND P1, PT, R18, c[0x0][0x178], !P5 ;  /* 0x00005e0012007a0c */ /* 0x000fe40006f21270 */
[----:B------:R-:W-:Y:S02]  /*81940*/  ISETP.GE.AND P2, PT, R14, c[0x0][0x17c], PT ;  /* 0x00005f000e007a0c */ /* 0x000fe40003f46270 */
[----:B------:R-:W-:Y:S02]  /*81950*/  ISETP.LT.AND P5, PT, R26, c[0x0][0x178], !P5 ;  /* 0x00005e001a007a0c */ /* 0x000fe40006fa1270 */
[C---:B------:R-:W-:Y:S02]  /*81960*/  IADD3 R17, R28.reuse, 0x16b, RZ ;  /* 0x0000016b1c117810 */ /* 0x040fe40007ffe0ff */
[----:B------:R-:W-:Y:S02]  /*81970*/  IADD3 R16, R28, 0x16d, RZ ;  /* 0x0000016d1c107810 */ /* 0x000fe40007ffe0ff */
[----:B------:R-:W-:-:S02]  /*81980*/  ISETP.GE.AND P0, PT, R17, c[0x0][0x17c], PT ;  /* 0x00005f0011007a0c */ /* 0x000fc40003f06270 */
[----:B--2---:R-:W-:Y:S01]  /*81990*/  PRMT R0, R23, 0x7632, R0 ;  /* 0x0000763217007816 */ /* 0x004fe20000000000 */
[----:B------:R0:W-:Y:S01]  /*819a0*/  @P6 STG.E.U16 [R12.64], R23 ;  /* 0x000000170c006986 */ /* 0x0001e2000c101506 */
[----:B---3--:R-:W-:-:S03]  /*819b0*/  PRMT R10, R24, 0x7632, R10 ;  /* 0x00007632180a7816 */ /* 0x008fc6000000000a */
[----:B------:R1:W-:Y:S01]  /*819c0*/  @P3 STG.E.U16 [R8.64], R24 ;  /* 0x0000001808003986 */ /* 0x0003e2000c101506 */
[----:B------:R-:W-:-:S03]  /*819d0*/  ISETP.LT.AND P3, PT, R18, c[0x0][0x178], !P2 ;  /* 0x00005e0012007a0c */ /* 0x000fc60005761270 */
        /* <DEDUP_REMOVED lines=10> */
[----:B------:R1:W-:Y:S03]  /*81a80*/  @P5 STG.E.U16 [R12.64], R10 ;  /* 0x0000000a0c005986 */ /* 0x0003e6000c101506 */
[----:B0-----:R-:W-:Y:S01]  /*81a90*/  IMAD.WIDE R8, R3, 0x2, R4 ;  /* 0x0000000203087825 */ /* 0x001fe200078e0204 */
[----:B----4-:R-:W-:Y:S01]  /*81aa0*/  @P3 STG.E.U16 [R16.64], R22 ;  /* 0x0000001610003986 */ /* 0x010fe2000c101506 */
[----:B-1----:R-:W-:-:S03]  /*81ab0*/  PRMT R10, R25, 0x7632, R10 ;  /* 0x00007632190a7816 */ /* 0x002fc6000000000a */
[----:B------:R0:W-:Y:S04]  /*81ac0*/  @P2 STG.E.U16 [R8.64], R25 ;  /* 0x0000001908002986 */ /* 0x0001e8000c101506 */
[----:B0-----:R-:W4:Y:S01]  /*81ad0*/  LDL.LU R25, [R1+0x55c] ;  /* 0x00055c0001197983 */ /* 0x001f220000300800 */
[----:B------:R-:W-:Y:S02]  /*81ae0*/  IADD3 R14, R28, 0x16c, RZ ;  /* 0x0000016c1c0e7810 */ /* 0x000fe40007ffe0ff */
[----:B------:R-:W-:Y:S02]  /*81af0*/  ISETP.LT.AND P3, PT, R18, c[0x0][0x178], !P0 ;  /* 0x00005e0012007a0c */ /* 0x000fe40004761270 */
[----:B------:R-:W-:Y:S02]  /*81b00*/  ISETP.LT.AND P0, PT, R26, c[0x0][0x178], !P0 ;  /* 0x00005e001a007a0c */ /* 0x000fe40004701270 */
[----:B------:R-:W-:-:S02]  /*81b10*/  ISETP.GE.AND P4, PT, R14, c[0x0][0x17c], PT ;  /* 0x00005f000e007a0c */ /* 0x000fc40003f86270 */
[----:B------:R-:W-:Y:S02]  /*81b20*/  IADD3 R16, R3, c[0x0][0x198], RZ ;  /* 0x0000660003107a10 */ /* 0x000fe40007ffe0ff */
[----:B------:R-:W-:Y:S02]  /*81b30*/  ISETP.LT.AND P5, PT, R18, c[0x0][0x178], !P4 ;  /* 0x00005e0012007a0c */ /* 0x000fe400067a1270 */
[----:B------:R-:W-:Y:S01]  /*81b40*/  ISETP.LT.AND P4, PT, R26, c[0x0][0x178], !P4 ;  /* 0x00005e001a007a0c */ /* 0x000fe20006781270 */
[----:B------:R-:W-:Y:S01]  /*81b50*/  IMAD.WIDE R12, R16, 0x2, R6 ;  /* 0x00000002100c7825 */ /* 0x000fe200078e0206 */
[----:B------:R-:W-:Y:S02]  /*81b60*/  PRMT R0, R22, 0x7632, R0 ;  /* 0x0000763216007816 */ /* 0x000fe40000000000 */
[C---:B------:R-:W-:Y:S01]  /*81b70*/  IADD3 R3, R16.reuse, c[0x0][0x198], RZ ;  /* 0x0000660010037a10 */ /* 0x040fe20007ffe0ff */
[----:B------:R-:W-:Y:S01]  /*81b80*/  IMAD.WIDE R8, R16, 0x2, R4 ;  /* 0x0000000210087825 */ /* 0x000fe200078e0204 */
[----:B------:R-:W-:Y:S01]  /*81b90*/  IADD3 R14, R28, 0x16e, RZ ;  /* 0x0000016e1c0e7810 */ /* 0x000fe20007ffe0ff */
[----:B------:R0:W-:Y:S04]  /*81ba0*/  @P3 STG.E.U16 [R12.64], R0 ;  /* 0x000000000c003986 */ /* 0x0001e8000c101506 */
[----:B------:R1:W-:Y:S04]  /*81bb0*/  @P0 STG.E.U16 [R8.64], R10 ;  /* 0x0000000a08000986 */ /* 0x0003e8000c101506 */
[----:B------:R-:W4:Y:S01]  /*81bc0*/  LDL.LU R22, [R1+0x56c] ;  /* 0x00056c0001167983 */ /* 0x000f220000300800 */
[----:B0-----:R-:W-:-:S04]  /*81bd0*/  IMAD.WIDE R12, R3, 0x2, R6 ;  /* 0x00000002030c7825 */ /* 0x001fc800078e0206 */
[----:B-1----:R-:W-:Y:S01]  /*81be0*/  IMAD.WIDE R8, R3, 0x2, R4 ;  /* 0x0000000203087825 */ /* 0x002fe200078e0204 */
[----:B------:R-:W-:Y:S02]  /*81bf0*/  ISETP.GE.AND P1, PT, R14, c[0x0][0x17c], PT ;  /* 0x00005f000e007a0c */ /* 0x000fe40003f26270 */
[----:B------:R-:W-:Y:S02]  /*81c00*/  ISETP.LT.AND P0, PT, R18, c[0x0][0x178], !P6 ;  /* 0x00005e0012007a0c */ /* 0x000fe40007701270 */
[----:B------:R-:W-:Y:S02]  /*81c10*/  ISETP.LT.AND P6, PT, R26, c[0x0][0x178], !P6 ;  /* 0x00005e001a007a0c */ /* 0x000fe400077c1270 */
[C---:B------:R-:W-:Y:S02]  /*81c20*/  IADD3 R17, R28.reuse, 0x16f, RZ ;  /* 0x0000016f1c117810 */ /* 0x040fe40007ffe0ff */
[----:B------:R-:W-:Y:S02]  /*81c30*/  IADD3 R16, R28, 0x171, RZ ;  /* 0x000001711c107810 */ /* 0x000fe40007ffe0ff */
[----:B------:R-:W-:Y:S01]  /*81c40*/  ISETP.GE.AND P2, PT, R17, c[0x0][0x17c], PT ;  /* 0x00005f0011007a0c */ /* 0x000fe20003f46270 */
[----:B--2---:R0:W-:Y:S01]  /*81c50*/  @P5 STG.E.U16 [R12.64], R23 ;  /* 0x000000170c005986 */ /* 0x0041e2000c101506 */
[----:B---3--:R-:W-:-:S03]  /*81c60*/  PRMT R10, R24, 0x7632, R10 ;  /* 0x00007632180a7816 */ /* 0x008fc6000000000a */
[----:B------:R1:W-:Y:S01]  /*81c70*/  @P4 STG.E.U16 [R8.64], R24 ;  /* 0x0000001808004986 */ /* 0x0003e2000c101506 */
[----:B------:R-:W-:Y:S02]  /*81c80*/  ISETP.LT.AND P4, PT, R18, c[0x0][0x178], !P1 ;  /* 0x00005e0012007a0c */ /* 0x000fe40004f81270 */
[----:B0-----:R-:W-:Y:S01]  /*81c90*/  IADD3 R12, R3, c[0x0][0x198], RZ ;  /* 0x00006600030c7a10 */ /* 0x001fe20007ffe0ff */
[----:B-1----:R-:W2:Y:S03]  /*81ca0*/  LDL.LU R24, [R1+0x4fc] ;  /* 0x0004fc0001187983 */ /* 0x002ea60000300800 */
[C---:B------:R-:W-:Y:S01]  /*81cb0*/  IADD3 R3, R12.reuse, c[0x0][0x198], RZ ;  /* 0x000066000c037a10 */ /* 0x040fe20007ffe0ff */
[----:B------:R-:W-:Y:S01]  /*81cc0*/  IMAD.WIDE R8, R12, 0x2, R6 ;  /* 0x000000020c087825 */ /* 0x000fe200078e0206 */
[----:B------:R-:W-:Y:S02]  /*81cd0*/  PRMT R0, R23, 0x7632, R0 ;  /* 0x0000763217007816 */ /* 0x000fe40000000000 */
[----:B------:R-:W-:Y:S01]  /*81ce0*/  ISETP.GE.AND P5, PT, R16, c[0x0][0x17c], PT ;  /* 0x00005f0010007a0c */ /* 0x000fe20003fa6270 */
[----:B------:R-:W-:Y:S01]  /*81cf0*/  IMAD.WIDE R12, R12, 0x2, R4 ;  /* 0x000000020c0c7825 */ /* 0x000fe200078e0204 */
[----:B------:R-:W3:Y:S03]  /*81d00*/  LDL.LU R23, [R1+0x57c] ;  /* 0x00057c0001177983 */ /* 0x000ee60000300800 */
[----:B------:R-:W-:Y:S01]  /*81d10*/  IMAD.WIDE R16, R3, 0x2, R6 ;  /* 0x0000000203107825 */ /* 0x000fe200078e0206 */
[----:B------:R4:W-:Y:S04]  /*81d20*/  @P0 STG.E.U16 [R8.64], R0 ;  /* 0x0000000008000986 */ /* 0x0009e8000c101506 */
[----:B------:R-:W-:Y:S01]  /*81d30*/  @P6 STG.E.U16 [R12.64], R10 ;  /* 0x0000000a0c006986 */ /* 0x000fe2000c101506 */
[----:B----4-:R-:W-:-:S03]  /*81d40*/  PRMT R0, R25, 0x7632, R0 ;  /* 0x0000763219007816 */ /* 0x010fc60000000000 */
[----:B------:R0:W-:Y:S04]  /*81d50*/  @P4 STG.E.U16 [R16.64], R25 ;  /* 0x0000001910004986 */ /* 0x0001e8000c101506 */
[----:B0-----:R-:W4:Y:S01]  /*81d60*/  LDL.LU R25, [R1+0x49c] ;  /* 0x00049c0001197983 */ /* 0x001f220000300800 */
[----:B------:R-:W-:Y:S02]  /*81d70*/  ISETP.LT.AND P1, PT, R26, c[0x0][0x178], !P1 ;  /* 0x00005e001a007a0c */ /* 0x000fe40004f21270 */
[----:B------:R-:W-:Y:S02]  /*81d80*/  IADD3 R14, R28, 0x170, RZ ;  /* 0x000001701c0e7810 */ /* 0x000fe40007ffe0ff */
[----:B------:R-:W-:Y:S02]  /*81d90*/  ISETP.LT.AND P4, PT, R18, c[0x0][0x178], !P2 ;  /* 0x00005e0012007a0c */ /* 0x000fe40005781270 */
[----:B------:R-:W-:Y:S01]  /*81da0*/  ISETP.LT.AND P2, PT, R26, c[0x0][0x178], !P2 ;  /* 0x00005e001a007a0c */ /* 0x000fe20005741270 */
[----:B------:R-:W-:Y:S01]  /*81db0*/  IMAD.WIDE R8, R3, 0x2, R4 ;  /* 0x0000000203087825 */ /* 0x000fe200078e0204 */
[----:B------:R-:W-:-:S02]  /*81dc0*/  ISETP.GE.AND P3, PT, R14, c[0x0][0x17c], PT ;  /* 0x00005f000e007a0c */ /* 0x000fc40003f66270 */
[----:B------:R-:W-:Y:S02]  /*81dd0*/  IADD3 R16, R3, c[0x0][0x198], RZ ;  /* 0x0000660003107a10 */ /* 0x000fe40007ffe0ff */
[----:B------:R-:W-:Y:S01]  /*81de0*/  ISETP.LT.AND P6, PT, R18, c[0x0][0x178], !P3 ;  /* 0x00005e0012007a0c */ /* 0x000fe20005fc1270 */
[----:B------:R0:W-:Y:S01]  /*81df0*/  @P1 STG.E.U16 [R8.64], R15 ;  /* 0x0000000f08001986 */ /* 0x0001e2000c101506 */
[----:B------:R-:W-:Y:S01]  /*81e00*/  ISETP.LT.AND P3, PT, R26, c[0x0][0x178], !P3 ;  /* 0x00005e001a007a0c */ /* 0x000fe20005f61270 */
[C---:B------:R-:W-:Y:S01]  /*81e10*/  IMAD.WIDE R12, R16.reuse, 0x2, R6 ;  /* 0x00000002100c7825 */ /* 0x040fe200078e0206 */
[----:B------:R-:W-:Y:S02]  /*81e20*/  PRMT R10, R15, 0x7632, R10 ;  /* 0x000076320f0a7816 */ /* 0x000fe4000000000a */
[C---:B------:R-:W-:Y:S02]  /*81e30*/  IADD3 R3, R16.reuse, c[0x0][0x198], RZ ;  /* 0x0000660010037a10 */ /* 0x040fe40007ffe0ff */
[----:B------:R1:W-:Y:S01]  /*81e40*/  @P4 STG.E.U16 [R12.64], R0 ;  /* 0x000000000c004986 */ /* 0x0003e2000c101506 */
[----:B0-----:R-:W-:Y:S01]  /*81e50*/  IMAD.WIDE R8, R16, 0x2, R4 ;  /* 0x0000000210087825 */ /* 0x001fe200078e0204 */
[----:B------:R-:W-:-:S04]  /*81e60*/  IADD3 R14, R28, 0x172, RZ ;  /* 0x000001721c0e7810 */ /* 0x000fc80007ffe0ff */
[----:B------:R0:W-:Y:S01]  /*81e70*/  @P2 STG.E.U16 [R8.64], R10 ;  /* 0x0000000a08002986 */ /* 0x0001e2000c101506 */
[----:B-1----:R-:W-:Y:S01]  /*81e80*/  IMAD.WIDE R12, R3, 0x2, R6 ;  /* 0x00000002030c7825 */ /* 0x002fe200078e0206 */
[----:B------:R-:W-:-:S04]  /*81e90*/  ISETP.LT.AND P2, PT, R18, c[0x0][0x178], !P5 ;  /* 0x00005e0012007a0c */ /* 0x000fc80006f41270 */
[----:B------:R1:W-:Y:S01]  /*81ea0*/  @P6 STG.E.U16 [R12.64], R22 ;  /* 0x000000160c006986 */ /* 0x0003e2000c101506 */
[C---:B0-----:R-:W-:Y:S01]  /*81eb0*/  IMAD.WIDE R8, R3.reuse, 0x2, R4 ;  /* 0x0000000203087825 */ /* 0x041fe200078e0204 */
[----:B------:R-:W-:Y:S02]  /*81ec0*/  ISETP.GE.AND P0, PT, R14, c[0x0][0x17c], PT ;  /* 0x00005f000e007a0c */ /* 0x000fe40003f06270 */
[----:B------:R-:W-:Y:S02]  /*81ed0*/  IADD3 R14, R28, 0x174, RZ ;  /* 0x000001741c0e7810 */ /* 0x000fe40007ffe0ff */
[----:B------:R-:W-:Y:S02]  /*81ee0*/  ISETP.LT.AND P5, PT, R26, c[0x0][0x178], !P5 ;  /* 0x00005e001a007a0c */ /* 0x000fe40006fa1270 */
[----:B-1----:R-:W-:Y:S02]  /*81ef0*/  IADD3 R12, R3, c[0x0][0x198], RZ ;  /* 0x00006600030c7a10 */ /* 0x002fe40007ffe0ff */
[----:B------:R-:W-:-:S02]  /*81f00*/  ISETP.GE.AND P4, PT, R14, c[0x0][0x17c], PT ;  /* 0x00005f000e007a0c */ /* 0x000fc40003f86270 */
[----:B------:R-:W-:Y:S02]  /*81f10*/  IADD3 R15, R28, 0x173, RZ ;  /* 0x000001731c0f7810 */ /* 0x000fe40007ffe0ff */
[----:B------:R-:W-:Y:S02]  /*81f20*/  PRMT R0, R22, 0x7632, R0 ;  /* 0x0000763216007816 */ /* 0x000fe40000000000 */
[----:B------:R-:W-:Y:S02]  /*81f30*/  IADD3 R14, R28, 0x175, RZ ;  /* 0x000001751c0e7810 */ /* 0x000fe40007ffe0ff */
[----:B------:R-:W-:Y:S02]  /*81f40*/  IADD3 R3, R12, c[0x0][0x198], RZ ;  /* 0x000066000c037a10 */ /* 0x000fe40007ffe0ff */
[----:B------:R-:W-:Y:S02]  /*81f50*/  ISETP.GE.AND P1, PT, R15, c[0x0][0x17c], PT ;  /* 0x00005f000f007a0c */ /* 0x000fe40003f26270 */
[----:B------:R-:W-:Y:S01]  /*81f60*/  ISETP.GE.AND P6, PT, R14, c[0x0][0x17c], PT ;  /* 0x00005f000e007a0c */ /* 0x000fe20003fc6270 */
[----:B------:R-:W-:Y:S01]  /*81f70*/  IMAD.WIDE R14, R3, 0x2, R6 ;  /* 0x00000002030e7825 */ /* 0x000fe200078e0206 */
[----:B--2---:R-:W-:Y:S01]  /*81f80*/  PRMT R10, R24, 0x7632, R10 ;  /* 0x00007632180a7816 */ /* 0x004fe2000000000a */
[----:B------:R0:W-:Y:S01]  /*81f90*/  @P3 STG.E.U16 [R8.64], R24 ;  /* 0x0000001808003986 */ /* 0x0001e2000c101506 */
[----:B------:R-:W-:-:S02]  /*81fa0*/  ISETP.LT.AND P3, PT, R18, c[0x0][0x178], !P0 ;  /* 0x00005e0012007a0c */ /* 0x000fc40004761270 */
[----:B------:R-:W-:Y:S01]  /*81fb0*/  ISETP.LT.AND P0, PT, R26, c[0x0][0x178], !P0 ;  /* 0x00005e001a007a0c */ /* 0x000fe20004701270 */
[----:B0-----:R-:W2:Y:S01]  /*81fc0*/  LDL.LU R24, [R1+0x58c] ;  /* 0x00058c0001187983 */ /* 0x001ea20000300800 */
[----:B------:R-:W-:-:S04]  /*81fd0*/  IMAD.WIDE R8, R12, 0x2, R6 ;  /* 0x000000020c087825 */ /* 0x000fc800078e0206 */
[--C-:B------:R-:W-:Y:S01]  /*81fe0*/  IMAD.WIDE R12, R12, 0x2, R4.reuse ;  /* 0x000000020c0c7825 */ /* 0x100fe200078e0204 */
[----:B------:R0:W-:Y:S04]  /*81ff0*/  @P2 STG.E.U16 [R8.64], R0 ;  /* 0x0000000008002986 */ /* 0x0001e8000c101506 */
[----:B------:R4:W-:Y:S04]  /*82000*/  @P5 STG.E.U16 [R12.64], R10 ;  /* 0x0000000a0c005986 */ /* 0x0009e8000c101506 */
[----:B---3--:R-:W-:Y:S01]  /*82010*/  @P3 STG.E.U16 [R14.64], R23 ;  /* 0x000000170e003986 */ /* 0x008fe2000c101506 */
[----:B0-----:R-:W-:Y:S01]  /*82020*/  IMAD.WIDE R8, R3, 0x2, R4 ;  /* 0x0000000203087825 */ /* 0x001fe200078e0204 */
[----:B----4-:R-:W-:-:S04]  /*82030*/  PRMT R10, R25, 0x7632, R10 ;  /* 0x00007632190a7816 */ /* 0x010fc8000000000a */
[----:B------:R0:W-:Y:S04]  /*82040*/  @P0 STG.E.U16 [R8.64], R25 ;  /* 0x0000001908000986 */ /* 0x0001e8000c101506 */
[----:B0-----:R-:W3:Y:S01]  /*82050*/  LDL.LU R25, [R1+0x59c] ;  /* 0x00059c0001197983 */ /* 0x001ee20000300800 */
        /* <DEDUP_REMOVED lines=9> */
[----:B------:R0:W-:Y:S04]  /*820f0*/  @P3 STG.E.U16 [R12.64], R0 ;  /* 0x000000000c003986 */ /* 0x0001e8000c101506 */
[----:B------:R1:W-:Y:S01]  /*82100*/  @P1 STG.E.U16 [R8.64], R10 ;  /* 0x0000000a08001986 */ /* 0x0003e2000c101506 */
[----:B------:R-:W-:Y:S01]  /*82110*/  IADD3 R16, R28, 0x176, RZ ;  /* 0x000001761c107810 */ /* 0x000fe20007ffe0ff */
[----:B0-----:R-:W-:-:S04]  /*82120*/  IMAD.WIDE R12, R3, 0x2, R6 ;  /* 0x00000002030c7825 */ /* 0x001fc800078e0206 */
[----:B-1----:R-:W-:Y:S01]  /*82130*/  IMAD.WIDE R8, R3, 0x2, R4 ;  /* 0x0000000203087825 */ /* 0x002fe200078e0204 */
[----:B------:R-:W-:Y:S02]  /*82140*/  PRMT R10, R27, 0x7632, R10 ;  /* 0x000076321b0a7816 */ /* 0x000fe4000000000a */
[----:B------:R-:W-:Y:S02]  /*82150*/  ISETP.GE.AND P2, PT, R16, c[0x0][0x17c], PT ;  /* 0x00005f0010007a0c */ /* 0x000fe40003f46270 */
[----:B------:R-:W-:Y:S02]  /*82160*/  IADD3 R14, R28, 0x178, RZ ;  /* 0x000001781c0e7810 */ /* 0x000fe40007ffe0ff */
[----:B------:R-:W-:Y:S02]  /*82170*/  ISETP.LT.AND P1, PT, R18, c[0x0][0x178], !P6 ;  /* 0x00005e0012007a0c */ /* 0x000fe40007721270 */
[----:B------:R-:W-:Y:S02]  /*82180*/  ISETP.LT.AND P6, PT, R26, c[0x0][0x178], !P6 ;  /* 0x00005e001a007a0c */ /* 0x000fe400077c1270 */
[----:B------:R-:W-:-:S02]  /*82190*/  ISETP.GE.AND P3, PT, R14, c[0x0][0x17c], PT ;  /* 0x00005f000e007a0c */ /* 0x000fc40003f66270 */
[----:B------:R-:W-:Y:S01]  /*821a0*/  IADD3 R14, R28, 0x179, RZ ;  /* 0x000001791c0e7810 */ /* 0x000fe20007ffe0ff */
[----:B--2---:R0:W-:Y:S04]  /*821b0*/  @P5 STG.E.U16 [R12.64], R24 ;  /* 0x000000180c005986 */ /* 0x0041e8000c101506 */
[----:B------:R1:W-:Y:S01]  /*821c0*/  @P4 STG.E.U16 [R8.64], R27 ;  /* 0x0000001b08004986 */ /* 0x0003e2000c101506 */
[----:B------:R-:W-:Y:S02]  /*821d0*/  PRMT R0, R24, 0x7632, R0 ;  /* 0x0000763218007816 */ /* 0x000fe40000000000 */
[----:B------:R-:W-:Y:S02]  /*821e0*/  ISETP.LT.AND P4, PT, R18, c[0x0][0x178], !P2 ;  /* 0x00005e0012007a0c */ /* 0x000fe40005781270 */
[----:B0-----:R-:W-:Y:S01]  /*821f0*/  IADD3 R12, R3, c[0x0][0x198], RZ ;  /* 0x00006600030c7a10 */ /* 0x001fe20007ffe0ff */
[----:B-1----:R-:W2:Y:S04]  /*82200*/  LDL.LU R27, [R1+0x1f48] ;  /* 0x001f4800011b7983 */ /* 0x002ea80000300800 */
[----:B------:R-:W4:Y:S01]  /*82210*/  LDL.LU R23, [R1+0x5cc] ;  /* 0x0005cc0001177983 */ /* 0x000f220000300800 */
[----:B------:R-:W-:-:S03]  /*82220*/  IADD3 R3, R12, c[0x0][0x198], RZ ;  /* 0x000066000c037a10 */ /* 0x000fc60007ffe0ff */
[----:B------:R-:W2:Y:S01]  /*82230*/  LDL.LU R24, [R1+0x4dc] ;  /* 0x0004dc0001187983 */ /* 0x000ea20000300800 */
[----:B------:R-:W-:Y:S01]  /*82240*/  IMAD.WIDE R8, R12, 0x2, R6 ;  /* 0x000000020c087825 */ /* 0x000fe200078e0206 */
[----:B------:R-:W-:-:S03]  /*82250*/  ISETP.GE.AND P5, PT, R14, c[0x0][0x17c], PT ;  /* 0x00005f000e007a0c */ /* 0x000fc60003fa6270 */
[----:B------:R-:W-:Y:S01]  /*82260*/  IMAD.WIDE R12, R12, 0x2, R4 ;  /* 0x000000020c0c7825 */ /* 0x000fe200078e0204 */
[----:B------:R3:W-:Y:S03]  /*82270*/  @P1 STG.E.U16 [R8.64], R0 ;  /* 0x0000000008001986 */ /* 0x0007e6000c101506 */
[----:B------:R-:W-:Y:S01]  /*82280*/  IMAD.WIDE R14, R3, 0x2, R6 ;  /* 0x00000002030e7825 */ /* 0x000fe200078e0206 */
[----:B------:R-:W-:Y:S01]  /*82290*/  @P6 STG.E.U16 [R12.64], R10 ;  /* 0x0000000a0c006986 */ /* 0x000fe2000c101506 */
[----:B---3--:R-:W-:-:S03]  /*822a0*/  PRMT R0, R25, 0x7632, R0 ;  /* 0x0000763219007816 */ /* 0x008fc60000000000 */
[----:B------:R0:W-:Y:S04]  /*822b0*/  @P4 STG.E.U16 [R14.64], R25 ;  /* 0x000000190e004986 */ /* 0x0001e8000c101506 */
[----:B0-----:R-:W3:Y:S01]  /*822c0*/  LDL.LU R25, [R1+0x5bc] ;  /* 0x0005bc0001197983 */ /* 0x001ee20000300800 */
[----:B------:R-:W-:Y:S02]  /*822d0*/  IADD3 R16, R28, 0x177, RZ ;  /* 0x000001771c107810 */ /* 0x000fe40007ffe0ff */
[----:B------:R-:W-:Y:S01]  /*822e0*/  ISETP.LT.AND P2, PT, R26, c[0x0][0x178], !P2 ;  /* 0x00005e001a007a0c */ /* 0x000fe20005741270 */
[----:B------:R-:W-:Y:S01]  /*822f0*/  IMAD.WIDE R8, R3, 0x2, R4 ;  /* 0x0000000203087825 */ /* 0x000fe200078e0204 */
[----:B------:R-:W-:Y:S01]  /*82300*/  ISETP.GE.AND P0, PT, R16, c[0x0][0x17c], PT ;  /* 0x00005f0010007a0c */ /* 0x000fe20003f06270 */
[----:B------:R-:W3:Y:S03]  /*82310*/  LDL.LU R22, [R1+0x52c] ;  /* 0x00052c0001167983 */ /* 0x000ee60000300800 */
[----:B------:R-:W-:-:S02]  /*82320*/  ISETP.LT.AND P4, PT, R18, c[0x0][0x178], !P0 ;  /* 0x00005e0012007a0c */ /* 0x000fc40004781270 */
[----:B------:R-:W-:Y:S02]  /*82330*/  ISETP.LT.AND P0, PT, R26, c[0x0][0x178], !P0 ;  /* 0x00005e001a007a0c */ /* 0x000fe40004701270 */
[----:B------:R-:W-:Y:S02]  /*82340*/  IADD3 R13, R3, c[0x0][0x198], RZ ;  /* 0x00006600030d7a10 */ /* 0x000fe40007ffe0ff */
[----:B------:R-:W-:Y:S01]  /*82350*/  ISETP.LT.AND P6, PT, R18, c[0x0][0x178], !P3 ;  /* 0x00005e0012007a0c */ /* 0x000fe20005fc1270 */
[----:B------:R0:W-:Y:S01]  /*82360*/  @P2 STG.E.U16 [R8.64], R11 ;  /* 0x0000000b08002986 */ /* 0x0001e2000c101506 */
[----:B------:R-:W-:Y:S02]  /*82370*/  PRMT R12, R11, 0x7632, R12 ;  /* 0x000076320b0c7816 */ /* 0x000fe4000000000c */
[C---:B------:R-:W-:Y:S02]  /*82380*/  IADD3 R3, R13.reuse, c[0x0][0x198], RZ ;  /* 0x000066000d037a10 */ /* 0x040fe40007ffe0ff */
[----:B------:R-:W-:Y:S01]  /*82390*/  ISETP.LT.AND P3, PT, R26, c[0x0][0x178], !P3 ;  /* 0x00005e001a007a0c */ /* 0x000fe20005f61270 */
[----:B0-----:R-:W-:-:S04]  /*823a0*/  IMAD.WIDE R10, R13, 0x2, R6 ;  /* 0x000000020d0a7825 */ /* 0x001fc800078e0206 */
[----:B------:R-:W-:Y:S01]  /*823b0*/  IMAD.WIDE R8, R13, 0x2, R4 ;  /* 0x000000020d087825 */ /* 0x000fe200078e0204 */
[----:B------:R0:W-:Y:S01]  /*823c0*/  @P4 STG.E.U16 [R10.64], R0 ;  /* 0x000000000a004986 */ /* 0x0001e2000c101506 */
[----:B------:R-:W-:-:S03]  /*823d0*/  IADD3 R16, R28, 0x17a, RZ ;  /* 0x0000017a1c107810 */ /* 0x000fc60007ffe0ff */
[----:B------:R1:W-:Y:S01]  /*823e0*/  @P0 STG.E.U16 [R8.64], R12 ;  /* 0x0000000c08000986 */ /* 0x0003e2000c101506 */
[----:B------:R-:W-:Y:S01]  /*823f0*/  ISETP.LT.AND P0, PT, R18, c[0x0][0x178], !P5 ;  /* 0x00005e0012007a0c */ /* 0x000fe20006f01270 */
[----:B0-----:R-:W-:Y:S01]  /*82400*/  IMAD.WIDE R10, R3, 0x2, R6 ;  /* 0x00000002030a7825 */ /* 0x001fe200078e0206 */
[----:B------:R-:W-:-:S03]  /*82410*/  ISETP.GE.AND P1, PT, R16, c[0x0][0x17c], PT ;  /* 0x00005f0010007a0c */ /* 0x000fc60003f26270 */
[----:B-1----:R-:W-:Y:S01]  /*82420*/  IMAD.WIDE R8, R3, 0x2, R4 ;  /* 0x0000000203087825 */ /* 0x002fe200078e0204 */
[----:B------:R-:W-:Y:S02]  /*82430*/  IADD3 R0, R28, 0x17d, RZ ;  /* 0x0000017d1c007810 */ /* 0x000fe40007ffe0ff */
[----:B------:R-:W-:Y:S02]  /*82440*/  ISETP.LT.AND P5, PT, R26, c[0x0][0x178], !P5 ;  /* 0x00005e001a007a0c */ /* 0x000fe40006fa1270 */
[C---:B------:R-:W-:Y:S02]  /*82450*/  IADD3 R14, R28.reuse, 0x17b, RZ ;  /* 0x0000017b1c0e7810 */ /* 0x040fe40007ffe0ff */
[----:B------:R-:W-:Y:S02]  /*82460*/  IADD3 R12, R28, 0x17e, RZ ;  /* 0x0000017e1c0c7810 */ /* 0x000fe40007ffe0ff */
[----:B------:R-:W-:Y:S02]  /*82470*/  ISETP.GE.AND P2, PT, R14, c[0x0][0x17c], PT ;  /* 0x00005f000e007a0c */ /* 0x000fe40003f46270 */
[----:B------:R-:W-:Y:S01]  /*82480*/  IADD3 R14, R28, 0x17f, RZ ;  /* 0x0000017f1c0e7810 */ /* 0x000fe20007ffe0ff */
[----:B----4-:R0:W-:Y:S01]  /*82490*/  @P6 STG.E.U16 [R10.64], R23 ;  /* 0x000000170a006986 */ /* 0x0101e2000c101506 */
[----:B------:R-:W-:-:S03]  /*824a0*/  ISETP.GE.AND P6, PT, R0, c[0x0][0x17c], PT ;  /* 0x00005f0000007a0c */ /* 0x000fc60003fc6270 */
[----:B--2---:R1:W-:Y:S01]  /*824b0*/  @P3 STG.E.U16 [R8.64], R24 ;  /* 0x0000001808003986 */ /* 0x0043e2000c101506 */
[----:B------:R-:W-:Y:S02]  /*824c0*/  ISETP.LT.AND P3, PT, R18, c[0x0][0x178], !P1 ;  /* 0x00005e0012007a0c */ /* 0x000fe40004f61270 */
[----:B------:R-:W-:Y:S02]  /*824d0*/  ISETP.LT.AND P1, PT, R26, c[0x0][0x178], !P1 ;  /* 0x00005e001a007a0c */ /* 0x000fe40004f21270 */
[----:B0-----:R-:W-:Y:S02]  /*824e0*/  IADD3 R10, R3, c[0x0][0x198], RZ ;  /* 0x00006600030a7a10 */ /* 0x001fe40007ffe0ff */
[----:B------:R-:W-:-:S03]  /*824f0*/  PRMT R11, R23, 0x7632, R11 ;  /* 0x00007632170b7816 */ /* 0x000fc6000000000b */
[C---:B-1----:R-:W-:Y:S01]  /*82500*/  IMAD.WIDE R8, R10.reuse, 0x2, R6 ;  /* 0x000000020a087825 */ /* 0x042fe200078e0206 */
[----:B------:R-:W-:Y:S02]  /*82510*/  IADD3 R0, R10, c[0x0][0x198], RZ ;  /* 0x000066000a007a10 */ /* 0x000fe40007ffe0ff */
[----:B------:R-:W-:Y:S02]  /*82520*/  PRMT R3, R24, 0x7632, R3 ;  /* 0x0000763218037816 */ /* 0x000fe40000000003 */
[----:B------:R0:W-:Y:S01]  /*82530*/  @P0 STG.E.U16 [R8.64], R11 ;  /* 0x0000000b08000986 */ /* 0x0001e2000c101506 */
[----:B------:R-:W-:Y:S01]  /*82540*/  ISETP.GE.AND P0, PT, R12, c[0x0][0x17c], PT ;  /* 0x00005f000c007a0c */ /* 0x000fe20003f06270 */
[----:B------:R-:W-:-:S04]  /*82550*/  IMAD.WIDE R12, R0, 0x2, R4 ;  /* 0x00000002000c7825 */ /* 0x000fc800078e0204 */
[----:B0-----:R-:W-:-:S04]  /*82560*/  IMAD.WIDE R8, R10, 0x2, R4 ;  /* 0x000000020a087825 */ /* 0x001fc800078e0204 */
[----:B------:R-:W-:Y:S01]  /*82570*/  IMAD.WIDE R10, R0, 0x2, R6 ;  /* 0x00000002000a7825 */ /* 0x000fe200078e0206 */
[----:B------:R-:W-:Y:S01]  /*82580*/  @P5 STG.E.U16 [R8.64], R3 ;  /* 0x0000000308005986 */ /* 0x000fe2000c101506 */
[----:B------:R-:W-:Y:S02]  /*82590*/  ISETP.GE.AND P5, PT, R14, c[0x0][0x17c], PT ;  /* 0x00005f000e007a0c */ /* 0x000fe40003fa6270 */
[----:B------:R-:W-:Y:S01]  /*825a0*/  PRMT R14, R27, 0x7632, R14 ;  /* 0x000076321b0e7816 */ /* 0x000fe2000000000e */
[----:B---3--:R-:W-:Y:S04]  /*825b0*/  @P3 STG.E.U16 [R10.64], R25 ;  /* 0x000000190a003986 */ /* 0x008fe8000c101506 */
[----:B------:R0:W-:Y:S04]  /*825c0*/  @P1 STG.E.U16 [R12.64], R27 ;  /* 0x0000001b0c001986 */ /* 0x0001e8000c101506 */
[----:B0-----:R-:W2:Y:S01]  /*825d0*/  LDL.LU R27, [R1+0x1f44] ;  /* 0x001f4400011b7983 */ /* 0x001ea20000300800 */
[----:B------:R-:W-:-:S02]  /*825e0*/  IADD3 R15, R28, 0x17c, RZ ;  /* 0x0000017c1c0f7810 */ /* 0x000fc40007ffe0ff */
[----:B------:R-:W-:Y:S01]  /*825f0*/  ISETP.LT.AND P3, PT, R18, c[0x0][0x178], !P2 ;  /* 0x00005e0012007a0c */ /* 0x000fe20005761270 */
[----:B------:R-:W3:Y:S01]  /*82600*/  LDL.LU R21, [R1+0x5dc] ;  /* 0x0005dc0001157983 */ /* 0x000ee20000300800 */
[----:B------:R-:W-:Y:S02]  /*82610*/  ISETP.GE.AND P4, PT, R15, c[0x0][0x17c], PT ;  /* 0x00005f000f007a0c */ /* 0x000fe40003f86270 */
[----:B------:R-:W-:Y:S01]  /*82620*/  ISETP.LT.AND P2, PT, R26, c[0x0][0x178], !P2 ;  /* 0x00005e001a007a0c */ /* 0x000fe20005741270 */
[----:B------:R-:W4:Y:S01]  /*82630*/  LDL.LU R23, [R1+0x53c] ;  /* 0x00053c0001177983 */ /* 0x000f220000300800 */
[----:B------:R-:W-:Y:S02]  /*82640*/  IADD3 R8, R0, c[0x0][0x198], RZ ;  /* 0x0000660000087a10 */ /* 0x000fe40007ffe0ff */
[----:B------:R-:W-:Y:S02]  /*82650*/  ISETP.LT.AND P1, PT, R18, c[0x0][0x178], !P4 ;  /* 0x00005e0012007a0c */ /* 0x000fe40006721270 */
[C---:B------:R-:W-:Y:S01]  /*82660*/  IADD3 R0, R8.reuse, c[0x0][0x198], RZ ;  /* 0x0000660008007a10 */ /* 0x040fe20007ffe0ff */
[----:B------:R-:W-:Y:S01]  /*82670*/  IMAD.WIDE R10, R8, 0x2, R6 ;  /* 0x00000002080a7825 */ /* 0x000fe200078e0206 */
[----:B------:R-:W-:-:S03]  /*82680*/  PRMT R3, R25, 0x7632, R3 ;  /* 0x0000763219037816 */ /* 0x000fc60000000003 */
[----:B------:R-:W-:-:S04]  /*82690*/  IMAD.WIDE R12, R8, 0x2, R4 ;  /* 0x00000002080c7825 */ /* 0x000fc800078e0204 */
[----:B------:R-:W-:Y:S01]  /*826a0*/  IMAD.WIDE R8, R0, 0x2, R6 ;  /* 0x0000000200087825 */ /* 0x000fe200078e0206 */
[----:B------:R0:W-:Y:S01]  /*826b0*/  @P3 STG.E.U16 [R10.64], R3 ;  /* 0x000000030a003986 */ /* 0x0001e2000c101506 */
[----:B------:R-:W-:-:S03]  /*826c0*/  ISETP.LT.AND P4, PT, R26, c[0x0][0x178], !P4 ;  /* 0x00005e001a007a0c */ /* 0x000fc60006781270 */
[----:B------:R-:W-:Y:S04]  /*826d0*/  @P2 STG.E.U16 [R12.64], R14 ;  /* 0x0000000e0c002986 */ /* 0x000fe8000c101506 */
[----:B--2---:R-:W-:Y:S01]  /*826e0*/  @P1 STG.E.U16 [R8.64], R27 ;  /* 0x0000001b08001986 */ /* 0x004fe2000c101506 */
[----:B------:R-:W-:Y:S02]  /*826f0*/  ISETP.LT.AND P1, PT, R18, c[0x0][0x178], !P6 ;  /* 0x00005e0012007a0c */ /* 0x000fe40007721270 */
[----:B0-----:R-:W-:Y:S02]  /*82700*/  PRMT R3, R27, 0x7632, R3 ;  /* 0x000076321b037816 */ /* 0x001fe40000000003 */
[----:B------:R-:W-:Y:S02]  /*82710*/  ISETP.LT.AND P6, PT, R26, c[0x0][0x178], !P6 ;  /* 0x00005e001a007a0c */ /* 0x000fe400077c1270 */
[----:B------:R-:W0:Y:S04]  /*82720*/  LDS.128 R24, [R2] ;  /* 0x0000000002187984 */ /* 0x000e280000000c00 */
[----:B0-----:R0:W-:Y:S04]  /*82730*/  STL [R1+0x1ef4], R25 ;  /* 0x001ef41901007387 */ /* 0x0011e80000100800 */
[----:B0-----:R-:W2:Y:S01]  /*82740*/  LDL R25, [R1+0x1628] ;  /* 0x0016280001197983 */ /* 0x001ea20000100800 */
[C---:B------:R-:W-:Y:S01]  /*82750*/  IADD3 R11, R0.reuse, c[0x0][0x198], RZ ;  /* 0x00006600000b7a10 */ /* 0x040fe20007ffe0ff */
[----:B------:R-:W-:Y:S01]  /*82760*/  IMAD.WIDE R8, R0, 0x2, R4 ;  /* 0x0000000200087825 */ /* 0x000fe200078e0204 */
[----:B------:R-:W-:-:S02]  /*82770*/  ISETP.LT.AND P2, PT, R18, c[0x0][0x178], !P0 ;  /* 0x00005e0012007a0c */ /* 0x000fc40004741270 */
[----:B------:R-:W-:Y:S01]  /*82780*/  IADD3 R15, R28, 0x180, RZ ;  /* 0x000001801c0f7810 */ /* 0x000fe20007ffe0ff */
[C---:B------:R-:W-:Y:S01]  /*82790*/  IMAD.WIDE R12, R11.reuse, 0x2, R6 ;  /* 0x000000020b0c7825 */ /* 0x040fe200078e0206 */
[----:B------:R-:W-:Y:S01]  /*827a0*/  IADD3 R0, R11, c[0x0][0x198], RZ ;  /* 0x000066000b007a10 */ /* 0x000fe20007ffe0ff */
[----:B------:R0:W-:Y:S01]  /*827b0*/  @P4 STG.E.U16 [R8.64], R22 ;  /* 0x0000001608004986 */ /* 0x0001e2000c101506 */
[----:B------:R-:W-:Y:S02]  /*827c0*/  ISETP.GE.AND P3, PT, R15, c[0x0][0x17c], PT ;  /* 0x00005f000f007a0c */ /* 0x000fe40003f66270 */
[----:B------:R-:W-:Y:S01]  /*827d0*/  PRMT R10, R22, 0x7632, R10 ;  /* 0x00007632160a7816 */ /* 0x000fe2000000000a */
[----:B------:R1:W-:Y:S01]  /*827e0*/  @P1 STG.E.U16 [R12.64], R3 ;  /* 0x000000030c001986 */ /* 0x0003e2000c101506 */
[C---:B------:R-:W-:Y:S02]  /*827f0*/  IADD3 R14, R28.reuse, 0x181, RZ ;  /* 0x000001811c0e7810 */ /* 0x040fe40007ffe0ff */
[----:B------:R-:W-:Y:S01]  /*82800*/  IADD3 R15, R28, 0x182, RZ ;  /* 0x000001821c0f7810 */ /* 0x000fe20007ffe0ff */
[----:B0-----:R-:W-:-:S04]  /*82810*/  IMAD.WIDE R8, R11, 0x2, R4 ;  /* 0x000000020b087825 */ /* 0x001fc800078e0204 */
[----:B-1----:R-:W-:Y:S01]  /*82820*/  IMAD.WIDE R12, R0, 0x2, R6 ;  /* 0x00000002000c7825 */ /* 0x002fe200078e0206 */
[----:B------:R0:W-:Y:S01]  /*82830*/  @P6 STG.E.U16 [R8.64], R10 ;  /* 0x0000000a08006986 */ /* 0x0001e2000c101506 */
[----:B------:R-:W-:-:S03]  /*82840*/  ISETP.GE.AND P1, PT, R15, c[0x0][0x17c], PT ;  /* 0x00005f000f007a0c */ /* 0x000fc60003f26270 */
[----:B---3--:R-:W-:Y:S01]  /*82850*/  @P2 STG.E.U16 [R12.64], R21 ;  /* 0x000000150c002986 */ /* 0x008fe2000c101506 */
[----:B------:R-:W-:-:S03]  /*82860*/  IADD3 R3, R28, 0x183, RZ ;  /* 0x000001831c037810 */ /* 0x000fc60007ffe0ff */
[----:B------:R-:W-:Y:S04]  /*82870*/  STL [R1+0x1ef0], R26 ;  /* 0x001ef01a01007387 */ /* 0x000fe80000100800 */
[----:B------:R-:W-:Y:S01]  /*82880*/  STL [R1+0x1eec], R27 ;  /* 0x001eec1b01007387 */ /* 0x000fe20000100800 */
[----:B0-----:R-:W-:-:S03]  /*82890*/  IMAD.WIDE R8, R0, 0x2, R4 ;  /* 0x0000000200087825 */ /* 0x001fc600078e0204 */
[----:B------:R-:W3:Y:S01]  /*828a0*/  LDL.LU R22, [R1+0x5e0] ;  /* 0x0005e00001167983 */ /* 0x000ee20000300800 */
[----:B------:R-:W-:Y:S02]  /*828b0*/  ISETP.GE.AND P2, PT, R3, c[0x0][0x17c], PT ;  /* 0x00005f0003007a0c */ /* 0x000fe40003f46270 */
[----:B----4-:R-:W-:Y:S02]  /*828c0*/  PRMT R3, R23, 0x7632, R3 ;  /* 0x0000763217037816 */ /* 0x010fe40000000003 */
[----:B--2---:R-:W-:Y:S02]  /*828d0*/  ISETP.LT.AND P4, PT, R25, c[0x0][0x178], !P0 ;  /* 0x00005e0019007a0c */ /* 0x004fe40004781270 */
[----:B------:R-:W-:Y:S02]  /*828e0*/  ISETP.GE.AND P0, PT, R14, c[0x0][0x17c], PT ;  /* 0x00005f000e007a0c */ /* 0x000fe40003f06270 */
[----:B------:R-:W0:Y:S09]  /*828f0*/  LDS.128 R12, [R29] ;  /* 0x000000001d0c7984 */ /* 0x000e320000000c00 */
[----:B------:R1:W-:Y:S04]  /*82900*/  @P4 STG.E.U16 [R8.64], R23 ;  /* 0x0000001708004986 */ /* 0x0003e8000c101506 */
[----:B0-----:R-:W-:Y:S04]  /*82910*/  STL [R1+0x34], R13 ;  /* 0x0000340d01007387 */ /* 0x001fe80000100800 */
[----:B------:R0:W-:Y:S04]  /*82920*/  STL.64 [R1+0x38], R14 ;  /* 0x0000380e01007387 */ /* 0x0001e80000100a00 */
[----:B-1----:R-:W2:Y:S01]  /*82930*/  LDL.LU R23, [R1+0x5f0] ;  /* 0x0005f00001177983 */ /* 0x002ea20000300800 */
[----:B------:R-:W-:-:S02]  /*82940*/  ISETP.LT.AND P6, PT, R18, c[0x0][0x178], !P5 ;  /* 0x00005e0012007a0c */ /* 0x000fc40006fc1270 */
[----:B------:R-:W-:Y:S02]  /*82950*/  IADD3 R10, R0, c[0x0][0x198], RZ ;  /* 0x00006600000a7a10 */ /* 0x000fe40007ffe0ff */
[----:B------:R-:W-:Y:S02]  /*82960*/  ISETP.LT.AND P5, PT, R25, c[0x0][0x178], !P5 ;  /* 0x00005e0019007a0c */ /* 0x000fe40006fa1270 */
[----:B------:R-:W-:Y:S01]  /*82970*/  ISETP.LT.AND P4, PT, R18, c[0x0][0x178], !P3 ;  /* 0x00005e0012007a0c */ /* 0x000fe20005f81270 */
[C---:B------:R-:W-:Y:S01]  /*82980*/  IMAD.WIDE R8, R10.reuse, 0x2, R6 ;  /* 0x000000020a087825 */ /* 0x040fe200078e0206 */
[----:B------:R-:W-:Y:S02]  /*82990*/  PRMT R11, R21, 0x7632, R11 ;  /* 0x00007632150b7816 */ /* 0x000fe4000000000b */
[----:B------:R-:W-:Y:S02]  /*829a0*/  ISETP.LT.AND P3, PT, R25, c[0x0][0x178], !P3 ;  /* 0x00005e0019007a0c */ /* 0x000fe40005f61270 */
[----:B------:R-:W-:Y:S01]  /*829b0*/  IADD3 R0, R10, c[0x0][0x198], RZ ;  /* 0x000066000a007a10 */ /* 0x000fe20007ffe0ff */
[----:B------:R1:W-:Y:S01]  /*829c0*/  @P6 STG.E.U16 [R8.64], R11 ;  /* 0x0000000b08006986 */ /* 0x0003e2000c101506 */
[----:B------:R-:W-:Y:S01]  /*829d0*/  IMAD.MOV.U32 R19, RZ, RZ, R12 ;  /* 0x000000ffff137224 */ /* 0x000fe200078e000c */
[----:B0-----:R-:W-:-:S02]  /*829e0*/  IADD3 R14, R28, 0x184, RZ ;  /* 0x000001841c0e7810 */ /* 0x001fc40007ffe0ff */
[--C-:B------:R-:W-:Y:S02]  /*829f0*/  IMAD.WIDE R12, R0, 0x2, R4.reuse ;  /* 0x00000002000c7825 */ /* 0x100fe400078e0204 */
[----:B------:R-:W-:Y:S02]  /*82a00*/  ISETP.GE.AND P6, PT, R14, c[0x0][0x17c], PT ;  /* 0x00005f000e007a0c */ /* 0x000fe40003fc6270 */
[----:B-1----:R-:W-:-:S04]  /*82a10*/  IMAD.WIDE R8, R10, 0x2, R4 ;  /* 0x000000020a087825 */ /* 0x002fc800078e0204 */
[----:B------:R-:W-:Y:S01]  /*82a20*/  IMAD.WIDE R10, R0, 0x2, R6 ;  /* 0x00000002000a7825 */ /* 0x000fe200078e0206 */
[----:B------:R0:W-:Y:S01]  /*82a30*/  @P5 STG.E.U16 [R8.64], R3 ;  /* 0x0000000308005986 */ /* 0x0001e2000c101506 */
[----:B------:R-:W-:-:S03]  /*82a40*/  PRMT R14, R24, 0x7632, R14 ;  /* 0x00007632180e7816 */ /* 0x000fc6000000000e */
[----:B---3--:R-:W-:Y:S04]  /*82a50*/  @P4 STG.E.U16 [R10.64], R22 ;  /* 0x000000160a004986 */ /* 0x008fe8000c101506 */
[----:B------:R1:W-:Y:S01]  /*82a60*/  @P3 STG.E.U16 [R12.64], R24 ;  /* 0x000000180c003986 */ /* 0x0003e2000c101506 */
[----:B0-----:R-:W-:Y:S02]  /*82a70*/  PRMT R3, R22, 0x7632, R3 ;  /* 0x0000763216037816 */ /* 0x001fe40000000003 */
[----:B-1----:R-:W-:Y:S02]  /*82a80*/  LOP3.LUT R24, R2, 0x40, RZ, 0x3c, !PT ;  /* 0x0000004002187812 */ /* 0x002fe400078e3cff */
[C---:B------:R-:W-:Y:S02]  /*82a90*/  ISETP.LT.AND P3, PT, R18.reuse, c[0x0][0x178], !P0 ;  /* 0x00005e0012007a0c */ /* 0x040fe40004761270 */
[----:B------:R-:W-:-:S02]  /*82aa0*/  ISETP.LT.AND P4, PT, R18, c[0x0][0x178], !P1 ;  /* 0x00005e0012007a0c */ /* 0x000fc40004f81270 */
[C---:B------:R-:W-:Y:S02]  /*82ab0*/  ISETP.LT.AND P0, PT, R25.reuse, c[0x0][0x178], !P0 ;  /* 0x00005e0019007a0c */ /* 0x040fe40004701270 */
[----:B------:R-:W-:Y:S01]  /*82ac0*/  ISETP.LT.AND P1, PT, R25, c[0x0][0x178], !P1 ;  /* 0x00005e0019007a0c */ /* 0x000fe20004f21270 */
[----:B--2---:R-:W-:Y:S04]  /*82ad0*/  STL [R1+0x1f40], R23 ;  /* 0x001f401701007387 */ /* 0x004fe80000100800 */
[----:B------:R-:W-:Y:S04]  /*82ae0*/  STL [R1+0x1f3c], R20 ;  /* 0x001f3c1401007387 */ /* 0x000fe80000100800 */
[----:B------:R-:W0:Y:S04]  /*82af0*/  LDS.128 R20, [R24] ;  /* 0x0000000018147984 */ /* 0x000e280000000c00 */
[----:B0-----:R-:W-:Y:S04]  /*82b00*/  STL [R1+0x54], R21 ;  /* 0x0000541501007387 */ /* 0x001fe80000100800 */
[----:B------:R0:W-:Y:S04]  /*82b10*/  STL.64 [R1+0x58], R22 ;  /* 0x0000581601007387 */ /* 0x0001e80000100a00 */
[----:B0-----:R-:W2:Y:S01]  /*82b20*/  LDL.LU R23, [R1+0x1f40] ;  /* 0x001f400001177983 */ /* 0x001ea20000300800 */
[----:B------:R-:W-:Y:S01]  /*82b30*/  IMAD.MOV.U32 R26, RZ, RZ, R20 ;  /* 0x000000ffff1a7224 */ /* 0x000fe200078e0014 */
[----:B------:R-:W-:-:S02]  /*82b40*/  LOP3.LUT R22, R2, 0x60, RZ, 0x3c, !PT ;  /* 0x0000006002167812 */ /* 0x000fc400078e3cff */
[----:B------:R-:W3:Y:S04]  /*82b50*/  LDL.LU R20, [R1+0x1f3c] ;  /* 0x001f3c0001147983 */ /* 0x000ee80000300800 */
[----:B------:R-:W4:Y:S04]  /*82b60*/  LDL.LU R21, [R1+0x600] ;  /* 0x0006000001157983 */ /* 0x000f280000300800 */
[----:B------:R-:W-:Y:S04]  /*82b70*/  STL [R1+0x1f38], R26 ;  /* 0x001f381a01007387 */ /* 0x000fe80000100800 */
[----:B------:R-:W-:Y:S04]  /*82b80*/  STL.64 [R1+0x1f30], R24 ;  /* 0x001f301801007387 */ /* 0x000fe80000100a00 */
[----:B------:R-:W0:Y:S04]  /*82b90*/  LDS.128 R24, [R22] ;  /* 0x0000000016187984 */ /* 0x000e280000000c00 */
[----:B0-----:R-:W-:Y:S01]  /*82ba0*/  STL [R1+0xb4], R25 ;  /* 0x0000b41901007387 */ /* 0x001fe20000100800 */
[----:B------:R-:W-:-:S03]  /*82bb0*/  IMAD.MOV.U32 R17, RZ, RZ, R24 ;  /* 0x000000ffff117224 */ /* 0x000fc600078e0018 */
[----:B------:R0:W-:Y:S04]  /*82bc0*/  STL.64 [R1+0xb8], R26 ;  /* 0x0000b81a01007387 */ /* 0x0001e80000100a00 */
[----:B0-----:R-:W3:Y:S04]  /*82bd0*/  LDL.LU R26, [R1+0x1f38] ;  /* 0x001f3800011a7983 */ /* 0x001ee80000300800 */
[----:B------:R-:W3:Y:S01]  /*82be0*/  LDL.LU.64 R24, [R1+0x1f30] ;  /* 0x001f300001187983 */ /* 0x000ee20000300a00 */
[----:B------:R-:W-:-:S04]  /*82bf0*/  IADD3 R10, R0, c[0x0][0x198], RZ ;  /* 0x00006600000a7a10 */ /* 0x000fc80007ffe0ff */
[C---:B------:R-:W-:Y:S01]  /*82c00*/  IADD3 R0, R10.reuse, c[0x0][0x198], RZ ;  /* 0x000066000a007a10 */ /* 0x040fe20007ffe0ff */
[----:B------:R-:W-:-:S04]  /*82c10*/  IMAD.WIDE R8, R10, 0x2, R6 ;  /* 0x000000020a087825 */ /* 0x000fc800078e0206 */
[----:B------:R-:W-:Y:S01]  /*82c20*/  IMAD.WIDE R10, R10, 0x2, R4 ;  /* 0x000000020a0a7825 */ /* 0x000fe200078e0204 */
[----:B------:R-:W-:Y:S03]  /*82c30*/  @P3 STG.E.U16 [R8.64], R3 ;  /* 0x0000000308003986 */ /* 0x000fe6000c101506 */
[----:B------:R-:W-:Y:S01]  /*82c40*/  IMAD.WIDE R12, R0, 0x2, R6 ;  /* 0x00000002000c7825 */ /* 0x000fe200078e0206 */
[----:B------:R0:W-:Y:S04]  /*82c50*/  @P0 STG.E.U16 [R10.64], R14 ;  /* 0x0000000e0a000986 */ /* 0x0001e8000c101506 */
[----:B--2---:R1:W-:Y:S01]  /*82c60*/  @P4 STG.E.U16 [R12.64], R23 ;  /* 0x000000170c004986 */ /* 0x0043e2000c101506 */
[----:B0-----:R-:W-:-:S03]  /*82c70*/  PRMT R14, R23, 0x7632, R14 ;  /* 0x00007632170e7816 */ /* 0x001fc6000000000e */
[----:B-1----:R-:W2:Y:S01]  /*82c80*/  LDL.LU R23, [R1+0x610] ;  /* 0x0006100001177983 */ /* 0x002ea20000300800 */
[----:B------:R-:W-:Y:S01]  /*82c90*/  ISETP.LT.AND P4, PT, R18, c[0x0][0x178], !P2 ;  /* 0x00005e0012007a0c */ /* 0x000fe20005781270 */
[C---:B------:R-:W-:Y:S01]  /*82ca0*/  IMAD.WIDE R8, R0.reuse, 0x2, R4 ;  /* 0x0000000200087825 */ /* 0x040fe200078e0204 */
[----:B------:R-:W-:-:S04]  /*82cb0*/  IADD3 R13, R0, c[0x0][0x198], RZ ;  /* 0x00006600000d7a10 */ /* 0x000fc80007ffe0ff */
[----:B------:R0:W-:Y:S01]  /*82cc0*/  @P1 STG.E.U16 [R8.64], R19 ;  /* 0x0000001308001986 */ /* 0x0001e2000c101506 */
[----:B------:R-:W-:Y:S01]  /*82cd0*/  ISETP.LT.AND P1, PT, R18, c[0x0][0x178], !P6 ;  /* 0x00005e0012007a0c */ /* 0x000fe20007721270 */
[C---:B------:R-:W-:Y:S01]  /*82ce0*/  IMAD.WIDE R10, R13.reuse, 0x2, R6 ;  /* 0x000000020d0a7825 */ /* 0x040fe200078e0206 */
[----:B------:R-:W-:Y:S02]  /*82cf0*/  IADD3 R3, R28, 0x187, RZ ;  /* 0x000001871c037810 */ /* 0x000fe40007ffe0ff */
[----:B------:R-:W-:Y:S02]  /*82d00*/  IADD3 R0, R13, c[0x0][0x198], RZ ;  /* 0x000066000d007a10 */ /* 0x000fe40007ffe0ff */
[----:B------:R-:W-:Y:S01]  /*82d10*/  ISETP.GE.AND P0, PT, R3, c[0x0][0x17c], PT ;  /* 0x00005f0003007a0c */ /* 0x000fe20003f06270 */
[----:B------:R1:W-:Y:S01]  /*82d20*/  @P4 STG.E.U16 [R10.64], R14 ;  /* 0x0000000e0a004986 */ /* 0x0003e2000c101506 */
[----:B------:R-:W-:Y:S01]  /*82d30*/  PRMT R3, R19, 0x7632, R3 ;  /* 0x0000763213037816 */ /* 0x000fe20000000003 */
[----:B0-----:R-:W-:-:S04]  /*82d40*/  IMAD.WIDE R8, R13, 0x2, R4 ;  /* 0x000000020d087825 */ /* 0x001fc800078e0204 */
[----:B-1----:R-:W-:Y:S01]  /*82d50*/  IMAD.WIDE R10, R0, 0x2, R6 ;  /* 0x00000002000a7825 */ /* 0x002fe200078e0206 */
[----:B---3--:R-:W-:-:S13]  /*82d60*/  ISETP.LT.AND P2, PT, R25, c[0x0][0x178], !P2 ;  /* 0x00005e0019007a0c */ /* 0x008fda0005741270 */
[----:B------:R-:W-:Y:S04]  /*82d70*/  @P2 STG.E.U16 [R8.64], R3 ;  /* 0x0000000308002986 */ /* 0x000fe8000c101506 */
[----:B----4-:R-:W-:Y:S04]  /*82d80*/  @P1 STG.E.U16 [R10.64], R21 ;  /* 0x000000150a001986 */ /* 0x010fe8000c101506 */
[----:B------:R-:W0:Y:S01]  /*82d90*/  LDS.128 R8, [R2+0x1000] ;  /* 0x0010000002087984 */ /* 0x000e220000000c00 */
[C---:B------:R-:W-:Y:S02]  /*82da0*/  IADD3 R12, R28.reuse, 0x188, RZ ;  /* 0x000001881c0c7810 */ /* 0x040fe40007ffe0ff */
[----:B------:R-:W-:-:S02]  /*82db0*/  IADD3 R15, R28, 0x185, RZ ;  /* 0x000001851c0f7810 */ /* 0x000fc40007ffe0ff */
[----:B------:R-:W-:Y:S02]  /*82dc0*/  ISETP.GE.AND P4, PT, R12, c[0x0][0x17c], PT ;  /* 0x00005f000c007a0c */ /* 0x000fe40003f86270 */
[----:B------:R-:W-:Y:S02]  /*82dd0*/  IADD3 R12, R0, c[0x0][0x198], RZ ;  /* 0x00006600000c7a10 */ /* 0x000fe40007ffe0ff */
[----:B------:R-:W-:Y:S02]  /*82de0*/  ISETP.GE.AND P5, PT, R15, c[0x0][0x17c], PT ;  /* 0x00005f000f007a0c */ /* 0x000fe40003fa6270 */
[----:B------:R-:W-:Y:S02]  /*82df0*/  ISETP.LT.AND P6, PT, R25, c[0x0][0x178], !P6 ;  /* 0x00005e0019007a0c */ /* 0x000fe400077c1270 */
[----:B------:R-:W-:Y:S02]  /*82e00*/  ISETP.LT.AND P2, PT, R18, c[0x0][0x178], !P5 ;  /* 0x00005e0012007a0c */ /* 0x000fe40006f41270 */
[----:B------:R-:W-:-:S04]  /*82e10*/  IADD3 R15, R28, 0x186, RZ ;  /* 0x000001861c0f7810 */ /* 0x000fc80007ffe0ff */
[----:B------:R-:W-:Y:S02]  /*82e20*/  ISETP.GE.AND P3, PT, R15, c[0x0][0x17c], PT ;  /* 0x00005f000f007a0c */ /* 0x000fe40003f66270 */
[----:B------:R-:W-:Y:S01]  /*82e30*/  ISETP.LT.AND P5, PT, R25, c[0x0][0x178], !P5 ;  /* 0x00005e0019007a0c */ /* 0x000fe20006fa1270 */
[----:B0-----:R0:W-:Y:S01]  /*82e40*/  STL [R1+0xa4], R9 ;  /* 0x0000a40901007387 */ /* 0x0011e20000100800 */
[----:B------:R-:W-:-:S03]  /*82e50*/  IMAD.MOV.U32 R19, RZ, RZ, R8 ;  /* 0x000000ffff137224 */ /* 0x000fc600078e0008 */
[----:B------:R1:W-:Y:S01]  /*82e60*/  STL.64 [R1+0xa8], R10 ;  /* 0x0000a80a01007387 */ /* 0x0003e20000100a00 */
[----:B0-----:R-:W-:Y:S01]  /*82e70*/  IMAD.WIDE R8, R0, 0x2, R4 ;  /* 0x0000000200087825 */ /* 0x001fe200078e0204 */
[----:B------:R-:W-:Y:S02]  /*82e80*/  PRMT R0, R21, 0x7632, R0 ;  /* 0x0000763215007816 */ /* 0x000fe40000000000 */
[----:B------:R-:W3:Y:S01]  /*82e90*/  LDL.LU R21, [R1+0x620] ;  /* 0x0006200001157983 */ /* 0x000ee20000300800 */
[----:B-1----:R-:W-:-:S03]  /*82ea0*/  IMAD.WIDE R10, R12, 0x2, R6 ;  /* 0x000000020c0a7825 */ /* 0x002fc600078e0206 */
[----:B------:R0:W-:Y:S01]  /*82eb0*/  @P6 STG.E.U16 [R8.64], R26 ;  /* 0x0000001a08006986 */ /* 0x0001e2000c101506 */
[----:B------:R-:W-:Y:S02]  /*82ec0*/  ISETP.LT.AND P6, PT, R18, c[0x0][0x178], !P3 ;  /* 0x00005e0012007a0c */ /* 0x000fe40005fc1270 */
[----:B------:R-:W-:Y:S01]  /*82ed0*/  IADD3 R3, R28, 0x189, RZ ;  /* 0x000001891c037810 */ /* 0x000fe20007ffe0ff */
[----:B------:R1:W-:Y:S03]  /*82ee0*/  @P2 STG.E.U16 [R10.64], R0 ;  /* 0x000000000a002986 */ /* 0x0003e6000c101506 */
[----:B------:R-:W-:Y:S02]  /*82ef0*/  ISETP.GE.AND P1, PT, R3, c[0x0][0x17c], PT ;  /* 0x00005f0003007a0c */ /* 0x000fe40003f26270 */
[----:B------:R-:W-:Y:S01]  /*82f00*/  PRMT R3, R26, 0x7632, R3 ;  /* 0x000076321a037816 */ /* 0x000fe20000000003 */
[C---:B0-----:R-:W-:Y:S01]  /*82f10*/  IMAD.WIDE R8, R12.reuse, 0x2, R4 ;  /* 0x000000020c087825 */ /* 0x041fe200078e0204 */
[----:B-1----:R-:W-:-:S04]  /*82f20*/  IADD3 R0, R12, c[0x0][0x198], RZ ;  /* 0x000066000c007a10 */ /* 0x002fc80007ffe0ff */
[----:B------:R0:W-:Y:S01]  /*82f30*/  @P5 STG.E.U16 [R8.64], R3 ;  /* 0x0000000308005986 */ /* 0x0001e2000c101506 */
[----:B------:R-:W-:-:S05]  /*82f40*/  IMAD.WIDE R10, R0, 0x2, R6 ;  /* 0x00000002000a7825 */ /* 0x000fca00078e0206 */
[----:B--2---:R-:W-:Y:S04]  /*82f50*/  @P6 STG.E.U16 [R10.64], R23 ;  /* 0x000000170a006986 */ /* 0x004fe8000c101506 */
[----:B------:R-:W1:Y:S01]  /*82f60*/  LDS.128 R8, [R29+0x1000] ;  /* 0x001000001d087984 */ /* 0x000e620000000c00 */
[----:B0-----:R-:W-:-:S03]  /*82f70*/  PRMT R3, R23, 0x7632, R3 ;  /* 0x0000763217037816 */ /* 0x001fc60000000003 */
[----:B-1----:R-:W-:Y:S04]  /*82f80*/  STL [R1+0x94], R9 ;  /* 0x0000940901007387 */ /* 0x002fe80000100800 */
[----:B------:R0:W-:Y:S04]  /*82f90*/  STL.64 [R1+0x98], R10 ;  /* 0x0000980a01007387 */ /* 0x0001e80000100a00 */
[----:B------:R-:W2:Y:S01]  /*82fa0*/  LDL.LU R23, [R1+0x630] ;  /* 0x0006300001177983 */ /* 0x000ea20000300800 */
[----:B------:R-:W-:Y:S01]  /*82fb0*/  ISETP.LT.AND P3, PT, R25, c[0x0][0x178], !P3 ;  /* 0x00005e0019007a0c */ /* 0x000fe20005f61270 */
[C---:B------:R-:W-:Y:S01]  /*82fc0*/  IMAD.WIDE R12, R0.reuse, 0x2, R4 ;  /* 0x00000002000c7825 */ /* 0x040fe200078e0204 */
[----:B0-----:R-:W-:-:S11]  /*82fd0*/  IADD3 R10, R0, c[0x0][0x198], RZ ;  /* 0x00006600000a7a10 */ /* 0x001fd60007ffe0ff */
[----:B------:R0:W-:Y:S01]  /*82fe0*/  @P3 STG.E.U16 [R12.64], R17 ;  /* 0x000000110c003986 */ /* 0x0001e2000c101506 */
[----:B------:R-:W-:Y:S02]  /*82ff0*/  ISETP.LT.AND P3, PT, R18, c[0x0][0x178], !P0 ;  /* 0x00005e0012007a0c */ /* 0x000fe40004761270 */
[----:B------:R-:W-:Y:S01]  /*83000*/  ISETP.LT.AND P0, PT, R25, c[0x0][0x178], !P0 ;  /* 0x00005e0019007a0c */ /* 0x000fe20004701270 */
[----:B------:R-:W-:Y:S01]  /*83010*/  IMAD.MOV.U32 R26, RZ, RZ, R8 ;  /* 0x000000ffff1a7224 */ /* 0x000fe200078e0008 */
[C---:B------:R-:W-:Y:S01]  /*83020*/  IADD3 R0, R10.reuse, c[0x0][0x198], RZ ;  /* 0x000066000a007a10 */ /* 0x040fe20007ffe0ff */
[----:B------:R-:W-:Y:S01]  /*83030*/  IMAD.WIDE R8, R10, 0x2, R6 ;  /* 0x000000020a087825 */ /* 0x000fe200078e0206 */
[----:B------:R-:W-:-:S03]  /*83040*/  PRMT R16, R17, 0x7632, R16 ;  /* 0x0000763211107816 */ /* 0x000fc60000000010 */
[----:B------:R-:W-:-:S04]  /*83050*/  IMAD.WIDE R10, R10, 0x2, R4 ;  /* 0x000000020a0a7825 */ /* 0x000fc800078e0204 */
[----:B------:R1:W-:Y:S04]  /*83060*/  @P3 STG.E.U16 [R8.64], R3 ;  /* 0x0000000308003986 */ /* 0x0003e8000c101506 */
[----:B------:R-:W-:Y:S04]  /*83070*/  @P0 STG.E.U16 [R10.64], R16 ;  /* 0x000000100a000986 */ /* 0x000fe8000c101506 */
[----:B------:R-:W4:Y:S01]  /*83080*/  LDS.128 R8, [R24+0x1000] ;  /* 0x0010000018087984 */ /* 0x000f220000000c00 */
[----:B------:R-:W-:Y:S02]  /*83090*/  ISETP.LT.AND P6, PT, R18, c[0x0][0x178], !P4 ;  /* 0x00005e0012007a0c */ /* 0x000fe400067c1270 */
[----:B------:R-:W-:-:S02]  /*830a0*/  ISETP.LT.AND P4, PT, R25, c[0x0][0x178], !P4 ;  /* 0x00005e0019007a0c */ /* 0x000fc40006781270 */
[C---:B------:R-:W-:Y:S02]  /*830b0*/  IADD3 R14, R28.reuse, 0x18a, RZ ;  /* 0x0000018a1c0e7810 */ /* 0x040fe40007ffe0ff */
[----:B------:R-:W-:Y:S01]  /*830c0*/  IADD3 R15, R28, 0x18b, RZ ;  /* 0x0000018b1c0f7810 */ /* 0x000fe20007ffe0ff */
[----:B0-----:R-:W-:Y:S01]  /*830d0*/  IMAD.WIDE R12, R0, 0x2, R6 ;  /* 0x00000002000c7825 */ /* 0x001fe200078e0206 */
[----:B------:R-:W-:Y:S02]  /*830e0*/  ISETP.GE.AND P2, PT, R14, c[0x0][0x17c], PT ;  /* 0x00005f000e007a0c */ /* 0x000fe40003f46270 */
[----:B------:R-:W-:Y:S01]  /*830f0*/  ISETP.GE.AND P5, PT, R15, c[0x0][0x17c], PT ;  /* 0x00005f000f007a0c */ /* 0x000fe20003fa6270 */
[C---:B------:R-:W-:Y:S01]  /*83100*/  IMAD.WIDE R14, R0.reuse, 0x2, R4 ;  /* 0x00000002000e7825 */ /* 0x040fe200078e0204 */
[----:B------:R-:W-:Y:S02]  /*83110*/  IADD3 R0, R0, c[0x0][0x198], RZ ;  /* 0x0000660000007a10 */ /* 0x000fe40007ffe0ff */
[----:B------:R-:W-:-:S02]  /*83120*/  IADD3 R17, R28, 0x18c, RZ ;  /* 0x0000018c1c117810 */ /* 0x000fc40007ffe0ff */
[----:B-1----:R-:W-:Y:S02]  /*83130*/  PRMT R3, R19, 0x7632, R3 ;  /* 0x0000763213037816 */ /* 0x002fe40000000003 */
[----:B------:R-:W-:Y:S01]  /*83140*/  ISETP.GE.AND P3, PT, R17, c[0x0][0x17c], PT ;  /* 0x00005f0011007a0c */ /* 0x000fe20003f66270 */
[----:B----4-:R-:W-:Y:S01]  /*83150*/  STL [R1+0x84], R9 ;  /* 0x0000840901007387 */ /* 0x010fe20000100800 */
[----:B------:R-:W-:-:S03]  /*83160*/  IMAD.MOV.U32 R16, RZ, RZ, R8 ;  /* 0x000000ffff107224 */ /* 0x000fc600078e0008 */
[----:B------:R0:W-:Y:S04]  /*83170*/  STL.64 [R1+0x88], R10 ;  /* 0x0000880a01007387 */ /* 0x0001e80000100a00 */
[----:B---3--:R1:W-:Y:S04]  /*83180*/  @P6 STG.E.U16 [R12.64], R21 ;  /* 0x000000150c006986 */ /* 0x0083e8000c101506 */
[----:B------:R-:W-:Y:S01]  /*83190*/  @P4 STG.E.U16 [R14.64], R19 ;  /* 0x000000130e004986 */ /* 0x000fe2000c101506 */
[----:B------:R-:W-:Y:S01]  /*831a0*/  ISETP.LT.AND P4, PT, R18, c[0x0][0x178], !P1 ;  /* 0x00005e0012007a0c */ /* 0x000fe20004f81270 */
[----:B0-----:R-:W-:Y:S01]  /*831b0*/  IMAD.WIDE R10, R0, 0x2, R6 ;  /* 0x00000002000a7825 */ /* 0x001fe200078e0206 */
[----:B-1----:R-:W-:-:S02]  /*831c0*/  PRMT R12, R21, 0x7632, R12 ;  /* 0x00007632150c7816 */ /* 0x002fc4000000000c */
[----:B------:R-:W3:Y:S01]  /*831d0*/  LDL.LU R21, [R1+0x640] ;  /* 0x0006400001157983 */ /* 0x000ee20000300800 */
[----:B------:R-:W-:-:S08]  /*831e0*/  ISETP.LT.AND P6, PT, R18, c[0x0][0x178], !P2 ;  /* 0x00005e0012007a0c */ /* 0x000fd000057c1270 */
[----:B------:R0:W-:Y:S01]  /*831f0*/  @P4 STG.E.U16 [R10.64], R12 ;  /* 0x0000000c0a004986 */ /* 0x0001e2000c101506 */
[----:B------:R-:W-:-:S03]  /*83200*/  ISETP.LT.AND P4, PT, R18, c[0x0][0x178], !P5 ;  /* 0x00005e0012007a0c */ /* 0x000fc60006f81270 */
[----:B------:R-:W-:Y:S04]  /*83210*/  STL [R1+0x1f2c], R18 ;  /* 0x001f2c1201007387 */ /* 0x000fe80000100800 */
[----:B------:R-:W-:Y:S04]  /*83220*/  STL [R1+0x1f28], R16 ;  /* 0x001f281001007387 */ /* 0x000fe80000100800 */
[----:B------:R-:W1:Y:S01]  /*83230*/  LDS.128 R16, [R22+0x1000] ;  /* 0x0010000016107984 */ /* 0x000e620000000c00 */
[----:B------:R-:W-:Y:S01]  /*83240*/  ISETP.LT.AND P1, PT, R25, c[0x0][0x178], !P1 ;  /* 0x00005e0019007a0c */ /* 0x000fe20004f21270 */
[C---:B------:R-:W-:Y:S01]  /*83250*/  IMAD.WIDE R8, R0.reuse, 0x2, R4 ;  /* 0x0000000200087825 */ /* 0x040fe200078e0204 */
[----:B------:R-:W-:-:S02]  /*83260*/  IADD3 R0, R0, c[0x0][0x198], RZ ;  /* 0x0000660000007a10 */ /* 0x000fc40007ffe0ff */
[----:B0-----:R-:W-:-:S03]  /*83270*/  IADD3 R12, R28, 0x18e, RZ ;  /* 0x0000018e1c0c7810 */ /* 0x001fc60007ffe0ff */
[----:B------:R-:W-:-:S06]  /*83280*/  IMAD.WIDE R10, R0, 0x2, R6 ;  /* 0x00000002000a7825 */ /* 0x000fcc00078e0206 */
[----:B------:R0:W-:Y:S01]  /*83290*/  @P1 STG.E.U16 [R8.64], R3 ;  /* 0x0000000308001986 */ /* 0x0001e2000c101506 */
[----:B------:R-:W-:Y:S02]  /*832a0*/  ISETP.GE.AND P1, PT, R12, c[0x0][0x17c], PT ;  /* 0x00005f000c007a0c */ /* 0x000fe40003f26270 */
[C---:B------:R-:W-:Y:S01]  /*832b0*/  IADD3 R12, R0.reuse, c[0x0][0x198], RZ ;  /* 0x00006600000c7a10 */ /* 0x040fe20007ffe0ff */
[----:B0-----:R-:W-:Y:S01]  /*832c0*/  IMAD.WIDE R8, R0, 0x2, R4 ;  /* 0x0000000200087825 */ /* 0x001fe200078e0204 */
[----:B-1----:R-:W-:Y:S04]  /*832d0*/  STL [R1+0x74], R17 ;  /* 0x0000741101007387 */ /* 0x002fe80000100800 */
[----:B------:R0:W-:Y:S04]  /*832e0*/  STL.64 [R1+0x78], R18 ;  /* 0x0000781201007387 */ /* 0x0001e80000100a00 */
[----:B0-----:R-:W4:Y:S01]  /*832f0*/  LDL.LU R18, [R1+0x1f2c] ;  /* 0x001f2c0001127983 */ /* 0x001f220000300800 */
[----:B------:R-:W-:-:S03]  /*83300*/  IMAD.MOV.U32 R19, RZ, RZ, R16 ;  /* 0x000000ffff137224 */ /* 0x000fc600078e0010 */
[----:B------:R-:W4:Y:S04]  /*83310*/  LDL.LU R16, [R1+0x1f28] ;  /* 0x001f280001107983 */ /* 0x000f280000300800 */
[----:B--2---:R0:W-:Y:S01]  /*83320*/  @P6 STG.E.U16 [R10.64], R23 ;  /* 0x000000170a006986 */ /* 0x0041e2000c101506 */
[----:B------:R-:W-:-:S03]  /*83330*/  PRMT R0, R23, 0x7632, R0 ;  /* 0x0000763217007816 */ /* 0x000fc60000000000 */
[----:B0-----:R-:W2:Y:S01]  /*83340*/  LDL.LU R23, [R1+0x650] ;  /* 0x0006500001177983 */ /* 0x001ea20000300800 */
[C---:B------:R-:W-:Y:S02]  /*83350*/  ISETP.LT.AND P2, PT, R25.reuse, c[0x0][0x178], !P2 ;  /* 0x00005e0019007a0c */ /* 0x040fe40005741270 */
[----:B------:R-:W-:Y:S02]  /*83360*/  ISETP.LT.AND P5, PT, R25, c[0x0][0x178], !P5 ;  /* 0x00005e0019007a0c */ /* 0x000fe40006fa1270 */
[----:B------:R-:W-:-:S09]  /*83370*/  IADD3 R3, R28, 0x18f, RZ ;  /* 0x0000018f1c037810 */ /* 0x000fd20007ffe0ff */
[----:B------:R0:W-:Y:S01]  /*83380*/  @P2 STG.E.U16 [R8.64], R26 ;  /* 0x0000001a08002986 */ /* 0x0001e2000c101506 */
[----:B------:R-:W-:Y:S01]  /*83390*/  ISETP.GE.AND P6, PT, R3, c[0x0][0x17c], PT ;  /* 0x00005f0003007a0c */ /* 0x000fe20003fc6270 */
[----:B0-----:R-:W-:-:S05]  /*833a0*/  IMAD.WIDE R8, R12, 0x2, R6 ;  /* 0x000000020c087825 */ /* 0x001fca00078e0206 */
[----:B------:R0:W-:Y:S01]  /*833b0*/  @P4 STG.E.U16 [R8.64], R0 ;  /* 0x0000000008004986 */ /* 0x0001e2000c101506 */
[----:B------:R-:W-:Y:S02]  /*833c0*/  PRMT R3, R26, 0x7632, R3 ;  /* 0x000076321a037816 */ /* 0x000fe40000000003 */
[----:B------:R-:W-:Y:S02]  /*833d0*/  IADD3 R14, R28, 0x190, RZ ;  /* 0x000001901c0e7810 */ /* 0x000fe40007ffe0ff */
[C---:B0-----:R-:W-:Y:S01]  /*833e0*/  IADD3 R0, R12.reuse, c[0x0][0x198], RZ ;  /* 0x000066000c007a10 */ /* 0x041fe20007ffe0ff */
[----:B------:R-:W-:-:S04]  /*833f0*/  IMAD.WIDE R8, R12, 0x2, R4 ;  /* 0x000000020c087825 */ /* 0x000fc800078e0204 */
[----:B------:R-:W-:Y:S01]  /*83400*/  IMAD.WIDE R10, R0, 0x2, R6 ;  /* 0x00000002000a7825 */ /* 0x000fe200078e0206 */
[----:B------:R-:W-:Y:S01]  /*83410*/  ISETP.GE.AND P4, PT, R14, c[0x0][0x17c], PT ;  /* 0x00005f000e007a0c */ /* 0x000fe20003f86270 */
[----:B------:R0:W-:Y:S01]  /*83420*/  @P5 STG.E.U16 [R8.64], R3 ;  /* 0x0000000308005986 */ /* 0x0001e2000c101506 */
[----:B------:R-:W-:-:S04]  /*83430*/  IADD3 R13, R28, 0x18d, RZ ;  /* 0x0000018d1c0d7810 */ /* 0x000fc80007ffe0ff */
[----:B------:R-:W-:Y:S02]  /*83440*/  ISETP.GE.AND P0, PT, R13, c[0x0][0x17c], PT ;  /* 0x00005f000d007a0c */ /* 0x000fe40003f06270 */
[----:B---3--:R-:W-:Y:S01]  /*83450*/  PRMT R14, R21, 0x7632, R14 ;  /* 0x00007632150e7816 */ /* 0x008fe2000000000e */
[----:B------:R-:W-:Y:S01]  /*83460*/  IMAD.WIDE R12, R0, 0x2, R4 ;  /* 0x00000002000c7825 */ /* 0x000fe200078e0204 */
[----:B----4-:R-:W-:-:S13]  /*83470*/  ISETP.LT.AND P2, PT, R18, c[0x0][0x178], !P3 ;  /* 0x00005e0012007a0c */ /* 0x010fda0005f41270 */
[----:B------:R-:W-:Y:S01]  /*83480*/  @P2 STG.E.U16 [R10.64], R21 ;  /* 0x000000150a002986 */ /* 0x000fe2000c101506 */
[C---:B------:R-:W-:Y:S02]  /*83490*/  ISETP.LT.AND P3, PT, R25.reuse, c[0x0][0x178], !P3 ;  /* 0x00005e0019007a0c */ /* 0x040fe40005f61270 */
[----:B0-----:R-:W-:Y:S02]  /*834a0*/  PRMT R3, R16, 0x7632, R3 ;  /* 0x0000763210037816 */ /* 0x001fe40000000003 */
[----:B------:R-:W-:Y:S02]  /*834b0*/  ISETP.LT.AND P2, PT, R18, c[0x0][0x178], !P0 ;  /* 0x00005e0012007a0c */ /* 0x000fe40004741270 */
[----:B------:R-:W-:-:S07]  /*834c0*/  ISETP.LT.AND P0, PT, R25, c[0x0][0x178], !P0 ;  /* 0x00005e0019007a0c */ /* 0x000fce0004701270 */
[----:B------:R-:W-:Y:S01]  /*834d0*/  @P3 STG.E.U16 [R12.64], R16 ;  /* 0x000000100c003986 */ /* 0x000fe2000c101506 */
[----:B------:R-:W-:Y:S02]  /*834e0*/  ISETP.LT.AND P3, PT, R18, c[0x0][0x178], !P1 ;  /* 0x00005e0012007a0c */ /* 0x000fe40004f61270 */
[----:B------:R-:W-:Y:S01]  /*834f0*/  ISETP.LT.AND P1, PT, R25, c[0x0][0x178], !P1 ;  /* 0x00005e0019007a0c */ /* 0x000fe20004f21270 */
[----:B--2---:R-:W-:Y:S04]  /*83500*/  STL.64 [R1+0x1f20], R22 ;  /* 0x001f201601007387 */ /* 0x004fe80000100a00 */
[----:B------:R-:W-:Y:S04]  /*83510*/  STL [R1+0x1f18], R20 ;  /* 0x001f181401007387 */ /* 0x000fe80000100800 */
[----:B------:R-:W0:Y:S04]  /*83520*/  LDS.128 R20, [R2+0x2000] ;  /* 0x0020000002147984 */ /* 0x000e280000000c00 */
[----:B0-----:R-:W-:Y:S01]  /*83530*/  STL [R1+0x64], R21 ;  /* 0x0000641501007387 */ /* 0x001fe20000100800 */
[----:B------:R0:W-:Y:S02]  /*83540*/  STL.64 [R1+0x68], R22 ;  /* 0x0000681601007387 */ /* 0x0001e40000100a00 */
[----:B------:R-:W-:Y:S01]  /*83550*/  IMAD.MOV.U32 R16, RZ, RZ, R20 ;  /* 0x000000ffff107224 */ /* 0x000fe200078e0014 */
[----:B0-----:R-:W2:Y:S01]  /*83560*/  LDL.LU.64 R22, [R1+0x1f20] ;  /* 0x001f200001167983 */ /* 0x001ea20000300a00 */
[----:B------:R-:W3:Y:S02]  /*83570*/  LDL.LU R20, [R1+0x1f18] ;  /* 0x001f180001147983 */ /* 0x000ee40000300800 */
[----:B------:R-:W4:Y:S02]  /*83580*/  LDL.LU R21, [R1+0x660] ;  /* 0x0006600001157983 */ /* 0x000f240000300800 */
[----:B------:R-:W-:Y:S02]  /*83590*/  STL.64 [R1+0x1f10], R24 ;  /* 0x001f101801007387 */ /* 0x000fe40000100a00 */
[----:B------:R-:W0:Y:S04]  /*835a0*/  LDS.128 R24, [R29+0x2000] ;  /* 0x002000001d187984 */ /* 0x000e280000000c00 */
[----:B0-----:R0:W-:Y:S01]  /*835b0*/  STL [R1+0x44], R25 ;  /* 0x0000441901007387 */ /* 0x0011e20000100800 */
[----:B------:R-:W-:Y:S02]  /*835c0*/  STL.64 [R1+0x48], R26 ;  /* 0x0000481a01007387 */ /* 0x000fe40000100a00 */
[----:B------:R-:W-:-:S02]  /*835d0*/  IMAD.MOV.U32 R17, RZ, RZ, R24 ;  /* 0x000000ffff117224 */ /* 0x000fc400078e0018 */
[----:B0-----:R-:W3:Y:S01]  /*835e0*/  LDL.LU.64 R24, [R1+0x1f10] ;  /* 0x001f100001187983 */ /* 0x001ee20000300a00 */
[----:B------:R-:W-:-:S04]  /*835f0*/  IADD3 R10, R0, c[0x0][0x198], RZ ;  /* 0x00006600000a7a10 */ /* 0x000fc80007ffe0ff */
[C---:B------:R-:W-:Y:S01]  /*83600*/  IADD3 R0, R10.reuse, c[0x0][0x198], RZ ;  /* 0x000066000a007a10 */ /* 0x040fe20007ffe0ff */
[----:B------:R-:W-:-:S04]  /*83610*/  IMAD.WIDE R8, R10, 0x2, R6 ;  /* 0x000000020a087825 */ /* 0x000fc800078e0206 */
[----:B------:R-:W-:-:S04]  /*83620*/  IMAD.WIDE R10, R10, 0x2, R4 ;  /* 0x000000020a0a7825 */ /* 0x000fc800078e0204 */
[C---:B------:R-:W-:Y:S01]  /*83630*/  IMAD.WIDE R12, R0.reuse, 0x2, R6 ;  /* 0x00000002000c7825 */ /* 0x040fe200078e0206 */
[----:B------:R-:W-:Y:S03]  /*83640*/  @P2 STG.E.U16 [R8.64], R14 ;  /* 0x0000000e08002986 */ /* 0x000fe6000c101506 */
[----:B------:R0:W-:Y:S02]  /*83650*/  @P0 STG.E.U16 [R10.64], R3 ;  /* 0x000000030a000986 */ /* 0x0001e4000c101506 */
[C---:B0-----:R-:W-:Y:S01]  /*83660*/  IMAD.WIDE R10, R0.reuse, 0x2, R4 ;  /* 0x00000002000a7825 */ /* 0x041fe200078e0204 */
[----:B------:R-:W-:Y:S02]  /*83670*/  IADD3 R8, R0, c[0x0][0x198], RZ ;  /* 0x0000660000087a10 */ /* 0x000fe40007ffe0ff */
[----:B------:R-:W-:Y:S02]  /*83680*/  IADD3 R3, R28, 0x193, RZ ;  /* 0x000001931c037810 */ /* 0x000fe40007ffe0ff */
[----:B------:R-:W-:-:S02]  /*83690*/  IADD3 R0, R8, c[0x0][0x198], RZ ;  /* 0x0000660008007a10 */ /* 0x000fc40007ffe0ff */
[----:B------:R-:W-:Y:S01]  /*836a0*/  ISETP.GE.AND P0, PT, R3, c[0x0][0x17c], PT ;  /* 0x00005f0003007a0c */ /* 0x000fe20003f06270 */
[----:B------:R-:W-:Y:S01]  /*836b0*/  PRMT R3, R19, 0x7632, R3 ;  /* 0x0000763213037816 */ /* 0x000fe20000000003 */
[----:B--2---:R0:W-:Y:S02]  /*836c0*/  @P3 STG.E.U16 [R12.64], R23 ;  /* 0x000000170c003986 */ /* 0x0041e4000c101506 */
[----:B0-----:R-:W-:Y:S02]  /*836d0*/  PRMT R13, R23, 0x7632, R13 ;  /* 0x00007632170d7816 */ /* 0x001fe4000000000d */
[----:B------:R-:W2:Y:S01]  /*836e0*/  LDL.LU R23, [R1+0x680] ;  /* 0x0006800001177983 */ /* 0x000ea20000300800 */
[----:B------:R-:W-:-:S03]  /*836f0*/  ISETP.LT.AND P3, PT, R18, c[0x0][0x178], !P6 ;  /* 0x00005e0012007a0c */ /* 0x000fc60007761270 */
[----:B------:R0:W-:Y:S01]  /*83700*/  @P1 STG.E.U16 [R10.64], R19 ;  /* 0x000000130a001986 */ /* 0x0001e2000c101506 */
[----:B------:R-:W-:Y:S01]  /*83710*/  ISETP.LT.AND P1, PT, R18, c[0x0][0x178], !P4 ;  /* 0x00005e0012007a0c */ /* 0x000fe20006721270 */
[----:B0-----:R-:W-:-:S04]  /*83720*/  IMAD.WIDE R10, R8, 0x2, R6 ;  /* 0x00000002080a7825 */ /* 0x001fc800078e0206 */
[----:B------:R-:W-:-:S04]  /*83730*/  IMAD.WIDE R8, R8, 0x2, R4 ;  /* 0x0000000208087825 */ /* 0x000fc800078e0204 */
[----:B------:R0:W-:Y:S02]  /*83740*/  @P3 STG.E.U16 [R10.64], R13 ;  /* 0x0000000d0a003986 */ /* 0x0001e4000c101506 */
[----:B0-----:R-:W-:Y:S01]  /*83750*/  IMAD.WIDE R10, R0, 0x2, R6 ;  /* 0x00000002000a7825 */ /* 0x001fe200078e0206 */
[----:B---3--:R-:W-:-:S13]  /*83760*/  ISETP.LT.AND P6, PT, R25, c[0x0][0x178], !P6 ;  /* 0x00005e0019007a0c */ /* 0x008fda00077c1270 */
[----:B------:R-:W-:Y:S01]  /*83770*/  @P6 STG.E.U16 [R8.64], R3 ;  /* 0x0000000308006986 */ /* 0x000fe2000c101506 */
[----:B----4-:R-:W-:Y:S02]  /*83780*/  @P1 STG.E.U16 [R10.64], R21 ;  /* 0x000000150a001986 */ /* 0x010fe4000c101506 */
[----:B------:R-:W0:Y:S01]  /*83790*/  LDS.128 R8, [R24+0x2000] ;  /* 0x0020000018087984 */ /* 0x000e220000000c00 */
[----:B------:R-:W-:-:S04]  /*837a0*/  IADD3 R12, R28, 0x194, RZ ;  /* 0x000001941c0c7810 */ /* 0x000fc80007ffe0ff */
[----:B------:R-:W-:Y:S01]  /*837b0*/  ISETP.GE.AND P3, PT, R12, c[0x0][0x17c], PT ;  /* 0x00005f000c007a0c */ /* 0x000fe20003f66270 */
[C---:B------:R-:W-:Y:S01]  /*837c0*/  IADD3 R12, R0.reuse, c[0x0][0x198], RZ ;  /* 0x00006600000c7a10 */ /* 0x040fe20007ffe0ff */
[----:B0-----:R0:W-:Y:S01]  /*837d0*/  STL [R1+0x24], R9 ;  /* 0x0000240901007387 */ /* 0x0011e20000100800 */
[----:B------:R-:W-:Y:S02]  /*837e0*/  IMAD.MOV.U32 R19, RZ, RZ, R8 ;  /* 0x000000ffff137224 */ /* 0x000fe400078e0008 */
[----:B------:R1:W-:Y:S02]  /*837f0*/  STL.64 [R1+0x28], R10 ;  /* 0x0000280a01007387 */ /* 0x0003e40000100a00 */
[----:B0-----:R-:W-:Y:S01]  /*83800*/  IMAD.WIDE R8, R0, 0x2, R4 ;  /* 0x0000000200087825 */ /* 0x001fe200078e0204 */
[----:B------:R-:W-:Y:S02]  /*83810*/  PRMT R0, R21, 0x7632, R0 ;  /* 0x0000763215007816 */ /* 0x000fe40000000000 */
[----:B------:R-:W3:Y:S01]  /*83820*/  LDL.LU R21, [R1+0x690] ;  /* 0x0006900001157983 */ /* 0x000ee20000300800 */
[----:B------:R-:W-:-:S02]  /*83830*/  IADD3 R15, R28, 0x191, RZ ;  /* 0x000001911c0f7810 */ /* 0x000fc40007ffe0ff */
[----:B------:R-:W-:Y:S02]  /*83840*/  ISETP.LT.AND P4, PT, R25, c[0x0][0x178], !P4 ;  /* 0x00005e0019007a0c */ /* 0x000fe40006781270 */
[----:B------:R-:W-:Y:S01]  /*83850*/  ISETP.GE.AND P5, PT, R15, c[0x0][0x17c], PT ;  /* 0x00005f000f007a0c */ /* 0x000fe20003fa6270 */
[----:B------:R-:W-:-:S03]  /*83860*/  IADD3 R15, R28, 0x192, RZ ;  /* 0x000001921c0f7810 */ /* 0x000fc60007ffe0ff */
[----:B------:R-:W-:Y:S02]  /*83870*/  ISETP.LT.AND P6, PT, R18, c[0x0][0x178], !P5 ;  /* 0x00005e0012007a0c */ /* 0x000fe40006fc1270 */
[----:B------:R-:W-:Y:S02]  /*83880*/  ISETP.GE.AND P2, PT, R15, c[0x0][0x17c], PT ;  /* 0x00005f000f007a0c */ /* 0x000fe40003f46270 */
[----:B------:R-:W-:Y:S01]  /*83890*/  IADD3 R3, R28, 0x195, RZ ;  /* 0x000001951c037810 */ /* 0x000fe20007ffe0ff */
[C---:B------:R-:W-:Y:S02]  /*838a0*/  ISETP.LT.AND P5, PT, R25.reuse, c[0x0][0x178], !P5 ;  /* 0x00005e0019007a0c */ /* 0x040fe40006fa1270 */
[----:B-1----:R-:W-:Y:S01]  /*838b0*/  IMAD.WIDE R10, R12, 0x2, R6 ;  /* 0x000000020c0a7825 */ /* 0x002fe200078e0206 */
[----:B------:R0:W-:Y:S01]  /*838c0*/  @P4 STG.E.U16 [R8.64], R16 ;  /* 0x0000001008004986 */ /* 0x0001e2000c101506 */
[----:B------:R-:W-:Y:S02]  /*838d0*/  ISETP.LT.AND P4, PT, R18, c[0x0][0x178], !P2 ;  /* 0x00005e0012007a0c */ /* 0x000fe40005781270 */
[----:B------:R-:W-:Y:S01]  /*838e0*/  ISETP.LT.AND P2, PT, R25, c[0x0][0x178], !P2 ;  /* 0x00005e0019007a0c */ /* 0x000fe20005741270 */
[----:B------:R-:W-:Y:S01]  /*838f0*/  ISETP.GE.AND P1, PT, R3, c[0x0][0x17c], PT ;  /* 0x00005f0003007a0c */ /* 0x000fe20003f26270 */
[----:B------:R-:W-:Y:S01]  /*83900*/  IADD3 R3, R12, c[0x0][0x198], RZ ;  /* 0x000066000c037a10 */ /* 0x000fe20007ffe0ff */
[----:B------:R1:W-:Y:S01]  /*83910*/  @P6 STG.E.U16 [R10.64], R0 ;  /* 0x000000000a006986 */ /* 0x0003e2000c101506 */
[----:B------:R-:W-:-:S02]  /*83920*/  IADD3 R14, R28, 0x196, RZ ;  /* 0x000001961c0e7810 */ /* 0x000fc40007ffe0ff */
[----:B------:R-:W-:Y:S01]  /*83930*/  IADD3 R15, R28, 0x197, RZ ;  /* 0x000001971c0f7810 */ /* 0x000fe20007ffe0ff */
[----:B0-----:R-:W-:-:S04]  /*83940*/  IMAD.WIDE R8, R12, 0x2, R4 ;  /* 0x000000020c087825 */ /* 0x001fc800078e0204 */
[----:B------:R-:W-:Y:S01]  /*83950*/  IMAD.WIDE R12, R3, 0x2, R4 ;  /* 0x00000002030c7825 */ /* 0x000fe200078e0204 */
[----:B-1----:R-:W-:-:S03]  /*83960*/  PRMT R0, R16, 0x7632, R0 ;  /* 0x0000763210007816 */ /* 0x002fc60000000000 */
[----:B------:R-:W-:Y:S01]  /*83970*/  IMAD.WIDE R10, R3, 0x2, R6 ;  /* 0x00000002030a7825 */ /* 0x000fe200078e0206 */
[----:B------:R-:W-:Y:S01]  /*83980*/  ISETP.GE.AND P6, PT, R14, c[0x0][0x17c], PT ;  /* 0x00005f000e007a0c */ /* 0x000fe20003fc6270 */
[----:B------:R0:W-:Y:S01]  /*83990*/  @P5 STG.E.U16 [R8.64], R0 ;  /* 0x0000000008005986 */ /* 0x0001e2000c101506 */
[----:B------:R-:W-:-:S03]  /*839a0*/  ISETP.GE.AND P5, PT, R15, c[0x0][0x17c], PT ;  /* 0x00005f000f007a0c */ /* 0x000fc60003fa6270 */
[----:B--2---:R1:W-:Y:S01]  /*839b0*/  @P4 STG.E.U16 [R10.64], R23 ;  /* 0x000000170a004986 */ /* 0x0043e2000c101506 */
[----:B------:R-:W-:Y:S02]  /*839c0*/  @P2 STG.E.U16 [R12.64], R17 ;  /* 0x000000110c002986 */ /* 0x000fe4000c101506 */
[----:B------:R-:W2:Y:S01]  /*839d0*/  LDS.128 R12, [R22+0x2000] ;  /* 0x00200000160c7984 */ /* 0x000ea20000000c00 */
[----:B0-----:R-:W-:Y:S02]  /*839e0*/  PRMT R0, R23, 0x7632, R0 ;  /* 0x0000763217007816 */ /* 0x001fe40000000000 */
[----:B-1----:R-:W-:-:S04]  /*839f0*/  IADD3 R10, R3, c[0x0][0x198], RZ ;  /* 0x00006600030a7a10 */ /* 0x002fc80007ffe0ff */
[C---:B------:R-:W-:Y:S01]  /*83a00*/  IADD3 R16, R10.reuse, c[0x0][0x198], RZ ;  /* 0x000066000a107a10 */ /* 0x040fe20007ffe0ff */
[----:B------:R-:W-:-:S04]  /*83a10*/  IMAD.WIDE R8, R10, 0x2, R6 ;  /* 0x000000020a087825 */ /* 0x000fc800078e0206 */
[----:B------:R-:W-:Y:S01]  /*83a20*/  IMAD.WIDE R10, R10, 0x2, R4 ;  /* 0x000000020a0a7825 */ /* 0x000fe200078e0204 */
[----:B--2---:R0:W-:Y:S03]  /*83a30*/  STL [R1+0x14], R13 ;  /* 0x0000140d01007387 */ /* 0x0041e60000100800 */
[----:B------:R1:W-:Y:S02]  /*83a40*/  STL.64 [R1+0x18], R14 ;  /* 0x0000180e01007387 */ /* 0x0003e40000100a00 */
[----:B------:R-:W-:Y:S02]  /*83a50*/  IMAD.MOV.U32 R23, RZ, RZ, R12 ;  /* 0x000000ffff177224 */ /* 0x000fe400078e000c */
[----:B------:R-:W-:Y:S01]  /*83a60*/  STL.64 [R1+0x1f08], R6 ;  /* 0x001f080601007387 */ /* 0x000fe20000100a00 */
[----:B------:R-:W-:Y:S01]  /*83a70*/  STL.64 [R1+0x1f00], R4 ;  /* 0x001f000401007387 */ /* 0x000fe20000100a00 */
[----:B0-----:R-:W-:-:S04]  /*83a80*/  IMAD.WIDE R12, R16, 0x2, R6 ;  /* 0x00000002100c7825 */ /* 0x001fc800078e0206 */
[----:B-1----:R-:W-:Y:S02]  /*83a90*/  IMAD.WIDE R14, R16, 0x2, R4 ;  /* 0x00000002100e7825 */ /* 0x002fe400078e0204 */
[----:B------:R-:W0:Y:S01]  /*83aa0*/  LDS.128 R4, [R2+0x3000] ;  /* 0x0030000002047984 */ /* 0x000e220000000c00 */
[C---:B------:R-:W-:Y:S01]  /*83ab0*/  ISETP.LT.AND P2, PT, R18.reuse, c[0x0][0x178], !P0 ;  /* 0x00005e0012007a0c */ /* 0x040fe20004741270 */
[----:B------:R-:W-:Y:S01]  /*83ac0*/  ISETP.LT.AND P0, PT, R25, c[0x0][0x178], !P0 ;  /* 0x00005e0019007a0c */ /* 0x000fe20004701270 */
[----:B------:R-:W-:Y:S02]  /*83ad0*/  ISETP.LT.AND P4, PT, R18, c[0x0][0x178], !P3 ;  /* 0x00005e0012007a0c */ /* 0x000fe40005f81270 */
[----:B------:R-:W-:Y:S01]  /*83ae0*/  PRMT R3, R17, 0x7632, R3 ;  /* 0x0000763211037816 */ /* 0x000fe20000000003 */
[----:B------:R-:W-:-:S08]  /*83af0*/  IADD3 R17, R28, 0x198, RZ ;  /* 0x000001981c117810 */ /* 0x000fd00007ffe0ff */
[----:B------:R-:W-:Y:S01]  /*83b00*/  @P2 STG.E.U16 [R8.64], R0 ;  /* 0x0000000008002986 */ /* 0x000fe2000c101506 */
[----:B------:R-:W-:Y:S02]  /*83b10*/  ISETP.GE.AND P2, PT, R17, c[0x0][0x17c], PT ;  /* 0x00005f0011007a0c */ /* 0x000fe40003f46270 */
[----:B------:R-:W2:Y:S02]  /*83b20*/  LDL.LU R17, [R1+0x6a0] ;  /* 0x0006a00001117983 */ /* 0x000ea40000300800 */
[----:B------:R-:W-:Y:S01]  /*83b30*/  @P0 STG.E.U16 [R10.64], R3 ;  /* 0x000000030a000986 */ /* 0x000fe2000c101506 */
[----:B0-----:R0:W-:Y:S01]  /*83b40*/  STL [R1+0xc], R7 ;  /* 0x00000c0701007387 */ /* 0x0011e20000100800 */
[----:B------:R-:W-:Y:S02]  /*83b50*/  IMAD.MOV.U32 R27, RZ, RZ, R6 ;  /* 0x000000ffff1b7224 */ /* 0x000fe400078e0006 */
[----:B------:R-:W-:Y:S01]  /*83b60*/  IMAD.MOV.U32 R26, RZ, RZ, R5 ;  /* 0x000000ffff1a7224 */ /* 0x000fe200078e0005 */
[----:B0-----:R-:W4:Y:S04]  /*83b70*/  LDL.LU.64 R6, [R1+0x1f08] ;  /* 0x001f080001067983 */ /* 0x001f280000300a00 */
[----:B---3--:R0:W-:Y:S01]  /*83b80*/  @P4 STG.E.U16 [R12.64], R21 ;  /* 0x000000150c004986 */ /* 0x0081e2000c101506 */
[----:B------:R-:W-:Y:S01]  /*83b90*/  PRMT R0, R21, 0x7632, R0 ;  /* 0x0000763215007816 */ /* 0x000fe20000000000 */
[----:B0-----:R-:W-:-:S02]  /*83ba0*/  IMAD.MOV.U32 R21, RZ, RZ, R4 ;  /* 0x000000ffff157224 */ /* 0x001fc400078e0004 */
[----:B------:R-:W3:Y:S01]  /*83bb0*/  LDL.LU.64 R4, [R1+0x1f00] ;  /* 0x001f000001047983 */ /* 0x000ee20000300a00 */
[----:B------:R-:W-:Y:S02]  /*83bc0*/  ISETP.LT.AND P3, PT, R25, c[0x0][0x178], !P3 ;  /* 0x00005e0019007a0c */ /* 0x000fe40005f61270 */
[----:B------:R-:W-:Y:S02]  /*83bd0*/  IADD3 R10, R16, c[0x0][0x198], RZ ;  /* 0x00006600100a7a10 */ /* 0x000fe40007ffe0ff */
[----:B------:R-:W-:-:S09]  /*83be0*/  PRMT R3, R19, 0x7632, R3 ;  /* 0x0000763213037816 */ /* 0x000fd20000000003 */
[----:B------:R0:W-:Y:S01]  /*83bf0*/  @P3 STG.E.U16 [R14.64], R19 ;  /* 0x000000130e003986 */ /* 0x0001e2000c101506 */
[----:B------:R-:W-:Y:S01]  /*83c00*/  ISETP.LT.AND P3, PT, R18, c[0x0][0x178], !P1 ;  /* 0x00005e0012007a0c */ /* 0x000fe20004f61270 */
[----:B------:R-:W-:Y:S01]  /*83c10*/  ISETP.LT.AND P1, PT, R25, c[0x0][0x178], !P1 ;  /* 0x00005e0019007a0c */ /* 0x000fe20004f21270 */
[C---:B------:R-:W-:Y:S01]  /*83c20*/  IADD3 R2, R10.reuse, c[0x0][0x198], RZ ;  /* 0x000066000a027a10 */ /* 0x040fe20007ffe0ff */
[----:B0-----:R-:W2:Y:S01]  /*83c30*/  LDL.LU R19, [R1+0x6d0] ;  /* 0x0006d00001137983 */ /* 0x001ea20000300800 */
[----:B----4-:R-:W-:-:S09]  /*83c40*/  IMAD.WIDE R8, R10, 0x2, R6 ;  /* 0x000000020a087825 */ /* 0x010fd200078e0206 */
[----:B------:R-:W-:Y:S01]  /*83c50*/  @P3 STG.E.U16 [R8.64], R0 ;  /* 0x0000000008003986 */ /* 0x000fe2000c101506 */
[----:B---3--:R-:W-:-:S05]  /*83c60*/  IMAD.WIDE R10, R10, 0x2, R4 ;  /* 0x000000020a0a7825 */ /* 0x008fca00078e0204 */
[----:B------:R-:W-:Y:S02]  /*83c70*/  @P1 STG.E.U16 [R10.64], R3 ;  /* 0x000000030a001986 */ /* 0x000fe4000c101506 */
[----:B------:R0:W1:Y:S02]  /*83c80*/  LDS.128 R8, [R29+0x3000] ;  /* 0x003000001d087984 */ /* 0x0000640000000c00 */
[----:B0-----:R-:W3:Y:S01]  /*83c90*/  LDL R29, [R1+0x1624] ;  /* 0x00162400011d7983 */ /* 0x001ee20000100800 */
[----:B------:R-:W-:Y:S02]  /*83ca0*/  ISETP.LT.AND P4, PT, R18, c[0x0][0x178], !P6 ;  /* 0x00005e0012007a0c */ /* 0x000fe40007781270 */
[----:B------:R-:W-:Y:S01]  /*83cb0*/  IADD3 R12, R28, 0x199, RZ ;  /* 0x000001991c0c7810 */ /* 0x000fe20007ffe0ff */
[C---:B------:R-:W-:Y:S01]  /*83cc0*/  ISETP.LT.AND P6, PT, R25.reuse, c[0x0][0x178], !P6 ;  /* 0x00005e0019007a0c */ /* 0x040fe200077c1270 */
[----:B------:R-:W-:Y:S01]  /*83cd0*/  ISETP.LT.AND P1, PT, R18, c[0x0][0x178], !P5 ;  /* 0x00005e0012007a0c */ /* 0x000fe20006f21270 */
[----:B------:R-:W-:Y:S01]  /*83ce0*/  ISETP.LT.AND P5, PT, R25, c[0x0][0x178], !P5 ;  /* 0x00005e0019007a0c */ /* 0x000fe20006fa1270 */
[----:B------:R-:W-:Y:S01]  /*83cf0*/  ISETP.GE.AND P0, PT, R12, c[0x0][0x17c], PT ;  /* 0x00005f000c007a0c */ /* 0x000fe20003f06270 */
[C---:B------:R-:W-:Y:S01]  /*83d00*/  IMAD.WIDE R12, R2.reuse, 0x2, R6 ;  /* 0x00000002020c7825 */ /* 0x040fe200078e0206 */
[----:B------:R-:W-:-:S02]  /*83d10*/  IADD3 R18, R2, c[0x0][0x198], RZ ;  /* 0x0000660002127a10 */ /* 0x000fc40007ffe0ff */
[----:B------:R-:W-:Y:S01]  /*83d20*/  IADD3 R14, R28, 0x19a, RZ ;  /* 0x0000019a1c0e7810 */ /* 0x000fe20007ffe0ff */
[----:B------:R-:W-:Y:S01]  /*83d30*/  IMAD.WIDE R2, R2, 0x2, R4 ;  /* 0x0000000202027825 */ /* 0x000fe200078e0204 */
[----:B--2---:R-:W-:Y:S01]  /*83d40*/  PRMT R16, R17, 0x7632, R16 ;  /* 0x0000763211107816 */ /* 0x004fe20000000010 */
[----:B------:R0:W-:Y:S01]  /*83d50*/  @P4 STG.E.U16 [R12.64], R17 ;  /* 0x000000110c004986 */ /* 0x0001e2000c101506 */
[----:B------:R-:W-:Y:S02]  /*83d60*/  ISETP.GE.AND P3, PT, R14, c[0x0][0x17c], PT ;  /* 0x00005f000e007a0c */ /* 0x000fe40003f66270 */
[----:B------:R-:W-:Y:S01]  /*83d70*/  PRMT R0, R23, 0x7632, R0 ;  /* 0x0000763217007816 */ /* 0x000fe20000000000 */
[C---:B------:R-:W-:Y:S01]  /*83d80*/  IMAD.WIDE R14, R18.reuse, 0x2, R4 ;  /* 0x00000002120e7825 */ /* 0x040fe200078e0204 */
[----:B------:R2:W-:Y:S03]  /*83d90*/  @P6 STG.E.U16 [R2.64], R23 ;  /* 0x0000001702006986 */ /* 0x0005e6000c101506 */
[C---:B0-----:R-:W-:Y:S01]  /*83da0*/  IMAD.WIDE R12, R18.reuse, 0x2, R6 ;  /* 0x00000002120c7825 */ /* 0x041fe200078e0206 */
[----:B--2---:R-:W-:-:S04]  /*83db0*/  IADD3 R3, R18, c[0x0][0x198], RZ ;  /* 0x0000660012037a10 */ /* 0x004fc80007ffe0ff */
[----:B------:R0:W-:Y:S01]  /*83dc0*/  @P1 STG.E.U16 [R12.64], R16 ;  /* 0x000000100c001986 */ /* 0x0001e2000c101506 */
[C---:B------:R-:W-:Y:S01]  /*83dd0*/  IADD3 R2, R28.reuse, 0x19c, RZ ;  /* 0x0000019c1c027810 */ /* 0x040fe20007ffe0ff */
[----:B------:R2:W-:Y:S01]  /*83de0*/  @P5 STG.E.U16 [R14.64], R0 ;  /* 0x000000000e005986 */ /* 0x0005e2000c101506 */
[----:B------:R-:W-:Y:S02]  /*83df0*/  IADD3 R17, R28, 0x19b, RZ ;  /* 0x0000019b1c117810 */ /* 0x000fe40007ffe0ff */
[----:B------:R-:W-:Y:S02]  /*83e00*/  PRMT R20, R21, 0x7632, R20 ;  /* 0x0000763215147816 */ /* 0x000fe40000000014 */
[----:B------:R-:W-:Y:S01]  /*83e10*/  ISETP.GE.AND P1, PT, R2, c[0x0][0x17c], PT ;  /* 0x00005f0002007a0c */ /* 0x000fe20003f26270 */
[C---:B------:R-:W-:Y:S01]  /*83e20*/  IADD3 R2, R3.reuse, c[0x0][0x198], RZ ;  /* 0x0000660003027a10 */ /* 0x040fe20007ffe0ff */
[----:B------:R-:W4:Y:S01]  /*83e30*/  LDL.LU R23, [R1+0x1ef8] ;  /* 0x001ef80001177983 */ /* 0x000f220000300800 */
[----:B0-----:R-:W-:Y:S01]  /*83e40*/  IMAD.WIDE R12, R3, 0x2, R6 ;  /* 0x00000002030c7825 */ /* 0x001fe200078e0206 */
[----:B--2---:R-:W-:-:S02]  /*83e50*/  IADD3 R0, R28, 0x19d, RZ ;  /* 0x0000019d1c007810 */ /* 0x004fc40007ffe0ff */
[----:B------:R-:W-:Y:S01]  /*83e60*/  ISETP.GE.AND P6, PT, R17, c[0x0][0x17c], PT ;  /* 0x00005f0011007a0c */ /* 0x000fe20003fc6270 */
[----:B------:R-:W-:Y:S01]  /*83e70*/  IMAD.WIDE R16, R3, 0x2, R4 ;  /* 0x0000000203107825 */ /* 0x000fe200078e0204 */
[----:B---3--:R-:W-:-:S03]  /*83e80*/  ISETP.LT.AND P4, PT, R29, c[0x0][0x178], !P2 ;  /* 0x00005e001d007a0c */ /* 0x008fc60005781270 */
[----:B------:R-:W-:Y:S01]  /*83e90*/  ISETP.LT.AND P2, PT, R25, c[0x0][0x178], !P2 ;  /* 0x00005e0019007a0c */ /* 0x000fe20005741270 */
[----:B------:R-:W-:Y:S01]  /*83ea0*/  ISETP.LT.AND P5, PT, R29, c[0x0][0x178], !P0 ;  /* 0x00005e001d007a0c */ /* 0x000fe200047a1270 */
[----:B------:R-:W-:-:S08]  /*83eb0*/  ISETP.LT.AND P0, PT, R25, c[0x0][0x178], !P0 ;  /* 0x00005e0019007a0c */ /* 0x000fd00004701270 */
[----:B------:R0:W-:Y:S01]  /*83ec0*/  @P4 STG.E.U16 [R12.64], R19 ;  /* 0x000000130c004986 */ /* 0x0001e2000c101506 */
[----:B------:R-:W-:Y:S01]  /*83ed0*/  ISETP.GE.AND P4, PT, R0, c[0x0][0x17c], PT ;  /* 0x00005f0000007a0c */ /* 0x000fe20003f86270 */
[----:B------:R-:W-:Y:S02]  /*83ee0*/  PRMT R0, R19, 0x7632, R0 ;  /* 0x0000763213007816 */ /* 0x000fe40000000000 */
[----:B------:R-:W-:Y:S01]  /*83ef0*/  @P2 STG.E.U16 [R16.64], R21 ;  /* 0x0000001510002986 */ /* 0x000fe2000c101506 */
[----:B------:R2:W3:Y:S01]  /*83f00*/  LDS.128 R12, [R24+0x3000] ;  /* 0x00300000180c7984 */ /* 0x0004e20000000c00 */
[----:B0-----:R-:W-:-:S03]  /*83f10*/  IMAD.WIDE R18, R2, 0x2, R6 ;  /* 0x0000000202127825 */ /* 0x001fc600078e0206 */
[----:B--2---:R-:W2:Y:S04]  /*83f20*/  LDL.LU R24, [R1+0x6b0] ;  /* 0x0006b00001187983 */ /* 0x004ea80000300800 */
[----:B------:R0:W-:Y:S02]  /*83f30*/  @P5 STG.E.U16 [R18.64], R0 ;  /* 0x0000000012005986 */ /* 0x0001e4000c101506 */
[C---:B0-----:R-:W-:Y:S01]  /*83f40*/  IADD3 R0, R2.reuse, c[0x0][0x198], RZ ;  /* 0x0000660002007a10 */ /* 0x041fe20007ffe0ff */
[----:B------:R-:W-:-:S05]  /*83f50*/  IMAD.WIDE R2, R2, 0x2, R4 ;  /* 0x0000000202027825 */ /* 0x000fca00078e0204 */
[----:B------:R0:W-:Y:S04]  /*83f60*/  @P0 STG.E.U16 [R2.64], R20 ;  /* 0x0000001402000986 */ /* 0x0001e8000c101506 */
[----:B0-----:R-:W2:Y:S01]  /*83f70*/  LDL.LU R3, [R1+0x6c0] ;  /* 0x0006c00001037983 */ /* 0x001ea20000300800 */
[----:B------:R-:W-:Y:S01]  /*83f80*/  ISETP.LT.AND P2, PT, R29, c[0x0][0x178], !P3 ;  /* 0x00005e001d007a0c */ /* 0x000fe20005f41270 */
[----:B------:R-:W-:Y:S01]  /*83f90*/  IMAD.WIDE R16, R0, 0x2, R6 ;  /* 0x0000000200107825 */ /* 0x000fe200078e0206 */
[----:B------:R-:W-:Y:S02]  /*83fa0*/  IADD3 R18, R28, 0x19e, RZ ;  /* 0x0000019e1c127810 */ /* 0x000fe40007ffe0ff */
[----:B------:R-:W-:Y:S02]  /*83fb0*/  ISETP.LT.AND P5, PT, R25, c[0x0][0x178], !P3 ;  /* 0x00005e0019007a0c */ /* 0x000fe40005fa1270 */
[----:B------:R-:W-:Y:S01]  /*83fc0*/  ISETP.GE.AND P3, PT, R18, c[0x0][0x17c], PT ;  /* 0x00005f0012007a0c */ /* 0x000fe20003f66270 */
[C---:B------:R-:W-:Y:S01]  /*83fd0*/  IMAD.WIDE R18, R0.reuse, 0x2, R4 ;  /* 0x0000000200127825 */ /* 0x040fe200078e0204 */
[----:B------:R-:W-:-:S02]  /*83fe0*/  IADD3 R0, R0, c[0x0][0x198], RZ ;  /* 0x0000660000007a10 */ /* 0x000fc40007ffe0ff */
[----:B------:R-:W-:-:S03]  /*83ff0*/  IADD3 R21, R28, 0x19f, RZ ;  /* 0x0000019f1c157810 */ /* 0x000fc60007ffe0ff */
[----:B--2---:R0:W-:Y:S01]  /*84000*/  @P2 STG.E.U16 [R16.64], R3 ;  /* 0x0000000310002986 */ /* 0x0041e2000c101506 */
[----:B------:R-:W-:Y:S02]  /*84010*/  ISETP.LT.AND P2, PT, R29, c[0x0][0x178], !P6 ;  /* 0x00005e001d007a0c */ /* 0x000fe40007741270 */
[----:B----4-:R-:W-:Y:S01]  /*84020*/  PRMT R23, R3, 0x7632, R23 ;  /* 0x0000763203177816 */ /* 0x010fe20000000017 */
[----:B-1----:R-:W-:Y:S01]  /*84030*/  @P5 STG.E.U16 [R18.64], R8 ;  /* 0x0000000812005986 */ /* 0x002fe2000c101506 */
[----:B------:R-:W-:Y:S01]  /*84040*/  ISETP.LT.AND P6, PT, R25, c[0x0][0x178], !P6 ;  /* 0x00005e0019007a0c */ /* 0x000fe200077c1270 */
[----:B------:R-:W1:Y:S01]  /*84050*/  LDS.128 R16, [R22+0x3000] ;  /* 0x0030000016107984 */ /* 0x000e620000000c00 */
[----:B0-----:R-:W-:-:S07]  /*84060*/  IMAD.WIDE R2, R0, 0x2, R6 ;  /* 0x0000000200027825 */ /* 0x001fce00078e0206 */
[----:B------:R0:W-:Y:S04]  /*84070*/  @P2 STG.E.U16 [R2.64], R23 ;  /* 0x0000001702002986 */ /* 0x0001e8000c101506 */
[----:B0-----:R-:W2:Y:S01]  /*84080*/  LDL.LU R23, [R1+0x670] ;  /* 0x0006700001177983 */ /* 0x001ea20000300800 */
[----:B------:R-:W-:Y:S02]  /*84090*/  ISETP.LT.AND P5, PT, R29, c[0x0][0x178], !P1 ;  /* 0x00005e001d007a0c */ /* 0x000fe40004fa1270 */
[----:B------:R-:W-:Y:S01]  /*840a0*/  ISETP.GE.AND P0, PT, R21, c[0x0][0x17c], PT ;  /* 0x00005f0015007a0c */ /* 0x000fe20003f06270 */
[----:B------:R-:W-:Y:S01]  /*840b0*/  ISETP.LT.AND P1, PT, R25, c[0x0][0x178], !P1 ;  /* 0x00005e0019007a0c */ /* 0x000fe20004f21270 */
[----:B------:R-:W-:Y:S01]  /*840c0*/  PRMT R8, R8, 0x7632, R8 ;  /* 0x0000763208087816 */ /* 0x000fe20000000008 */
[C---:B------:R-:W-:Y:S01]  /*840d0*/  IMAD.WIDE R20, R0.reuse, 0x2, R4 ;  /* 0x0000000200147825 */ /* 0x040fe200078e0204 */
[----:B------:R-:W-:-:S04]  /*840e0*/  IADD3 R0, R0, c[0x0][0x198], RZ ;  /* 0x0000660000007a10 */ /* 0x000fc80007ffe0ff */
[----:B------:R0:W-:Y:S01]  /*840f0*/  @P6 STG.E.U16 [R20.64], R8 ;  /* 0x0000000814006986 */ /* 0x0001e2000c101506 */
[----:B------:R-:W-:Y:S01]  /*84100*/  ISETP.LT.AND P6, PT, R29, c[0x0][0x178], !P4 ;  /* 0x00005e001d007a0c */ /* 0x000fe200067c1270 */
[----:B------:R-:W-:Y:S01]  /*84110*/  IMAD.WIDE R2, R0, 0x2, R4 ;  /* 0x0000000200027825 */ /* 0x000fe200078e0204 */
[----:B------:R-:W-:-:S03]  /*84120*/  ISETP.LT.AND P4, PT, R25, c[0x0][0x178], !P4 ;  /* 0x00005e0019007a0c */ /* 0x000fc60006781270 */
[C---:B0-----:R-:W-:Y:S01]  /*84130*/  IMAD.WIDE R20, R0.reuse, 0x2, R6 ;  /* 0x0000000200147825 */ /* 0x041fe200078e0206 */
[----:B------:R-:W-:-:S04]  /*84140*/  IADD3 R0, R0, c[0x0][0x198], RZ ;  /* 0x0000660000007a10 */ /* 0x000fc80007ffe0ff */
[----:B------:R0:W-:Y:S01]  /*84150*/  @P5 STG.E.U16 [R20.64], R24 ;  /* 0x0000001814005986 */ /* 0x0001e2000c101506 */
[----:B---3--:R3:W-:Y:S01]  /*84160*/  @P1 STG.E.U16 [R2.64], R12 ;  /* 0x0000000c02001986 */ /* 0x0087e2000c101506 */
[----:B------:R-:W-:Y:S02]  /*84170*/  ISETP.LT.AND P1, PT, R29, c[0x0][0x178], !P3 ;  /* 0x00005e001d007a0c */ /* 0x000fe40005f21270 */
[----:B------:R-:W-:Y:S01]  /*84180*/  IADD3 R8, R28, 0x1a1, RZ ;  /* 0x000001a11c087810 */ /* 0x000fe20007ffe0ff */
[----:B------:R-:W-:-:S03]  /*84190*/  ISETP.LT.AND P3, PT, R25, c[0x0][0x178], !P3 ;  /* 0x00005e0019007a0c */ /* 0x000fc60005f61270 */
[----:B------:R-:W-:Y:S01]  /*841a0*/  ISETP.GE.AND P5, PT, R8, c[0x0][0x17c], PT ;  /* 0x00005f0008007a0c */ /* 0x000fe20003fa6270 */
[----:B0-----:R-:W-:Y:S01]  /*841b0*/  IMAD.WIDE R20, R0, 0x2, R4 ;  /* 0x0000000200147825 */ /* 0x001fe200078e0204 */
[----:B---3--:R-:W-:-:S03]  /*841c0*/  PRMT R12, R24, 0x7632, R12 ;  /* 0x00007632180c7816 */ /* 0x008fc6000000000c */
[C---:B------:R-:W-:Y:S01]  /*841d0*/  IMAD.WIDE R2, R0.reuse, 0x2, R6 ;  /* 0x0000000200027825 */ /* 0x040fe200078e0206 */
[----:B------:R-:W-:Y:S02]  /*841e0*/  IADD3 R0, R0, c[0x0][0x198], RZ ;  /* 0x0000660000007a10 */ /* 0x000fe40007ffe0ff */
[----:B------:R-:W-:Y:S02]  /*841f0*/  IADD3 R22, R28, 0x1a0, RZ ;  /* 0x000001a01c167810 */ /* 0x000fe40007ffe0ff */
[----:B------:R-:W-:Y:S01]  /*84200*/  PRMT R8, R12, 0x7632, R8 ;  /* 0x000076320c087816 */ /* 0x000fe20000000008 */
[----:B------:R-:W3:Y:S04]  /*84210*/  LDL.LU R24, [R1+0x5e4] ;  /* 0x0005e40001187983 */ /* 0x000ee80000300800 */
[----:B------:R0:W-:Y:S01]  /*84220*/  @P6 STG.E.U16 [R2.64], R12 ;  /* 0x0000000c02006986 */ /* 0x0001e2000c101506 */
[----:B------:R4:W-:Y:S01]  /*84230*/  @P4 STG.E.U16 [R20.64], R8 ;  /* 0x0000000814004986 */ /* 0x0009e2000c101506 */
[----:B------:R-:W-:-:S02]  /*84240*/  ISETP.LT.AND P6, PT, R29, c[0x0][0x178], !P0 ;  /* 0x00005e001d007a0c */ /* 0x000fc400047c1270 */
[----:B------:R-:W-:Y:S01]  /*84250*/  ISETP.GE.AND P2, PT, R22, c[0x0][0x17c], PT ;  /* 0x00005f0016007a0c */ /* 0x000fe20003f46270 */
[----:B------:R-:W-:Y:S02]  /*84260*/  ISETP.LT.AND P0, PT, R25, c[0x0][0x178], !P0 ;  /* 0x00005e0019007a0c */ /* 0x000fe40004701270 */
[C---:B0-----:R-:W-:Y:S01]  /*84270*/  IMAD.WIDE R2, R0.reuse, 0x2, R6 ;  /* 0x0000000200027825 */ /* 0x041fe200078e0206 */
[----:B----4-:R-:W-:-:S05]  /*84280*/  IADD3 R8, R0, c[0x0][0x198], RZ ;  /* 0x0000660000087a10 */ /* 0x010fca0007ffe0ff */
[----:B------:R-:W-:Y:S01]  /*84290*/  IMAD.WIDE R20, R8, 0x2, R6 ;  /* 0x0000000208147825 */ /* 0x000fe200078e0206 */
[----:B--2---:R0:W-:Y:S03]  /*842a0*/  @P1 STG.E.U16 [R2.64], R23 ;  /* 0x0000001702001986 */ /* 0x0041e6000c101506 */
[----:B0-----:R-:W-:Y:S01]  /*842b0*/  IMAD.WIDE R2, R0, 0x2, R4 ;  /* 0x0000000200027825 */ /* 0x001fe200078e0204 */
[----:B------:R-:W-:-:S04]  /*842c0*/  PRMT R0, R23, 0x7632, R0 ;  /* 0x0000763217007816 */ /* 0x000fc80000000000 */
[----:B-1----:R0:W-:Y:S01]  /*842d0*/  @P3 STG.E.U16 [R2.64], R16 ;  /* 0x0000001002003986 */ /* 0x0021e2000c101506 */
[----:B------:R-:W-:Y:S01]  /*842e0*/  ISETP.LT.AND P3, PT, R29, c[0x0][0x178], !P2 ;  /* 0x00005e001d007a0c */ /* 0x000fe20005761270 */
[----:B------:R-:W-:Y:S02]  /*842f0*/  ISETP.LT.AND P2, PT, R25, c[0x0][0x178], !P2 ;  /* 0x00005e0019007a0c */ /* 0x000fe40005741270 */
[----:B------:R-:W2:Y:S01]  /*84300*/  LDL.LU R25, [R1+0x1ef4] ;  /* 0x001ef40001197983 */ /* 0x000ea20000300800 */
[----:B------:R-:W-:Y:S01]  /*84310*/  @P6 STG.E.U16 [R20.64], R0 ;  /* 0x0000000014006986 */ /* 0x000fe2000c101506 */
[----:B0-----:R-:W-:Y:S01]  /*84320*/  PRMT R16, R16, 0x7632, R16 ;  /* 0x0000763210107816 */ /* 0x001fe20000000010 */
[----:B------:R-:W-:-:S05]  /*84330*/  IMAD.WIDE R2, R8, 0x2, R4 ;  /* 0x0000000208027825 */ /* 0x000fca00078e0204 */
[----:B------:R0:W-:Y:S04]  /*84340*/  @P0 STG.E.U16 [R2.64], R16 ;  /* 0x0000001002000986 */ /* 0x0001e8000c101506 */
[----:B0-----:R-:W4:Y:S01]  /*84350*/  LDL R3, [R1+0x1628] ;  /* 0x0016280001037983 */ /* 0x001f220000100800 */
[----:B------:R-:W-:-:S05]  /*84360*/  IADD3 R0, R8, c[0x0][0x198], RZ ;  /* 0x0000660008007a10 */ /* 0x000fca0007ffe0ff */
[----:B------:R-:W-:-:S04]  /*84370*/  IMAD.WIDE R20, R0, 0x2, R6 ;  /* 0x0000000200147825 */ /* 0x000fc800078e0206 */
[----:B------:R-:W-:Y:S01]  /*84380*/  IMAD.WIDE R22, R0, 0x2, R4 ;  /* 0x0000000200167825 */ /* 0x000fe200078e0204 */
[----:B------:R-:W-:Y:S01]  /*84390*/  IADD3 R12, R28, 0x1a2, RZ ;  /* 0x000001a21c0c7810 */ /* 0x000fe20007ffe0ff */
[----:B---3--:R0:W-:Y:S03]  /*843a0*/  @P3 STG.E.U16 [R20.64], R24 ;  /* 0x0000001814003986 */ /* 0x0081e6000c101506 */
[----:B------:R-:W-:Y:S02]  /*843b0*/  ISETP.GE.AND P4, PT, R12, c[0x0][0x17c], PT ;  /* 0x00005f000c007a0c */ /* 0x000fe40003f86270 */
[----:B------:R-:W-:Y:S02]  /*843c0*/  PRMT R16, R24, 0x7632, R16 ;  /* 0x0000763218107816 */ /* 0x000fe40000000010 */
[C---:B------:R-:W-:Y:S02]  /*843d0*/  ISETP.LT.AND P3, PT, R29.reuse, c[0x0][0x178], !P4 ;  /* 0x00005e001d007a0c */ /* 0x040fe40006761270 */
[----:B0-----:R-:W-:Y:S01]  /*843e0*/  IADD3 R20, R0, c[0x0][0x198], RZ ;  /* 0x0000660000147a10 */ /* 0x001fe20007ffe0ff */
[----:B--2---:R-:W-:Y:S01]  /*843f0*/  @P2 STG.E.U16 [R22.64], R25 ;  /* 0x0000001916002986 */ /* 0x004fe2000c101506 */
[----:B------:R-:W-:-:S02]  /*84400*/  ISETP.LT.AND P2, PT, R29, c[0x0][0x178], !P5 ;  /* 0x00005e001d007a0c */ /* 0x000fc40006f41270 */
[C---:B----4-:R-:W-:Y:S02]  /*84410*/  ISETP.LT.AND P5, PT, R3.reuse, c[0x0][0x178], !P5 ;  /* 0x00005e0003007a0c */ /* 0x050fe40006fa1270 */
[----:B------:R-:W-:Y:S01]  /*84420*/  ISETP.LT.AND P4, PT, R3, c[0x0][0x178], !P4 ;  /* 0x00005e0003007a0c */ /* 0x000fe20006781270 */
[----:B------:R-:W-:-:S08]  /*84430*/  IMAD.WIDE R2, R20, 0x2, R6 ;  /* 0x0000000214027825 */ /* 0x000fd000078e0206 */
[----:B------:R0:W-:Y:S04]  /*84440*/  @P2 STG.E.U16 [R2.64], R16 ;  /* 0x0000001002002986 */ /* 0x0001e8000c101506 */
[----:B0-----:R-:W2:Y:S01]  /*84450*/  LDL.LU R2, [R1+0x5f4] ;  /* 0x0005f40001027983 */ /* 0x001ea20000300800 */
[----:B------:R-:W3:Y:S01]  /*84460*/  LDL.LU R3, [R1+0x34] ;  /* 0x0000340001037983 */ /* 0x000ee20000300800 */
[----:B------:R-:W-:Y:S02]  /*84470*/  IADD3 R12, R28, 0x1a3, RZ ;  /* 0x000001a31c0c7810 */ /* 0x000fe40007ffe0ff */
[----:B------:R-:W-:Y:S02]  /*84480*/  IADD3 R0, R20, c[0x0][0x198], RZ ;  /* 0x0000660014007a10 */ /* 0x000fe40007ffe0ff */
[----:B------:R-:W-:Y:S01]  /*84490*/  ISETP.GE.AND P1, PT, R12, c[0x0][0x17c], PT ;  /* 0x00005f000c007a0c */ /* 0x000fe20003f26270 */
[----:B------:R-:W-:-:S02]  /*844a0*/  IADD3 R12, R28, 0x1a4, RZ ;  /* 0x000001a41c0c7810 */ /* 0x000fc40007ffe0ff */
[----:B------:R-:W-:-:S04]  /*844b0*/  IMAD.WIDE R20, R20, 0x2, R4 ;  /* 0x0000000214147825 */ /* 0x000fc800078e0204 */
[----:B------:R-:W-:Y:S01]  /*844c0*/  IMAD.WIDE R22, R0, 0x2, R6 ;  /* 0x0000000200167825 */ /* 0x000fe200078e0206 */
[----:B------:R-:W-:-:S03]  /*844d0*/  ISETP.GE.AND P6, PT, R12, c[0x0][0x17c], PT ;  /* 0x00005f000c007a0c */ /* 0x000fc60003fc6270 */
[----:B------:R-:W-:Y:S02]  /*844e0*/  PRMT R12, R25, 0x7632, R12 ;  /* 0x00007632190c7816 */ /* 0x000fe4000000000c */
[----:B------:R-:W-:-:S03]  /*844f0*/  IMAD.WIDE R24, R0, 0x2, R4 ;  /* 0x0000000200187825 */ /* 0x000fc600078e0204 */
[----:B------:R-:W-:Y:S04]  /*84500*/  @P5 STG.E.U16 [R20.64], R12 ;  /* 0x0000000c14005986 */ /* 0x000fe8000c101506 */
[----:B--2---:R-:W-:Y:S01]  /*84510*/  @P3 STG.E.U16 [R22.64], R2 ;  /* 0x0000000216003986 */ /* 0x004fe2000c101506 */
[----:B---3--:R0:W-:Y:S03]  /*84520*/  @P4 STG.E.U16 [R24.64], R3 ;  /* 0x0000000318004986 */ /* 0x0081e6000c101506 */
[----:B0-----:R-:W2:Y:S01]  /*84530*/  LDL R24, [R1+0x1628] ;  /* 0x0016280001187983 */ /* 0x001ea20000100800 */
[----:B------:R-:W-:Y:S02]  /*84540*/  IADD3 R8, R28, 0x1a5, RZ ;  /* 0x000001a51c087810 */ /* 0x000fe40007ffe0ff */
[----:B------:R-:W-:-:S02]  /*84550*/  ISETP.LT.AND P4, PT, R29, c[0x0][0x178], !P1 ;  /* 0x00005e001d007a0c */ /* 0x000fc40004f81270 */
[----:B------:R-:W-:Y:S02]  /*84560*/  IADD3 R20, R0, c[0x0][0x198], RZ ;  /* 0x0000660000147a10 */ /* 0x000fe40007ffe0ff */
[----:B------:R-:W-:Y:S02]  /*84570*/  PRMT R12, R3, 0x7632, R12 ;  /* 0x00007632030c7816 */ /* 0x000fe4000000000c */
[----:B------:R-:W-:Y:S01]  /*84580*/  ISETP.GE.AND P0, PT, R8, c[0x0][0x17c], PT ;  /* 0x00005f0008007a0c */ /* 0x000fe20003f06270 */
[C---:B------:R-:W-:Y:S01]  /*84590*/  IADD3 R8, R28.reuse, 0x1a6, RZ ;  /* 0x000001a61c087810 */ /* 0x040fe20007ffe0ff */
[----:B------:R-:W-:Y:S02]  /*845a0*/  IADD3 R16, R28, 0x1a8, RZ ;  /* 0x000001a81c107810 */ /* 0x000fe40007ffe0ff */
[----:B------:R-:W-:Y:S01]  /*845b0*/  ISETP.LT.AND P5, PT, R29, c[0x0][0x178], !P6 ;  /* 0x00005e001d007a0c */ /* 0x000fe200077a1270 */
[----:B------:R-:W3:Y:S01]  /*845c0*/  LDL.LU R25, [R1+0x614] ;  /* 0x0006140001197983 */ /* 0x000ee20000300800 */
[----:B------:R-:W-:Y:S01]  /*845d0*/  ISETP.GE.AND P2, PT, R8, c[0x0][0x17c], PT ;  /* 0x00005f0008007a0c */ /* 0x000fe20003f46270 */
[----:B------:R-:W-:-:S02]  /*845e0*/  PRMT R8, R2, 0x7632, R8 ;  /* 0x0000763202087816 */ /* 0x000fc40000000008 */
[C---:B------:R-:W-:Y:S01]  /*845f0*/  IMAD.WIDE R2, R20.reuse, 0x2, R6 ;  /* 0x0000000214027825 */ /* 0x040fe200078e0206 */
[----:B------:R-:W-:-:S03]  /*84600*/  IADD3 R0, R20, c[0x0][0x198], RZ ;  /* 0x0000660014007a10 */ /* 0x000fc60007ffe0ff */
[----:B------:R-:W-:Y:S01]  /*84610*/  IMAD.WIDE R20, R20, 0x2, R4 ;  /* 0x0000000214147825 */ /* 0x000fe200078e0204 */
[----:B------:R-:W4:Y:S04]  /*84620*/  LDL.LU R29, [R1+0xb4] ;  /* 0x0000b400011d7983 */ /* 0x000f280000300800 */
[----:B------:R-:W-:Y:S01]  /*84630*/  @P4 STG.E.U16 [R2.64], R8 ;  /* 0x0000000802004986 */ /* 0x000fe2000c101506 */
[----:B------:R-:W-:Y:S02]  /*84640*/  ISETP.GE.AND P4, PT, R16, c[0x0][0x17c], PT ;  /* 0x00005f0010007a0c */ /* 0x000fe40003f86270 */
[----:B------:R-:W3:Y:S01]  /*84650*/  LDL.LU R16, [R1+0x54] ;  /* 0x0000540001107983 */ /* 0x000ee20000300800 */
[----:B--2---:R-:W-:-:S13]  /*84660*/  ISETP.LT.AND P1, PT, R24, c[0x0][0x178], !P1 ;  /* 0x00005e0018007a0c */ /* 0x004fda0004f21270 */
[----:B------:R0:W-:Y:S04]  /*84670*/  @P1 STG.E.U16 [R20.64], R12 ;  /* 0x0000000c14001986 */ /* 0x0001e8000c101506 */
[----:B0-----:R-:W2:Y:S01]  /*84680*/  LDL.LU R21, [R1+0x604] ;  /* 0x0006040001157983 */ /* 0x001ea20000300800 */
[----:B------:R-:W-:-:S04]  /*84690*/  IADD3 R22, R28, 0x1a7, RZ ;  /* 0x000001a71c167810 */ /* 0x000fc80007ffe0ff */
[----:B------:R-:W-:Y:S01]  /*846a0*/  ISETP.GE.AND P3, PT, R22, c[0x0][0x17c], PT ;  /* 0x00005f0016007a0c */ /* 0x000fe20003f66270 */
[----:B------:R-:W-:-:S05]  /*846b0*/  IMAD.WIDE R22, R0, 0x2, R6 ;  /* 0x0000000200167825 */ /* 0x000fca00078e0206 */
[----:B--2---:R0:W-:Y:S04]  /*846c0*/  @P5 STG.E.U16 [R22.64], R21 ;  /* 0x0000001516005986 */ /* 0x0041e8000c101506 */
[----:B0-----:R-:W2:Y:S01]  /*846d0*/  LDL R22, [R1+0x1624] ;  /* 0x0016240001167983 */ /* 0x001ea20000100800 */
[----:B------:R-:W-:Y:S01]  /*846e0*/  ISETP.LT.AND P6, PT, R24, c[0x0][0x178], !P6 ;  /* 0x00005e0018007a0c */ /* 0x000fe200077c1270 */
[----:B------:R-:W-:Y:S01]  /*846f0*/  IMAD.WIDE R2, R0, 0x2, R4 ;  /* 0x0000000200027825 */ /* 0x000fe200078e0204 */
[----:B------:R-:W-:Y:S02]  /*84700*/  IADD3 R8, R28, 0x1a9, RZ ;  /* 0x000001a91c087810 */ /* 0x000fe40007ffe0ff */
[----:B------:R-:W-:Y:S02]  /*84710*/  IADD3 R0, R0, c[0x0][0x198], RZ ;  /* 0x0000660000007a10 */ /* 0x000fe40007ffe0ff */
[----:B---3--:R-:W-:Y:S01]  /*84720*/  PRMT R12, R16, 0x7632, R12 ;  /* 0x00007632100c7816 */ /* 0x008fe2000000000c */
[----:B------:R-:W3:Y:S01]  /*84730*/  LDL.LU R23, [R1+0xa4] ;  /* 0x0000a40001177983 */ /* 0x000ee20000300800 */
[----:B------:R-:W-:Y:S01]  /*84740*/  ISETP.GE.AND P1, PT, R8, c[0x0][0x17c], PT ;  /* 0x00005f0008007a0c */ /* 0x000fe20003f26270 */
[----:B------:R-:W-:-:S02]  /*84750*/  PRMT R8, R21, 0x7632, R8 ;  /* 0x0000763215087816 */ /* 0x000fc40000000008 */
[C---:B------:R-:W-:Y:S02]  /*84760*/  IMAD.WIDE R20, R0.reuse, 0x2, R4 ;  /* 0x0000000200147825 */ /* 0x040fe400078e0204 */
[----:B------:R0:W-:Y:S02]  /*84770*/  @P6 STG.E.U16 [R2.64], R16 ;  /* 0x0000001002006986 */ /* 0x0001e4000c101506 */
[C---:B0-----:R-:W-:Y:S01]  /*84780*/  IMAD.WIDE R2, R0.reuse, 0x2, R6 ;  /* 0x0000000200027825 */ /* 0x041fe200078e0206 */
[----:B------:R-:W-:Y:S02]  /*84790*/  IADD3 R0, R0, c[0x0][0x198], RZ ;  /* 0x0000660000007a10 */ /* 0x000fe40007ffe0ff */
[----:B--2---:R-:W-:Y:S01]  /*847a0*/  ISETP.LT.AND P5, PT, R22, c[0x0][0x178], !P0 ;  /* 0x00005e0016007a0c */ /* 0x004fe200047a1270 */
[----:B------:R-:W-:Y:S01]  /*847b0*/  ISETP.LT.AND P0, PT, R24, c[0x0][0x178], !P0 ;  /* 0x00005e0018007a0c */ /* 0x000fe20004701270 */
[----:B------:R-:W-:Y:S01]  /*847c0*/  ISETP.LT.AND P6, PT, R22, c[0x0][0x178], !P2 ;  /* 0x00005e0016007a0c */ /* 0x000fe200057c1270 */
[----:B------:R-:W-:-:S10]  /*847d0*/  ISETP.LT.AND P2, PT, R24, c[0x0][0x178], !P2 ;  /* 0x00005e0018007a0c */ /* 0x000fd40005741270 */
[----:B------:R0:W-:Y:S01]  /*847e0*/  @P5 STG.E.U16 [R2.64], R8 ;  /* 0x0000000802005986 */ /* 0x0001e2000c101506 */
[----:B------:R1:W-:Y:S01]  /*847f0*/  @P0 STG.E.U16 [R20.64], R12 ;  /* 0x0000000c14000986 */ /* 0x0003e2000c101506 */
[----:B------:R-:W-:Y:S01]  /*84800*/  ISETP.LT.AND P0, PT, R22, c[0x0][0x178], !P3 ;  /* 0x00005e0016007a0c */ /* 0x000fe20005f01270 */
[----:B------:R-:W-:Y:S02]  /*84810*/  ISETP.LT.AND P3, PT, R24, c[0x0][0x178], !P3 ;  /* 0x00005e0018007a0c */ /* 0x000fe40005f61270 */
[----:B0-----:R-:W-:-:S04]  /*84820*/  IMAD.WIDE R2, R0, 0x2, R6 ;  /* 0x0000000200027825 */ /* 0x001fc800078e0206 */
[----:B-1----:R-:W-:Y:S01]  /*84830*/  IMAD.WIDE R20, R0, 0x2, R4 ;  /* 0x0000000200147825 */ /* 0x002fe200078e0204 */
[----:B------:R-:W-:Y:S02]  /*84840*/  IADD3 R8, R28, 0x1ab, RZ ;  /* 0x000001ab1c087810 */ /* 0x000fe40007ffe0ff */
[----:B------:R-:W-:Y:S01]  /*84850*/  IADD3 R0, R0, c[0x0][0x198], RZ ;  /* 0x0000660000007a10 */ /* 0x000fe20007ffe0ff */
[----:B------:R0:W-:Y:S01]  /*84860*/  @P6 STG.E.U16 [R2.64], R25 ;  /* 0x0000001902006986 */ /* 0x0001e2000c101506 */
[----:B------:R-:W-:Y:S01]  /*84870*/  ISETP.GE.AND P6, PT, R8, c[0x0][0x17c], PT ;  /* 0x00005f0008007a0c */ /* 0x000fe20003fc6270 */
[----:B----4-:R1:W-:Y:S01]  /*84880*/  @P2 STG.E.U16 [R20.64], R29 ;  /* 0x0000001d14002986 */ /* 0x0103e2000c101506 */
[----:B------:R-:W-:Y:S02]  /*84890*/  PRMT R8, R25, 0x7632, R8 ;  /* 0x0000763219087816 */ /* 0x000fe40000000008 */
[----:B------:R-:W-:Y:S01]  /*848a0*/  PRMT R12, R29, 0x7632, R12 ;  /* 0x000076321d0c7816 */ /* 0x000fe2000000000c */
[----:B0-----:R-:W-:-:S04]  /*848b0*/  IMAD.WIDE R2, R0, 0x2, R6 ;  /* 0x0000000200027825 */ /* 0x001fc800078e0206 */
[----:B-1----:R-:W-:Y:S01]  /*848c0*/  IMAD.WIDE R20, R0, 0x2, R4 ;  /* 0x0000000200147825 */ /* 0x002fe200078e0204 */
[----:B------:R-:W2:Y:S04]  /*848d0*/  LDL.LU R25, [R1+0x634] ;  /* 0x0006340001197983 */ /* 0x000ea80000300800 */
[----:B------:R-:W-:Y:S01]  /*848e0*/  @P0 STG.E.U16 [R2.64], R8 ;  /* 0x0000000802000986 */ /* 0x000fe2000c101506 */
[----:B------:R-:W4:Y:S02]  /*848f0*/  LDL.LU R29, [R1+0x94] ;  /* 0x00009400011d7983 */ /* 0x000f240000300800 */
[----:B------:R0:W-:Y:S02]  /*84900*/  @P3 STG.E.U16 [R20.64], R12 ;  /* 0x0000000c14003986 */ /* 0x0001e4000c101506 */
[----:B0-----:R-:W2:Y:S01]  /*84910*/  LDL.LU R21, [R1+0x624] ;  /* 0x0006240001157983 */ /* 0x001ea20000300800 */
[----:B------:R-:W-:-:S02]  /*84920*/  ISETP.LT.AND P2, PT, R22, c[0x0][0x178], !P4 ;  /* 0x00005e0016007a0c */ /* 0x000fc40006741270 */
[----:B------:R-:W-:Y:S02]  /*84930*/  IADD3 R0, R0, c[0x0][0x198], RZ ;  /* 0x0000660000007a10 */ /* 0x000fe40007ffe0ff */
[C---:B------:R-:W-:Y:S02]  /*84940*/  IADD3 R16, R28.reuse, 0x1aa, RZ ;  /* 0x000001aa1c107810 */ /* 0x040fe40007ffe0ff */
[----:B------:R-:W-:Y:S01]  /*84950*/  IADD3 R8, R28, 0x1ac, RZ ;  /* 0x000001ac1c087810 */ /* 0x000fe20007ffe0ff */
[----:B------:R-:W-:Y:S01]  /*84960*/  ISETP.LT.AND P4, PT, R24, c[0x0][0x178], !P4 ;  /* 0x00005e0018007a0c */ /* 0x000fe20006781270 */
[----:B------:R-:W-:Y:S01]  /*84970*/  ISETP.LT.AND P3, PT, R22, c[0x0][0x178], !P1 ;  /* 0x00005e0016007a0c */ /* 0x000fe20004f61270 */
[----:B------:R-:W-:Y:S01]  /*84980*/  IMAD.WIDE R2, R0, 0x2, R6 ;  /* 0x0000000200027825 */ /* 0x000fe200078e0206 */
[----:B------:R-:W-:Y:S02]  /*84990*/  ISETP.GE.AND P5, PT, R16, c[0x0][0x17c], PT ;  /* 0x00005f0010007a0c */ /* 0x000fe40003fa6270 */
[----:B------:R-:W-:Y:S01]  /*849a0*/  ISETP.GE.AND P0, PT, R8, c[0x0][0x17c], PT ;  /* 0x00005f0008007a0c */ /* 0x000fe20003f06270 */
[----:B------:R-:W-:Y:S01]  /*849b0*/  IADD3 R16, R0, c[0x0][0x198], RZ ;  /* 0x0000660000107a10 */ /* 0x000fe20007ffe0ff */
[----:B------:R-:W-:Y:S01]  /*849c0*/  IADD3 R8, R28, 0x1ad, RZ ;  /* 0x000001ad1c087810 */ /* 0x000fe20007ffe0ff */
[----:B--2---:R0:W-:Y:S03]  /*849d0*/  @P2 STG.E.U16 [R2.64], R21 ;  /* 0x0000001502002986 */ /* 0x0041e6000c101506 */
[----:B------:R-:W-:Y:S01]  /*849e0*/  ISETP.GE.AND P2, PT, R8, c[0x0][0x17c], PT ;  /* 0x00005f0008007a0c */ /* 0x000fe20003f46270 */
[----:B------:R-:W-:-:S02]  /*849f0*/  IADD3 R8, R28, 0x1ae, RZ ;  /* 0x000001ae1c087810 */ /* 0x000fc40007ffe0ff */
[----:B0-----:R-:W-:Y:S01]  /*84a00*/  IMAD.WIDE R2, R0, 0x2, R4 ;  /* 0x0000000200027825 */ /* 0x001fe200078e0204 */
[----:B------:R-:W-:-:S03]  /*84a10*/  PRMT R0, R21, 0x7632, R0 ;  /* 0x0000763215007816 */ /* 0x000fc60000000000 */
[----:B------:R-:W-:Y:S01]  /*84a20*/  IMAD.WIDE R20, R16, 0x2, R6 ;  /* 0x0000000210147825 */ /* 0x000fe200078e0206 */
[----:B---3--:R-:W-:Y:S04]  /*84a30*/  @P4 STG.E.U16 [R2.64], R23 ;  /* 0x0000001702004986 */ /* 0x008fe8000c101506 */
[----:B------:R0:W-:Y:S01]  /*84a40*/  @P3 STG.E.U16 [R20.64], R0 ;  /* 0x0000000014003986 */ /* 0x0001e2000c101506 */
[----:B------:R-:W-:Y:S02]  /*84a50*/  ISETP.GE.AND P3, PT, R8, c[0x0][0x17c], PT ;  /* 0x00005f0008007a0c */ /* 0x000fe40003f66270 */
[----:B------:R-:W2:Y:S01]  /*84a60*/  LDL R8, [R1+0x1624] ;  /* 0x0016240001087983 */ /* 0x000ea20000100800 */
[----:B------:R-:W-:Y:S02]  /*84a70*/  ISETP.LT.AND P1, PT, R24, c[0x0][0x178], !P1 ;  /* 0x00005e0018007a0c */ /* 0x000fe40004f21270 */
[----:B------:R-:W-:-:S02]  /*84a80*/  ISETP.LT.AND P4, PT, R22, c[0x0][0x178], !P5 ;  /* 0x00005e0016007a0c */ /* 0x000fc40006f81270 */
[----:B------:R-:W-:Y:S02]  /*84a90*/  PRMT R12, R23, 0x7632, R12 ;  /* 0x00007632170c7816 */ /* 0x000fe4000000000c */
[C---:B0-----:R-:W-:Y:S01]  /*84aa0*/  IADD3 R0, R16.reuse, c[0x0][0x198], RZ ;  /* 0x0000660010007a10 */ /* 0x041fe20007ffe0ff */
[----:B------:R-:W-:-:S04]  /*84ab0*/  IMAD.WIDE R2, R16, 0x2, R4 ;  /* 0x0000000210027825 */ /* 0x000fc800078e0204 */
[----:B------:R-:W-:Y:S02]  /*84ac0*/  IMAD.WIDE R20, R0, 0x2, R6 ;  /* 0x0000000200147825 */ /* 0x000fe400078e0206 */
[----:B------:R-:W-:Y:S01]  /*84ad0*/  @P1 STG.E.U16 [R2.64], R12 ;  /* 0x0000000c02001986 */ /* 0x000fe2000c101506 */
[----:B------:R-:W-:-:S03]  /*84ae0*/  ISETP.LT.AND P5, PT, R24, c[0x0][0x178], !P5 ;  /* 0x00005e0018007a0c */ /* 0x000fc60006fa1270 */
[----:B------:R0:W-:Y:S01]  /*84af0*/  @P4 STG.E.U16 [R20.64], R25 ;  /* 0x0000001914004986 */ /* 0x0001e2000c101506 */
[----:B------:R-:W-:Y:S01]  /*84b00*/  IADD3 R16, R28, 0x1af, RZ ;  /* 0x000001af1c107810 */ /* 0x000fe20007ffe0ff */
[----:B------:R-:W-:-:S03]  /*84b10*/  IMAD.WIDE R22, R0, 0x2, R4 ;  /* 0x0000000200167825 */ /* 0x000fc600078e0204 */
[----:B------:R-:W-:Y:S01]  /*84b20*/  ISETP.GE.AND P1, PT, R16, c[0x0][0x17c], PT ;  /* 0x00005f0010007a0c */ /* 0x000fe20003f26270 */
[----:B------:R-:W-:Y:S01]  /*84b30*/  PRMT R16, R25, 0x7632, R16 ;  /* 0x0000763219107816 */ /* 0x000fe20000000010 */
[----:B0-----:R-:W-:-:S03]  /*84b40*/  IADD3 R20, R0, c[0x0][0x198], RZ ;  /* 0x0000660000147a10 */ /* 0x001fc60007ffe0ff */
[----:B----4-:R0:W-:Y:S02]  /*84b50*/  @P5 STG.E.U16 [R22.64], R29 ;  /* 0x0000001d16005986 */ /* 0x0101e4000c101506 */
[C---:B------:R-:W-:Y:S01]  /*84b60*/  IMAD.WIDE R2, R20.reuse, 0x2, R6 ;  /* 0x0000000214027825 */ /* 0x040fe200078e0206 */
[C---:B------:R-:W-:Y:S02]  /*84b70*/  IADD3 R0, R20.reuse, c[0x0][0x198], RZ ;  /* 0x0000660014007a10 */ /* 0x040fe40007ffe0ff */
[----:B------:R-:W-:Y:S01]  /*84b80*/  PRMT R12, R29, 0x7632, R12 ;  /* 0x000076321d0c7816 */ /* 0x000fe2000000000c */
[----:B------:R-:W-:Y:S01]  /*84b90*/  IMAD.WIDE R20, R20, 0x2, R4 ;  /* 0x0000000214147825 */ /* 0x000fe200078e0204 */
[----:B0-----:R-:W3:Y:S01]  /*84ba0*/  LDL.LU R29, [R1+0x74] ;  /* 0x00007400011d7983 */ /* 0x001ee20000300800 */
[----:B--2---:R-:W-:Y:S02]  /*84bb0*/  ISETP.LT.AND P4, PT, R8, c[0x0][0x178], !P6 ;  /* 0x00005e0008007a0c */ /* 0x004fe40007781270 */
[----:B------:R-:W-:-:S11]  /*84bc0*/  ISETP.LT.AND P6, PT, R24, c[0x0][0x178], !P6 ;  /* 0x00005e0018007a0c */ /* 0x000fd600077c1270 */
[----:B------:R0:W-:Y:S02]  /*84bd0*/  @P4 STG.E.U16 [R2.64], R16 ;  /* 0x0000001002004986 */ /* 0x0001e4000c101506 */
[----:B------:R1:W-:Y:S02]  /*84be0*/  @P6 STG.E.U16 [R20.64], R12 ;  /* 0x0000000c14006986 */ /* 0x0003e4000c101506 */
[----:B0-----:R-:W2:Y:S01]  /*84bf0*/  LDL.LU R16, [R1+0x644] ;  /* 0x0006440001107983 */ /* 0x001ea20000300800 */
[----:B------:R-:W4:Y:S02]  /*84c00*/  LDL.LU R2, [R1+0x84] ;  /* 0x0000840001027983 */ /* 0x000f240000300800 */
[----:B------:R-:W3:Y:S02]  /*84c10*/  LDL R3, [R1+0x1624] ;  /* 0x0016240001037983 */ /* 0x000ee40000100800 */
[----:B-1----:R-:W4:Y:S01]  /*84c20*/  LDL R21, [R1+0x1628] ;  /* 0x0016280001157983 */ /* 0x002f220000100800 */
[----:B------:R-:W-:Y:S01]  /*84c30*/  ISETP.LT.AND P5, PT, R8, c[0x0][0x178], !P0 ;  /* 0x00005e0008007a0c */ /* 0x000fe200047a1270 */
[----:B------:R-:W-:-:S02]  /*84c40*/  ISETP.LT.AND P0, PT, R24, c[0x0][0x178], !P0 ;  /* 0x00005e0018007a0c */ /* 0x000fc40004701270 */
[----:B------:R-:W-:-:S04]  /*84c50*/  IMAD.WIDE R22, R0, 0x2, R6 ;  /* 0x0000000200167825 */ /* 0x000fc800078e0206 */
[----:B------:R-:W-:Y:S01]  /*84c60*/  IMAD.WIDE R24, R0, 0x2, R4 ;  /* 0x0000000200187825 */ /* 0x000fe200078e0204 */
[----:B------:R-:W-:Y:S02]  /*84c70*/  IADD3 R8, R28, 0x1b0, RZ ;  /* 0x000001b01c087810 */ /* 0x000fe40007ffe0ff */
[----:B------:R-:W-:Y:S02]  /*84c80*/  IADD3 R20, R0, c[0x0][0x198], RZ ;  /* 0x0000660000147a10 */ /* 0x000fe40007ffe0ff */
[----:B------:R-:W-:Y:S02]  /*84c90*/  ISETP.GE.AND P4, PT, R8, c[0x0][0x17c], PT ;  /* 0x00005f0008007a0c */ /* 0x000fe40003f86270 */
[----:B------:R-:W-:Y:S01]  /*84ca0*/  IADD3 R0, R20, c[0x0][0x198], RZ ;  /* 0x0000660014007a10 */ /* 0x000fe20007ffe0ff */
[----:B--2---:R0:W-:Y:S01]  /*84cb0*/  @P5 STG.E.U16 [R22.64], R16 ;  /* 0x0000001016005986 */ /* 0x0041e2000c101506 */
[----:B---3--:R-:W-:Y:S01]  /*84cc0*/  ISETP.LT.AND P5, PT, R3, c[0x0][0x178], !P2 ;  /* 0x00005e0003007a0c */ /* 0x008fe200057a1270 */
[----:B----4-:R-:W-:-:S02]  /*84cd0*/  ISETP.LT.AND P2, PT, R21, c[0x0][0x178], !P2 ;  /* 0x00005e0015007a0c */ /* 0x010fc40005741270 */
[----:B------:R1:W-:Y:S01]  /*84ce0*/  @P0 STG.E.U16 [R24.64], R2 ;  /* 0x0000000218000986 */ /* 0x0003e2000c101506 */
[----:B------:R-:W-:Y:S02]  /*84cf0*/  PRMT R12, R2, 0x7632, R12 ;  /* 0x00007632020c7816 */ /* 0x000fe4000000000c */
[----:B------:R-:W-:Y:S02]  /*84d00*/  ISETP.LT.AND P6, PT, R3, c[0x0][0x178], !P3 ;  /* 0x00005e0003007a0c */ /* 0x000fe40005fc1270 */
[----:B------:R-:W-:Y:S01]  /*84d10*/  PRMT R8, R16, 0x7632, R8 ;  /* 0x0000763210087816 */ /* 0x000fe20000000008 */
[----:B------:R-:W-:Y:S01]  /*84d20*/  ISETP.LT.AND P3, PT, R21, c[0x0][0x178], !P3 ;  /* 0x00005e0015007a0c */ /* 0x000fe20005f61270 */
[----:B0-----:R-:W-:Y:S01]  /*84d30*/  IADD3 R16, R28, 0x1b2, RZ ;  /* 0x000001b21c107810 */ /* 0x001fe20007ffe0ff */
[----:B-1----:R-:W-:-:S04]  /*84d40*/  IMAD.WIDE R2, R20, 0x2, R6 ;  /* 0x0000000214027825 */ /* 0x002fc800078e0206 */
[----:B------:R-:W-:Y:S01]  /*84d50*/  IMAD.WIDE R20, R20, 0x2, R4 ;  /* 0x0000000214147825 */ /* 0x000fe200078e0204 */
[----:B------:R-:W2:Y:S04]  /*84d60*/  LDL.LU R24, [R1+0x664] ;  /* 0x0006640001187983 */ /* 0x000ea80000300800 */
[----:B------:R-:W-:Y:S01]  /*84d70*/  @P5 STG.E.U16 [R2.64], R8 ;  /* 0x0000000802005986 */ /* 0x000fe2000c101506 */
[----:B------:R-:W3:Y:S01]  /*84d80*/  LDL.LU R25, [R1+0x64] ;  /* 0x0000640001197983 */ /* 0x000ee20000300800 */
[----:B------:R-:W-:Y:S01]  /*84d90*/  ISETP.GE.AND P5, PT, R16, c[0x0][0x17c], PT ;  /* 0x00005f0010007a0c */ /* 0x000fe20003fa6270 */
[----:B------:R0:W-:Y:S01]  /*84da0*/  @P2 STG.E.U16 [R20.64], R12 ;  /* 0x0000000c14002986 */ /* 0x0001e2000c101506 */
[----:B------:R-:W4:Y:S04]  /*84db0*/  LDL.LU R16, [R1+0x654] ;  /* 0x0006540001107983 */ /* 0x000f280000300800 */
[----:B0-----:R-:W2:Y:S01]  /*84dc0*/  LDL R21, [R1+0x1624] ;  /* 0x0016240001157983 */ /* 0x001ea20000100800 */
[----:B------:R-:W-:-:S04]  /*84dd0*/  IADD3 R22, R28, 0x1b1, RZ ;  /* 0x000001b11c167810 */ /* 0x000fc80007ffe0ff */
[----:B------:R-:W-:Y:S01]  /*84de0*/  ISETP.GE.AND P0, PT, R22, c[0x0][0x17c], PT ;  /* 0x00005f0016007a0c */ /* 0x000fe20003f06270 */
[----:B------:R-:W-:-:S04]  /*84df0*/  IMAD.WIDE R22, R0, 0x2, R6 ;  /* 0x0000000200167825 */ /* 0x000fc800078e0206 */
[----:B------:R-:W-:Y:S01]  /*84e00*/  IMAD.WIDE R2, R0, 0x2, R4 ;  /* 0x0000000200027825 */ /* 0x000fe200078e0204 */
[----:B------:R-:W-:Y:S02]  /*84e10*/  IADD3 R8, R28, 0x1b3, RZ ;  /* 0x000001b31c087810 */ /* 0x000fe40007ffe0ff */
[----:B------:R-:W-:Y:S02]  /*84e20*/  IADD3 R0, R0, c[0x0][0x198], RZ ;  /* 0x0000660000007a10 */ /* 0x000fe40007ffe0ff */
[----:B------:R-:W-:Y:S02]  /*84e30*/  ISETP.GE.AND P2, PT, R8, c[0x0][0x17c], PT ;  /* 0x00005f0008007a0c */ /* 0x000fe40003f46270 */
[----:B------:R-:W-:Y:S01]  /*84e40*/  PRMT R12, R29, 0x7632, R12 ;  /* 0x000076321d0c7816 */ /* 0x000fe2000000000c */
[----:B----4-:R0:W-:Y:S01]  /*84e50*/  @P6 STG.E.U16 [R22.64], R16 ;  /* 0x0000001016006986 */ /* 0x0101e2000c101506 */
[----:B------:R1:W-:Y:S01]  /*84e60*/  @P3 STG.E.U16 [R2.64], R29 ;  /* 0x0000001d02003986 */ /* 0x0003e2000c101506 */
[----:B------:R-:W-:-:S02]  /*84e70*/  PRMT R8, R16, 0x7632, R8 ;  /* 0x0000763210087816 */ /* 0x000fc40000000008 */
[----:B--2---:R-:W-:Y:S01]  /*84e80*/  ISETP.LT.AND P6, PT, R21, c[0x0][0x178], !P1 ;  /* 0x00005e0015007a0c */ /* 0x004fe20004fc1270 */
[----:B0-----:R-:W2:Y:S01]  /*84e90*/  LDL R22, [R1+0x1628] ;  /* 0x0016280001167983 */ /* 0x001ea20000100800 */
[----:B-1----:R-:W-:Y:S01]  /*84ea0*/  IMAD.WIDE R2, R0, 0x2, R6 ;  /* 0x0000000200027825 */ /* 0x002fe200078e0206 */
[----:B------:R-:W-:-:S03]  /*84eb0*/  IADD3 R16, R28, 0x1b4, RZ ;  /* 0x000001b41c107810 */ /* 0x000fc60007ffe0ff */
[----:B------:R-:W4:Y:S01]  /*84ec0*/  LDL.LU R29, [R1+0x684] ;  /* 0x00068400011d7983 */ /* 0x000f220000300800 */
[----:B------:R-:W3:Y:S06]  /*84ed0*/  LDL.LU R23, [R1+0x44] ;  /* 0x0000440001177983 */ /* 0x000eec0000300800 */
[----:B------:R0:W-:Y:S01]  /*84ee0*/  @P6 STG.E.U16 [R2.64], R8 ;  /* 0x0000000802006986 */ /* 0x0001e2000c101506 */
[----:B------:R-:W-:Y:S02]  /*84ef0*/  ISETP.GE.AND P6, PT, R16, c[0x0][0x17c], PT ;  /* 0x00005f0010007a0c */ /* 0x000fe40003fc6270 */
[----:B------:R-:W3:Y:S01]  /*84f00*/  LDL R16, [R1+0x1624] ;  /* 0x0016240001107983 */ /* 0x000ee20000100800 */
[----:B------:R-:W-:Y:S01]  /*84f10*/  ISETP.LT.AND P3, PT, R21, c[0x0][0x178], !P4 ;  /* 0x00005e0015007a0c */ /* 0x000fe20006761270 */
[C---:B------:R-:W-:Y:S01]  /*84f20*/  IMAD.WIDE R20, R0.reuse, 0x2, R4 ;  /* 0x0000000200147825 */ /* 0x040fe200078e0204 */
[----:B------:R-:W-:-:S05]  /*84f30*/  IADD3 R0, R0, c[0x0][0x198], RZ ;  /* 0x0000660000007a10 */ /* 0x000fca0007ffe0ff */
[----:B0-----:R-:W-:Y:S01]  /*84f40*/  IMAD.WIDE R2, R0, 0x2, R6 ;  /* 0x0000000200027825 */ /* 0x001fe200078e0206 */
[----:B------:R-:W-:Y:S02]  /*84f50*/  IADD3 R8, R28, 0x1b5, RZ ;  /* 0x000001b51c087810 */ /* 0x000fe40007ffe0ff */
[C---:B--2---:R-:W-:Y:S02]  /*84f60*/  ISETP.LT.AND P1, PT, R22.reuse, c[0x0][0x178], !P1 ;  /* 0x00005e0016007a0c */ /* 0x044fe40004f21270 */
[----:B------:R-:W-:-:S11]  /*84f70*/  ISETP.LT.AND P4, PT, R22, c[0x0][0x178], !P4 ;  /* 0x00005e0016007a0c */ /* 0x000fd60006781270 */
[----:B------:R0:W-:Y:S01]  /*84f80*/  @P1 STG.E.U16 [R20.64], R12 ;  /* 0x0000000c14001986 */ /* 0x0001e2000c101506 */
[----:B---3--:R-:W-:Y:S01]  /*84f90*/  ISETP.LT.AND P1, PT, R16, c[0x0][0x178], !P0 ;  /* 0x00005e0010007a0c */ /* 0x008fe20004721270 */
[----:B------:R-:W-:Y:S02]  /*84fa0*/  ISETP.LT.AND P0, PT, R22, c[0x0][0x178], !P0 ;  /* 0x00005e0016007a0c */ /* 0x000fe40004701270 */
[----:B------:R1:W-:Y:S01]  /*84fb0*/  @P3 STG.E.U16 [R2.64], R24 ;  /* 0x0000001802003986 */ /* 0x0003e2000c101506 */
[----:B------:R-:W-:Y:S01]  /*84fc0*/  ISETP.GE.AND P3, PT, R8, c[0x0][0x17c], PT ;  /* 0x00005f0008007a0c */ /* 0x000fe20003f66270 */
[----:B------:R-:W-:Y:S02]  /*84fd0*/  PRMT R8, R24, 0x7632, R8 ;  /* 0x0000763218087816 */ /* 0x000fe40000000008 */
[C---:B0-----:R-:W-:Y:S01]  /*84fe0*/  IMAD.WIDE R20, R0.reuse, 0x2, R4 ;  /* 0x0000000200147825 */ /* 0x041fe200078e0204 */
[----:B------:R-:W-:Y:S02]  /*84ff0*/  IADD3 R0, R0, c[0x0][0x198], RZ ;  /* 0x0000660000007a10 */ /* 0x000fe40007ffe0ff */
[----:B------:R-:W-:Y:S01]  /*85000*/  PRMT R12, R25, 0x7632, R12 ;  /* 0x00007632190c7816 */ /* 0x000fe2000000000c */
[----:B-1----:R-:W2:Y:S04]  /*85010*/  LDL.LU R24, [R1+0x694] ;  /* 0x0006940001187983 */ /* 0x002ea80000300800 */
[----:B------:R0:W-:Y:S01]  /*85020*/  @P4 STG.E.U16 [R20.64], R25 ;  /* 0x0000001914004986 */ /* 0x0001e2000c101506 */
[----:B------:R-:W-:Y:S01]  /*85030*/  IMAD.WIDE R2, R0, 0x2, R6 ;  /* 0x0000000200027825 */ /* 0x000fe200078e0206 */
[----:B------:R-:W-:-:S04]  /*85040*/  ISETP.LT.AND P4, PT, R16, c[0x0][0x178], !P5 ;  /* 0x00005e0010007a0c */ /* 0x000fc80006f81270 */
[----:B------:R1:W-:Y:S01]  /*85050*/  @P1 STG.E.U16 [R2.64], R8 ;  /* 0x0000000802001986 */ /* 0x0003e2000c101506 */
[C---:B0-----:R-:W-:Y:S01]  /*85060*/  IMAD.WIDE R20, R0.reuse, 0x2, R4 ;  /* 0x0000000200147825 */ /* 0x041fe200078e0204 */
[----:B------:R-:W-:Y:S02]  /*85070*/  IADD3 R0, R0, c[0x0][0x198], RZ ;  /* 0x0000660000007a10 */ /* 0x000fe40007ffe0ff */
[----:B------:R-:W-:Y:S01]  /*85080*/  ISETP.LT.AND P5, PT, R22, c[0x0][0x178], !P5 ;  /* 0x00005e0016007a0c */ /* 0x000fe20006fa1270 */
[----:B------:R-:W3:Y:S04]  /*85090*/  LDL.LU R25, [R1+0x24] ;  /* 0x0000240001197983 */ /* 0x000ee80000300800 */
[----:B------:R-:W-:Y:S01]  /*850a0*/  @P0 STG.E.U16 [R20.64], R12 ;  /* 0x0000000c14000986 */ /* 0x000fe2000c101506 */
[----:B-1----:R-:W-:Y:S01]  /*850b0*/  IADD3 R8, R28, 0x1b6, RZ ;  /* 0x000001b61c087810 */ /* 0x002fe20007ffe0ff */
[----:B------:R-:W-:-:S03]  /*850c0*/  IMAD.WIDE R2, R0, 0x2, R6 ;  /* 0x0000000200027825 */ /* 0x000fc600078e0206 */
[----:B------:R-:W-:Y:S01]  /*850d0*/  ISETP.GE.AND P0, PT, R8, c[0x0][0x17c], PT ;  /* 0x00005f0008007a0c */ /* 0x000fe20003f06270 */
[----:B------:R-:W-:Y:S01]  /*850e0*/  IADD3 R8, R28, 0x1b7, RZ ;  /* 0x000001b71c087810 */ /* 0x000fe20007ffe0ff */
[----:B----4-:R0:W-:Y:S01]  /*850f0*/  @P4 STG.E.U16 [R2.64], R29 ;  /* 0x0000001d02004986 */ /* 0x0101e2000c101506 */
[----:B------:R-:W-:Y:S01]  /*85100*/  ISETP.LT.AND P1, PT, R16, c[0x0][0x178], !P2 ;  /* 0x00005e0010007a0c */ /* 0x000fe20005721270 */
[----:B------:R-:W-:Y:S01]  /*85110*/  ISETP.LT.AND P2, PT, R22, c[0x0][0x178], !P2 ;  /* 0x00005e0016007a0c */ /* 0x000fe20005741270 */
[----:B------:R-:W-:Y:S02]  /*85120*/  ISETP.GE.AND P4, PT, R8, c[0x0][0x17c], PT ;  /* 0x00005f0008007a0c */ /* 0x000fe40003f86270 */
[----:B------:R-:W4:Y:S01]  /*85130*/  LDL R8, [R1+0x1624] ;  /* 0x0016240001087983 */ /* 0x000f220000100800 */
[C---:B------:R-:W-:Y:S01]  /*85140*/  IADD3 R16, R0.reuse, c[0x0][0x198], RZ ;  /* 0x0000660000107a10 */ /* 0x040fe20007ffe0ff */
[----:B0-----:R-:W-:Y:S01]  /*85150*/  IMAD.WIDE R2, R0, 0x2, R4 ;  /* 0x0000000200027825 */ /* 0x001fe200078e0204 */
[----:B------:R-:W-:-:S03]  /*85160*/  PRMT R0, R29, 0x7632, R0 ;  /* 0x000076321d007816 */ /* 0x000fc60000000000 */
[C---:B------:R-:W-:Y:S01]  /*85170*/  IMAD.WIDE R20, R16.reuse, 0x2, R6 ;  /* 0x0000000210147825 */ /* 0x040fe200078e0206 */
[----:B------:R-:W-:Y:S01]  /*85180*/  PRMT R12, R23, 0x7632, R12 ;  /* 0x00007632170c7816 */ /* 0x000fe2000000000c */
[----:B------:R-:W3:Y:S04]  /*85190*/  LDL.LU R29, [R1+0x14] ;  /* 0x00001400011d7983 */ /* 0x000ee80000300800 */
[----:B------:R0:W-:Y:S01]  /*851a0*/  @P5 STG.E.U16 [R2.64], R23 ;  /* 0x0000001702005986 */ /* 0x0001e2000c101506 */
[----:B------:R-:W-:Y:S02]  /*851b0*/  @P1 STG.E.U16 [R20.64], R0 ;  /* 0x0000000014001986 */ /* 0x000fe4000c101506 */
[----:B0-----:R-:W-:-:S05]  /*851c0*/  IMAD.WIDE R2, R16, 0x2, R4 ;  /* 0x0000000210027825 */ /* 0x001fca00078e0204 */
[----:B------:R0:W-:Y:S04]  /*851d0*/  @P2 STG.E.U16 [R2.64], R12 ;  /* 0x0000000c02002986 */ /* 0x0001e8000c101506 */
[----:B0-----:R-:W3:Y:S01]  /*851e0*/  LDL R3, [R1+0x1624] ;  /* 0x0016240001037983 */ /* 0x001ee20000100800 */
[----:B------:R-:W-:-:S05]  /*851f0*/  IADD3 R0, R16, c[0x0][0x198], RZ ;  /* 0x0000660010007a10 */ /* 0x000fca0007ffe0ff */
[----:B------:R-:W-:Y:S01]  /*85200*/  IMAD.WIDE R20, R0, 0x2, R6 ;  /* 0x0000000200147825 */ /* 0x000fe200078e0206 */
[----:B------:R-:W-:-:S04]  /*85210*/  IADD3 R16, R28, 0x1b9, RZ ;  /* 0x000001b91c107810 */ /* 0x000fc80007ffe0ff */
[----:B------:R-:W-:Y:S02]  /*85220*/  ISETP.GE.AND P2, PT, R16, c[0x0][0x17c], PT ;  /* 0x00005f0010007a0c */ /* 0x000fe40003f46270 */
[----:B--2---:R-:W-:Y:S02]  /*85230*/  PRMT R16, R24, 0x7632, R16 ;  /* 0x0000763218107816 */ /* 0x004fe40000000010 */
[----:B----4-:R-:W-:Y:S01]  /*85240*/  ISETP.LT.AND P5, PT, R8, c[0x0][0x178], !P6 ;  /* 0x00005e0008007a0c */ /* 0x010fe200077a1270 */
[----:B------:R-:W-:Y:S01]  /*85250*/  ISETP.LT.AND P6, PT, R22, c[0x0][0x178], !P6 ;  /* 0x00005e0016007a0c */ /* 0x000fe200077c1270 */
[----:B------:R-:W-:Y:S01]  /*85260*/  IADD3 R8, R28, 0x1b8, RZ ;  /* 0x000001b81c087810 */ /* 0x000fe20007ffe0ff */
[----:B------:R-:W-:-:S03]  /*85270*/  IMAD.WIDE R22, R0, 0x2, R4 ;  /* 0x0000000200167825 */ /* 0x000fc600078e0204 */
[----:B------:R-:W-:Y:S02]  /*85280*/  ISETP.GE.AND P1, PT, R8, c[0x0][0x17c], PT ;  /* 0x00005f0008007a0c */ /* 0x000fe40003f26270 */
[----:B------:R-:W2:Y:S05]  /*85290*/  LDL R8, [R1+0x1628] ;  /* 0x0016280001087983 */ /* 0x000eaa0000100800 */
[----:B------:R0:W-:Y:S01]  /*852a0*/  @P5 STG.E.U16 [R20.64], R24 ;  /* 0x0000001814005986 */ /* 0x0001e2000c101506 */
[----:B---3--:R-:W-:Y:S01]  /*852b0*/  @P6 STG.E.U16 [R22.64], R25 ;  /* 0x0000001916006986 */ /* 0x008fe2000c101506 */
[----:B0-----:R-:W-:Y:S02]  /*852c0*/  IADD3 R20, R0, c[0x0][0x198], RZ ;  /* 0x0000660000147a10 */ /* 0x001fe40007ffe0ff */
[----:B------:R-:W-:-:S02]  /*852d0*/  ISETP.LT.AND P5, PT, R3, c[0x0][0x178], !P3 ;  /* 0x00005e0003007a0c */ /* 0x000fc40005fa1270 */
[----:B------:R-:W-:Y:S01]  /*852e0*/  ISETP.LT.AND P6, PT, R3, c[0x0][0x178], !P0 ;  /* 0x00005e0003007a0c */ /* 0x000fe200047c1270 */
[----:B------:R-:W-:-:S10]  /*852f0*/  IMAD.WIDE R2, R20, 0x2, R6 ;  /* 0x0000000214027825 */ /* 0x000fd400078e0206 */
[----:B------:R0:W-:Y:S04]  /*85300*/  @P5 STG.E.U16 [R2.64], R16 ;  /* 0x0000001002005986 */ /* 0x0001e8000c101506 */
[----:B0-----:R-:W3:Y:S01]  /*85310*/  LDL.LU R3, [R1+0x6a4] ;  /* 0x0006a40001037983 */ /* 0x001ee20000300800 */
[C---:B------:R-:W-:Y:S02]  /*85320*/  IADD3 R0, R20.reuse, c[0x0][0x198], RZ ;  /* 0x0000660014007a10 */ /* 0x040fe40007ffe0ff */
[----:B------:R-:W-:Y:S01]  /*85330*/  PRMT R12, R25, 0x7632, R12 ;  /* 0x00007632190c7816 */ /* 0x000fe2000000000c */
[----:B------:R-:W-:-:S04]  /*85340*/  IMAD.WIDE R20, R20, 0x2, R4 ;  /* 0x0000000214147825 */ /* 0x000fc800078e0204 */
[----:B------:R-:W-:-:S04]  /*85350*/  IMAD.WIDE R22, R0, 0x2, R6 ;  /* 0x0000000200167825 */ /* 0x000fc800078e0206 */
[----:B------:R-:W-:Y:S01]  /*85360*/  IMAD.WIDE R24, R0, 0x2, R4 ;  /* 0x0000000200187825 */ /* 0x000fe200078e0204 */
[C---:B--2---:R-:W-:Y:S02]  /*85370*/  ISETP.LT.AND P3, PT, R8.reuse, c[0x0][0x178], !P3 ;  /* 0x00005e0008007a0c */ /* 0x044fe40005f61270 */
[----:B------:R-:W-:-:S11]  /*85380*/  ISETP.LT.AND P0, PT, R8, c[0x0][0x178], !P0 ;  /* 0x00005e0008007a0c */ /* 0x000fd60004701270 */
[----:B------:R-:W-:Y:S04]  /*85390*/  @P3 STG.E.U16 [R20.64], R12 ;  /* 0x0000000c14003986 */ /* 0x000fe8000c101506 */
[----:B---3--:R-:W-:Y:S01]  /*853a0*/  @P6 STG.E.U16 [R22.64], R3 ;  /* 0x0000000316006986 */ /* 0x008fe2000c101506 */
[----:B------:R0:W-:Y:S03]  /*853b0*/  @P0 STG.E.U16 [R24.64], R29 ;  /* 0x0000001d18000986 */ /* 0x0001e6000c101506 */
[----:B0-----:R-:W2:Y:S01]  /*853c0*/  LDL R24, [R1+0x1624] ;  /* 0x0016240001187983 */ /* 0x001ea20000100800 */
[----:B------:R-:W3:Y:S01]  /*853d0*/  LDL.LU R25, [R1+0x1628] ;  /* 0x0016280001197983 */ /* 0x000ee20000300800 */
[----:B------:R-:W-:-:S02]  /*853e0*/  IADD3 R8, R28, 0x1ba, RZ ;  /* 0x000001ba1c087810 */ /* 0x000fc40007ffe0ff */
[----:B------:R-:W-:Y:S02]  /*853f0*/  IADD3 R20, R0, c[0x0][0x198], RZ ;  /* 0x0000660000147a10 */ /* 0x000fe40007ffe0ff */
[----:B------:R-:W-:Y:S01]  /*85400*/  ISETP.GE.AND P5, PT, R8, c[0x0][0x17c], PT ;  /* 0x00005f0008007a0c */ /* 0x000fe20003fa6270 */
[----:B------:R-:W-:Y:S02]  /*85410*/  PRMT R8, R3, 0x7632, R8 ;  /* 0x0000763203087816 */ /* 0x000fe40000000008 */
[----:B------:R-:W-:Y:S01]  /*85420*/  IMAD.WIDE R2, R20, 0x2, R6 ;  /* 0x0000000214027825 */ /* 0x000fe200078e0206 */
[----:B------:R-:W-:Y:S02]  /*85430*/  IADD3 R16, R28, 0x1bc, RZ ;  /* 0x000001bc1c107810 */ /* 0x000fe40007ffe0ff */
[----:B------:R-:W-:Y:S02]  /*85440*/  PRMT R12, R29, 0x7632, R12 ;  /* 0x000076321d0c7816 */ /* 0x000fe4000000000c */
[----:B------:R-:W4:Y:S01]  /*85450*/  LDL.LU R29, [R1+0x6c4] ;  /* 0x0006c400011d7983 */ /* 0x000f220000300800 */
[----:B--2---:R-:W-:-:S13]  /*85460*/  ISETP.LT.AND P0, PT, R24, c[0x0][0x178], !P4 ;  /* 0x00005e0018007a0c */ /* 0x004fda0006701270 */
[----:B------:R0:W-:Y:S01]  /*85470*/  @P0 STG.E.U16 [R2.64], R8 ;  /* 0x0000000802000986 */ /* 0x0001e2000c101506 */
[----:B------:R-:W-:Y:S02]  /*85480*/  ISETP.GE.AND P0, PT, R16, c[0x0][0x17c], PT ;  /* 0x00005f0010007a0c */ /* 0x000fe40003f06270 */
[----:B------:R-:W2:Y:S01]  /*85490*/  LDL.LU R16, [R1+0x6d4] ;  /* 0x0006d40001107983 */ /* 0x000ea20000300800 */
[C---:B---3--:R-:W-:Y:S02]  /*854a0*/  ISETP.LT.AND P4, PT, R25.reuse, c[0x0][0x178], !P4 ;  /* 0x00005e0019007a0c */ /* 0x048fe40006781270 */
[----:B------:R-:W-:Y:S01]  /*854b0*/  ISETP.LT.AND P3, PT, R24, c[0x0][0x178], !P1 ;  /* 0x00005e0018007a0c */ /* 0x000fe20004f61270 */
[----:B------:R-:W-:Y:S01]  /*854c0*/  ISETP.LT.AND P1, PT, R25, c[0x0][0x178], !P1 ;  /* 0x00005e0019007a0c */ /* 0x000fe20004f21270 */
[----:B------:R-:W-:Y:S02]  /*854d0*/  IADD3 R22, R28, 0x1bb, RZ ;  /* 0x000001bb1c167810 */ /* 0x000fe40007ffe0ff */
[C---:B------:R-:W-:Y:S01]  /*854e0*/  IADD3 R0, R20.reuse, c[0x0][0x198], RZ ;  /* 0x0000660014007a10 */ /* 0x040fe20007ffe0ff */
[----:B------:R-:W-:Y:S01]  /*854f0*/  IMAD.WIDE R20, R20, 0x2, R4 ;  /* 0x0000000214147825 */ /* 0x000fe200078e0204 */
[----:B------:R-:W-:-:S03]  /*85500*/  ISETP.GE.AND P6, PT, R22, c[0x0][0x17c], PT ;  /* 0x00005f0016007a0c */ /* 0x000fc60003fc6270 */
[----:B------:R-:W-:-:S04]  /*85510*/  IMAD.WIDE R22, R0, 0x2, R6 ;  /* 0x0000000200167825 */ /* 0x000fc800078e0206 */
[----:B0-----:R-:W-:Y:S01]  /*85520*/  IMAD.WIDE R2, R0, 0x2, R4 ;  /* 0x0000000200027825 */ /* 0x001fe200078e0204 */
[----:B------:R0:W-:Y:S02]  /*85530*/  @P4 STG.E.U16 [R20.64], R12 ;  /* 0x0000000c14004986 */ /* 0x0001e4000c101506 */
[----:B0-----:R-:W-:Y:S02]  /*85540*/  PRMT R12, R26, 0x7632, R12 ;  /* 0x000076321a0c7816 */ /* 0x001fe4000000000c */
[----:B------:R-:W-:Y:S01]  /*85550*/  ISETP.LT.AND P4, PT, R24, c[0x0][0x178], !P2 ;  /* 0x00005e0018007a0c */ /* 0x000fe20005781270 */
[----:B------:R-:W-:Y:S01]  /*85560*/  ISETP.LT.AND P2, PT, R25, c[0x0][0x178], !P2 ;  /* 0x00005e0019007a0c */ /* 0x000fe20005741270 */
[----:B--2---:R-:W-:Y:S01]  /*85570*/  @P3 STG.E.U16 [R22.64], R16 ;  /* 0x0000001016003986 */ /* 0x004fe2000c101506 */
[----:B------:R0:W-:Y:S03]  /*85580*/  @P1 STG.E.U16 [R2.64], R26 ;  /* 0x0000001a02001986 */ /* 0x0001e6000c101506 */
[----:B0-----:R-:W2:Y:S01]  /*85590*/  LDL.LU R26, [R1+0x1ef0] ;  /* 0x001ef000011a7983 */ /* 0x001ea20000300800 */
[----:B------:R-:W3:Y:S01]  /*855a0*/  LDL.LU R23, [R1+0x6b4] ;  /* 0x0006b40001177983 */ /* 0x000ee20000300800 */
[----:B------:R-:W-:-:S02]  /*855b0*/  IADD3 R8, R28, 0x1bd, RZ ;  /* 0x000001bd1c087810 */ /* 0x000fc40007ffe0ff */
[----:B------:R-:W-:Y:S02]  /*855c0*/  IADD3 R0, R0, c[0x0][0x198], RZ ;  /* 0x0000660000007a10 */ /* 0x000fe40007ffe0ff */
[----:B------:R-:W-:Y:S01]  /*855d0*/  ISETP.LT.AND P1, PT, R24, c[0x0][0x178], !P5 ;  /* 0x00005e0018007a0c */ /* 0x000fe20006f21270 */
[----:B------:R-:W-:Y:S01]  /*855e0*/  ISETP.LT.AND P5, PT, R25, c[0x0][0x178], !P5 ;  /* 0x00005e0019007a0c */ /* 0x000fe20006fa1270 */
[----:B------:R-:W-:Y:S01]  /*855f0*/  ISETP.GE.AND P3, PT, R8, c[0x0][0x17c], PT ;  /* 0x00005f0008007a0c */ /* 0x000fe20003f66270 */
[----:B------:R-:W-:Y:S02]  /*85600*/  PRMT R8, R16, 0x7632, R8 ;  /* 0x0000763210087816 */ /* 0x000fe40000000008 */
[----:B------:R-:W-:-:S04]  /*85610*/  IMAD.WIDE R2, R0, 0x2, R6 ;  /* 0x0000000200027825 */ /* 0x000fc800078e0206 */
[C---:B------:R-:W-:Y:S01]  /*85620*/  IMAD.WIDE R20, R0.reuse, 0x2, R4 ;  /* 0x0000000200147825 */ /* 0x040fe200078e0204 */
[----:B------:R-:W-:Y:S02]  /*85630*/  IADD3 R0, R0, c[0x0][0x198], RZ ;  /* 0x0000660000007a10 */ /* 0x000fe40007ffe0ff */
[----:B------:R-:W-:Y:S01]  /*85640*/  IADD3 R16, R28, 0x1be, RZ ;  /* 0x000001be1c107810 */ /* 0x000fe20007ffe0ff */
[----:B------:R0:W-:Y:S01]  /*85650*/  @P4 STG.E.U16 [R2.64], R8 ;  /* 0x0000000802004986 */ /* 0x0001e2000c101506 */
[----:B------:R1:W-:Y:S01]  /*85660*/  @P2 STG.E.U16 [R20.64], R12 ;  /* 0x0000000c14002986 */ /* 0x0003e2000c101506 */
[----:B------:R-:W-:Y:S02]  /*85670*/  ISETP.LT.AND P2, PT, R24, c[0x0][0x178], !P6 ;  /* 0x00005e0018007a0c */ /* 0x000fe40007741270 */
[----:B------:R-:W-:Y:S01]  /*85680*/  ISETP.GE.AND P4, PT, R16, c[0x0][0x17c], PT ;  /* 0x00005f0010007a0c */ /* 0x000fe20003f86270 */
[----:B------:R-:W-:Y:S01]  /*85690*/  ISETP.LT.AND P6, PT, R25, c[0x0][0x178], !P6 ;  /* 0x00005e0019007a0c */ /* 0x000fe200077c1270 */
[----:B----4-:R-:W-:Y:S01]  /*856a0*/  PRMT R16, R29, 0x7632, R16 ;  /* 0x000076321d107816 */ /* 0x010fe20000000010 */
[----:B0-----:R-:W-:-:S04]  /*856b0*/  IMAD.WIDE R2, R0, 0x2, R6 ;  /* 0x0000000200027825 */ /* 0x001fc800078e0206 */
[----:B-1----:R-:W-:Y:S01]  /*856c0*/  IMAD.WIDE R20, R0, 0x2, R4 ;  /* 0x0000000200147825 */ /* 0x002fe200078e0204 */
[----:B------:R-:W-:Y:S02]  /*856d0*/  IADD3 R8, R28, 0x1bf, RZ ;  /* 0x000001bf1c087810 */ /* 0x000fe40007ffe0ff */
[----:B------:R-:W-:Y:S01]  /*856e0*/  IADD3 R0, R0, c[0x0][0x198], RZ ;  /* 0x0000660000007a10 */ /* 0x000fe20007ffe0ff */
[----:B------:R0:W-:Y:S01]  /*856f0*/  @P1 STG.E.U16 [R2.64], R29 ;  /* 0x0000001d02001986 */ /* 0x0001e2000c101506 */
[----:B------:R1:W-:Y:S01]  /*85700*/  @P5 STG.E.U16 [R20.64], R9 ;  /* 0x0000000914005986 */ /* 0x0003e2000c101506 */
[----:B------:R-:W-:Y:S02]  /*85710*/  ISETP.LT.AND P5, PT, R24, c[0x0][0x178], !P0 ;  /* 0x00005e0018007a0c */ /* 0x000fe400047a1270 */
[----:B------:R-:W-:Y:S02]  /*85720*/  ISETP.GE.AND P1, PT, R8, c[0x0][0x17c], PT ;  /* 0x00005f0008007a0c */ /* 0x000fe40003f26270 */
[----:B------:R-:W-:Y:S01]  /*85730*/  PRMT R12, R9, 0x7632, R12 ;  /* 0x00007632090c7816 */ /* 0x000fe2000000000c */
[----:B0-----:R-:W4:Y:S01]  /*85740*/  LDL.LU R29, [R1+0x674] ;  /* 0x00067400011d7983 */ /* 0x001f220000300800 */
[----:B------:R-:W-:-:S04]  /*85750*/  IMAD.WIDE R2, R0, 0x2, R6 ;  /* 0x0000000200027825 */ /* 0x000fc800078e0206 */
[C---:B-1----:R-:W-:Y:S01]  /*85760*/  IMAD.WIDE R8, R0.reuse, 0x2, R4 ;  /* 0x0000000200087825 */ /* 0x042fe200078e0204 */
[----:B------:R-:W-:Y:S01]  /*85770*/  IADD3 R0, R0, c[0x0][0x198], RZ ;  /* 0x0000660000007a10 */ /* 0x000fe20007ffe0ff */
[----:B------:R0:W-:Y:S03]  /*85780*/  @P2 STG.E.U16 [R2.64], R16 ;  /* 0x0000001002002986 */ /* 0x0001e6000c101506 */
[----:B------:R1:W-:Y:S02]  /*85790*/  @P6 STG.E.U16 [R8.64], R12 ;  /* 0x0000000c08006986 */ /* 0x0003e4000c101506 */
[C---:B0-----:R-:W-:Y:S01]  /*857a0*/  IMAD.WIDE R2, R0.reuse, 0x2, R6 ;  /* 0x0000000200027825 */ /* 0x041fe200078e0206 */
[----:B-1----:R-:W-:-:S04]  /*857b0*/  IADD3 R12, R0, c[0x0][0x198], RZ ;  /* 0x00006600000c7a10 */ /* 0x002fc80007ffe0ff */
[----:B---3--:R0:W-:Y:S02]  /*857c0*/  @P5 STG.E.U16 [R2.64], R23 ;  /* 0x0000001702005986 */ /* 0x0081e4000c101506 */
[----:B0-----:R-:W-:Y:S01]  /*857d0*/  IMAD.WIDE R2, R0, 0x2, R4 ;  /* 0x0000000200027825 */ /* 0x001fe200078e0204 */
[----:B------:R-:W-:Y:S02]  /*857e0*/  PRMT R0, R23, 0x7632, R0 ;  /* 0x0000763217007816 */ /* 0x000fe40000000000 */
[----:B------:R-:W3:Y:S01]  /*857f0*/  LDL.LU R23, [R1+0x5e8] ;  /* 0x0005e80001177983 */ /* 0x000ee20000300800 */
[C---:B------:R-:W-:Y:S02]  /*85800*/  ISETP.LT.AND P0, PT, R25.reuse, c[0x0][0x178], !P0 ;  /* 0x00005e0019007a0c */ /* 0x040fe40004701270 */
[----:B------:R-:W-:Y:S02]  /*85810*/  ISETP.LT.AND P6, PT, R24, c[0x0][0x178], !P3 ;  /* 0x00005e0018007a0c */ /* 0x000fe40005fc1270 */
[----:B------:R-:W-:Y:S01]  /*85820*/  IADD3 R8, R28, 0x1c1, RZ ;  /* 0x000001c11c087810 */ /* 0x000fe20007ffe0ff */
[----:B------:R-:W-:-:S03]  /*85830*/  ISETP.LT.AND P3, PT, R25, c[0x0][0x178], !P3 ;  /* 0x00005e0019007a0c */ /* 0x000fc60005f61270 */
[----:B------:R-:W-:Y:S01]  /*85840*/  ISETP.GE.AND P5, PT, R8, c[0x0][0x17c], PT ;  /* 0x00005f0008007a0c */ /* 0x000fe20003fa6270 */
[----:B------:R-:W-:Y:S01]  /*85850*/  IMAD.WIDE R8, R12, 0x2, R6 ;  /* 0x000000020c087825 */ /* 0x000fe200078e0206 */
[----:B------:R-:W-:-:S03]  /*85860*/  IADD3 R16, R28, 0x1c0, RZ ;  /* 0x000001c01c107810 */ /* 0x000fc60007ffe0ff */
[----:B------:R-:W-:Y:S01]  /*85870*/  @P0 STG.E.U16 [R2.64], R13 ;  /* 0x0000000d02000986 */ /* 0x000fe2000c101506 */
[----:B------:R-:W-:Y:S01]  /*85880*/  ISETP.LT.AND P0, PT, R24, c[0x0][0x178], !P4 ;  /* 0x00005e0018007a0c */ /* 0x000fe20006701270 */
[----:B------:R-:W-:Y:S02]  /*85890*/  ISETP.LT.AND P4, PT, R25, c[0x0][0x178], !P4 ;  /* 0x00005e0019007a0c */ /* 0x000fe40006781270 */
[----:B------:R0:W-:Y:S01]  /*858a0*/  @P6 STG.E.U16 [R8.64], R0 ;  /* 0x0000000008006986 */ /* 0x0001e2000c101506 */
[----:B------:R-:W-:Y:S01]  /*858b0*/  ISETP.GE.AND P2, PT, R16, c[0x0][0x17c], PT ;  /* 0x00005f0010007a0c */ /* 0x000fe20003f46270 */
[----:B------:R-:W-:Y:S01]  /*858c0*/  PRMT R16, R13, 0x7632, R16 ;  /* 0x000076320d107816 */ /* 0x000fe20000000010 */
[C---:B0-----:R-:W-:Y:S01]  /*858d0*/  IADD3 R0, R12.reuse, c[0x0][0x198], RZ ;  /* 0x000066000c007a10 */ /* 0x041fe20007ffe0ff */
[----:B------:R-:W-:-:S04]  /*858e0*/  IMAD.WIDE R2, R12, 0x2, R4 ;  /* 0x000000020c027825 */ /* 0x000fc800078e0204 */
[----:B------:R-:W-:-:S04]  /*858f0*/  IMAD.WIDE R8, R0, 0x2, R6 ;  /* 0x0000000200087825 */ /* 0x000fc800078e0206 */
[----:B------:R-:W-:Y:S01]  /*85900*/  IMAD.WIDE R12, R0, 0x2, R4 ;  /* 0x00000002000c7825 */ /* 0x000fe200078e0204 */
[----:B------:R-:W-:Y:S03]  /*85910*/  @P3 STG.E.U16 [R2.64], R16 ;  /* 0x0000001002003986 */ /* 0x000fe6000c101506 */
[----:B----4-:R0:W-:Y:S01]  /*85920*/  @P0 STG.E.U16 [R8.64], R29 ;  /* 0x0000001d08000986 */ /* 0x0101e2000c101506 */
[C---:B------:R-:W-:Y:S01]  /*85930*/  ISETP.LT.AND P0, PT, R24.reuse, c[0x0][0x178], !P1 ;  /* 0x00005e0018007a0c */ /* 0x040fe20004f01270 */
[C---:B------:R-:W-:Y:S01]  /*85940*/  ISETP.LT.AND P1, PT, R25.reuse, c[0x0][0x178], !P1 ;  /* 0x00005e0019007a0c */ /* 0x040fe20004f21270 */
[----:B------:R1:W-:Y:S01]  /*85950*/  @P4 STG.E.U16 [R12.64], R17 ;  /* 0x000000110c004986 */ /* 0x0003e2000c101506 */
[----:B------:R-:W-:Y:S02]  /*85960*/  ISETP.LT.AND P4, PT, R24, c[0x0][0x178], !P2 ;  /* 0x00005e0018007a0c */ /* 0x000fe40005781270 */
[C---:B------:R-:W-:Y:S01]  /*85970*/  IADD3 R20, R28.reuse, 0x1c2, RZ ;  /* 0x000001c21c147810 */ /* 0x040fe20007ffe0ff */
[----:B------:R-:W-:Y:S01]  /*85980*/  ISETP.LT.AND P2, PT, R25, c[0x0][0x178], !P2 ;  /* 0x00005e0019007a0c */ /* 0x000fe20005741270 */
[----:B------:R-:W-:-:S02]  /*85990*/  IADD3 R21, R28, 0x1c3, RZ ;  /* 0x000001c31c157810 */ /* 0x000fc40007ffe0ff */
[----:B0-----:R-:W-:Y:S02]  /*859a0*/  IADD3 R8, R0, c[0x0][0x198], RZ ;  /* 0x0000660000087a10 */ /* 0x001fe40007ffe0ff */
[----:B------:R-:W-:Y:S02]  /*859b0*/  ISETP.GE.AND P6, PT, R20, c[0x0][0x17c], PT ;  /* 0x00005f0014007a0c */ /* 0x000fe40003fc6270 */
[C---:B------:R-:W-:Y:S02]  /*859c0*/  IADD3 R0, R8.reuse, c[0x0][0x198], RZ ;  /* 0x0000660008007a10 */ /* 0x040fe40007ffe0ff */
[----:B------:R-:W-:Y:S01]  /*859d0*/  ISETP.GE.AND P3, PT, R21, c[0x0][0x17c], PT ;  /* 0x00005f0015007a0c */ /* 0x000fe20003f66270 */
[----:B------:R-:W-:Y:S02]  /*859e0*/  PRMT R20, R29, 0x7632, R20 ;  /* 0x000076321d147816 */ /* 0x000fe40000000014 */
[----:B------:R-:W-:Y:S01]  /*859f0*/  IMAD.WIDE R2, R8, 0x2, R6 ;  /* 0x0000000208027825 */ /* 0x000fe200078e0206 */
[----:B------:R-:W-:-:S03]  /*85a00*/  PRMT R21, R17, 0x7632, R21 ;  /* 0x0000763211157816 */ /* 0x000fc60000000015 */
[----:B------:R-:W-:-:S04]  /*85a10*/  IMAD.WIDE R8, R8, 0x2, R4 ;  /* 0x0000000208087825 */ /* 0x000fc800078e0204 */
[----:B-1----:R-:W-:Y:S01]  /*85a20*/  IMAD.WIDE R12, R0, 0x2, R6 ;  /* 0x00000002000c7825 */ /* 0x002fe200078e0206 */
[----:B------:R-:W-:-:S03]  /*85a30*/  IADD3 R22, R28, 0x1c4, RZ ;  /* 0x000001c41c167810 */ /* 0x000fc60007ffe0ff */
[----:B------:R-:W-:Y:S01]  /*85a40*/  IMAD.WIDE R16, R0, 0x2, R4 ;  /* 0x0000000200107825 */ /* 0x000fe200078e0204 */
[----:B------:R-:W-:Y:S03]  /*85a50*/  @P0 STG.E.U16 [R2.64], R20 ;  /* 0x0000001402000986 */ /* 0x000fe6000c101506 */
[----:B------:R-:W-:Y:S01]  /*85a60*/  @P1 STG.E.U16 [R8.64], R21 ;  /* 0x0000001508001986 */ /* 0x000fe2000c101506 */
[----:B------:R-:W4:Y:S01]  /*85a70*/  LDL.LU R29, [R1+0x38] ;  /* 0x00003800011d7983 */ /* 0x000f220000300800 */
[----:B------:R-:W-:Y:S02]  /*85a80*/  ISETP.GE.AND P0, PT, R22, c[0x0][0x17c], PT ;  /* 0x00005f0016007a0c */ /* 0x000fe40003f06270 */
[----:B------:R-:W4:Y:S01]  /*85a90*/  LDL.LU R22, [R1+0x5f8] ;  /* 0x0005f80001167983 */ /* 0x000f220000300800 */
[----:B------:R-:W-:Y:S01]  /*85aa0*/  ISETP.LT.AND P1, PT, R24, c[0x0][0x178], !P5 ;  /* 0x00005e0018007a0c */ /* 0x000fe20006f21270 */
[----:B---3--:R-:W-:Y:S01]  /*85ab0*/  @P4 STG.E.U16 [R12.64], R23 ;  /* 0x000000170c004986 */ /* 0x008fe2000c101506 */
[----:B--2---:R0:W-:Y:S02]  /*85ac0*/  @P2 STG.E.U16 [R16.64], R26 ;  /* 0x0000001a10002986 */ /* 0x0041e4000c101506 */
[----:B0-----:R-:W-:-:S02]  /*85ad0*/  PRMT R17, R23, 0x7632, R17 ;  /* 0x0000763217117816 */ /* 0x001fc40000000011 */
[----:B------:R-:W-:Y:S01]  /*85ae0*/  PRMT R16, R26, 0x7632, R16 ;  /* 0x000076321a107816 */ /* 0x000fe20000000010 */
[----:B------:R-:W2:Y:S01]  /*85af0*/  LDL.LU R23, [R1+0x608] ;  /* 0x0006080001177983 */ /* 0x000ea20000300800 */
[----:B------:R-:W3:Y:S02]  /*85b00*/  LDL.LU R24, [R1+0x58] ;  /* 0x0000580001187983 */ /* 0x000ee40000300800 */
[----:B------:R-:W2:Y:S01]  /*85b10*/  LDL.LU R26, [R1+0x1624] ;  /* 0x00162400011a7983 */ /* 0x000ea20000300800 */
[----:B------:R-:W-:Y:S02]  /*85b20*/  IADD3 R8, R0, c[0x0][0x198], RZ ;  /* 0x0000660000087a10 */ /* 0x000fe40007ffe0ff */
[----:B------:R-:W-:Y:S02]  /*85b30*/  ISETP.LT.AND P5, PT, R25, c[0x0][0x178], !P5 ;  /* 0x00005e0019007a0c */ /* 0x000fe40006fa1270 */
[----:B------:R-:W-:Y:S02]  /*85b40*/  IADD3 R12, R28, 0x1c5, RZ ;  /* 0x000001c51c0c7810 */ /* 0x000fe40007ffe0ff */
[C---:B------:R-:W-:Y:S01]  /*85b50*/  IADD3 R20, R8.reuse, c[0x0][0x198], RZ ;  /* 0x0000660008147a10 */ /* 0x040fe20007ffe0ff */
[----:B------:R-:W-:-:S04]  /*85b60*/  IMAD.WIDE R2, R8, 0x2, R6 ;  /* 0x0000000208027825 */ /* 0x000fc800078e0206 */
[----:B------:R-:W-:Y:S01]  /*85b70*/  IMAD.WIDE R8, R8, 0x2, R4 ;  /* 0x0000000208087825 */ /* 0x000fe200078e0204 */
[----:B------:R-:W-:-:S03]  /*85b80*/  ISETP.GE.AND P4, PT, R12, c[0x0][0x17c], PT ;  /* 0x00005f000c007a0c */ /* 0x000fc60003f86270 */
[C---:B------:R-:W-:Y:S01]  /*85b90*/  IMAD.WIDE R12, R20.reuse, 0x2, R6 ;  /* 0x00000002140c7825 */ /* 0x040fe200078e0206 */
[----:B------:R0:W-:Y:S04]  /*85ba0*/  @P1 STG.E.U16 [R2.64], R17 ;  /* 0x0000001102001986 */ /* 0x0001e8000c101506 */
[----:B------:R-:W-:Y:S01]  /*85bb0*/  @P5 STG.E.U16 [R8.64], R16 ;  /* 0x0000001008005986 */ /* 0x000fe2000c101506 */
[----:B0-----:R-:W-:Y:S01]  /*85bc0*/  IMAD.WIDE R2, R20, 0x2, R4 ;  /* 0x0000000214027825 */ /* 0x001fe200078e0204 */
[----:B------:R-:W-:-:S04]  /*85bd0*/  IADD3 R0, R28, 0x1c6, RZ ;  /* 0x000001c61c007810 */ /* 0x000fc80007ffe0ff */
[----:B------:R-:W-:Y:S01]  /*85be0*/  ISETP.GE.AND P1, PT, R0, c[0x0][0x17c], PT ;  /* 0x00005f0000007a0c */ /* 0x000fe20003f26270 */
[----:B------:R-:W-:Y:S01]  /*85bf0*/  IADD3 R0, R28, 0x1c7, RZ ;  /* 0x000001c71c007810 */ /* 0x000fe20007ffe0ff */
[----:B--2---:R-:W-:Y:S01]  /*85c00*/  ISETP.LT.AND P2, PT, R26, c[0x0][0x178], !P6 ;  /* 0x00005e001a007a0c */ /* 0x004fe20007741270 */
[----:B------:R-:W-:-:S12]  /*85c10*/  ISETP.LT.AND P6, PT, R25, c[0x0][0x178], !P6 ;  /* 0x00005e0019007a0c */ /* 0x000fd800077c1270 */
[----:B----4-:R0:W-:Y:S01]  /*85c20*/  @P2 STG.E.U16 [R12.64], R22 ;  /* 0x000000160c002986 */ /* 0x0101e2000c101506 */
[----:B------:R1:W-:Y:S01]  /*85c30*/  @P6 STG.E.U16 [R2.64], R29 ;  /* 0x0000001d02006986 */ /* 0x0003e2000c101506 */
[----:B0-----:R-:W-:Y:S02]  /*85c40*/  PRMT R13, R29, 0x7632, R13 ;  /* 0x000076321d0d7816 */ /* 0x001fe4000000000d */
[----:B-1----:R-:W2:Y:S01]  /*85c50*/  LDL.LU R29, [R1+0x618] ;  /* 0x00061800011d7983 */ /* 0x002ea20000300800 */
[----:B------:R-:W4:Y:S01]  /*85c60*/  LDL.LU R17, [R1+0xb8] ;  /* 0x0000b80001117983 */ /* 0x000f220000300800 */
[----:B------:R-:W-:Y:S01]  /*85c70*/  ISETP.LT.AND P5, PT, R26, c[0x0][0x178], !P3 ;  /* 0x00005e001a007a0c */ /* 0x000fe20005fa1270 */
[----:B------:R-:W-:Y:S01]  /*85c80*/  ISETP.LT.AND P3, PT, R25, c[0x0][0x178], !P3 ;  /* 0x00005e0019007a0c */ /* 0x000fe20005f61270 */
[----:B------:R-:W-:Y:S01]  /*85c90*/  ISETP.GE.AND P2, PT, R0, c[0x0][0x17c], PT ;  /* 0x00005f0000007a0c */ /* 0x000fe20003f46270 */
[----:B------:R-:W-:Y:S01]  /*85ca0*/  IADD3 R0, R20, c[0x0][0x198], RZ ;  /* 0x0000660014007a10 */ /* 0x000fe20007ffe0ff */
[----:B------:R-:W-:-:S02]  /*85cb0*/  ISETP.LT.AND P6, PT, R26, c[0x0][0x178], !P0 ;  /* 0x00005e001a007a0c */ /* 0x000fc400047c1270 */
[----:B------:R-:W-:Y:S01]  /*85cc0*/  PRMT R12, R22, 0x7632, R12 ;  /* 0x00007632160c7816 */ /* 0x000fe2000000000c */
[----:B------:R-:W-:Y:S01]  /*85cd0*/  ISETP.LT.AND P0, PT, R25, c[0x0][0x178], !P0 ;  /* 0x00005e0019007a0c */ /* 0x000fe20004701270 */
[----:B------:R-:W4:Y:S01]  /*85ce0*/  LDL.LU R22, [R1+0x628] ;  /* 0x0006280001167983 */ /* 0x000f220000300800 */
[----:B------:R-:W-:-:S04]  /*85cf0*/  IMAD.WIDE R8, R0, 0x2, R6 ;  /* 0x0000000200087825 */ /* 0x000fc800078e0206 */
[C---:B------:R-:W-:Y:S01]  /*85d00*/  IMAD.WIDE R2, R0.reuse, 0x2, R4 ;  /* 0x0000000200027825 */ /* 0x040fe200078e0204 */
[----:B------:R-:W-:Y:S01]  /*85d10*/  IADD3 R0, R0, c[0x0][0x198], RZ ;  /* 0x0000660000007a10 */ /* 0x000fe20007ffe0ff */
[----:B------:R-:W-:Y:S03]  /*85d20*/  @P5 STG.E.U16 [R8.64], R12 ;  /* 0x0000000c08005986 */ /* 0x000fe6000c101506 */
[----:B------:R0:W-:Y:S01]  /*85d30*/  @P3 STG.E.U16 [R2.64], R13 ;  /* 0x0000000d02003986 */ /* 0x0001e2000c101506 */
[----:B------:R-:W-:Y:S01]  /*85d40*/  ISETP.LT.AND P3, PT, R26, c[0x0][0x178], !P4 ;  /* 0x00005e001a007a0c */ /* 0x000fe20006761270 */
[----:B0-----:R-:W-:Y:S01]  /*85d50*/  IMAD.WIDE R2, R0, 0x2, R6 ;  /* 0x0000000200027825 */ /* 0x001fe200078e0206 */
[----:B------:R-:W-:-:S03]  /*85d60*/  IADD3 R12, R28, 0x1c9, RZ ;  /* 0x000001c91c0c7810 */ /* 0x000fc60007ffe0ff */
[----:B------:R-:W-:Y:S01]  /*85d70*/  IMAD.WIDE R8, R0, 0x2, R4 ;  /* 0x0000000200087825 */ /* 0x000fe200078e0204 */
[----:B------:R-:W-:Y:S01]  /*85d80*/  @P6 STG.E.U16 [R2.64], R23 ;  /* 0x0000001702006986 */ /* 0x000fe2000c101506 */
[----:B------:R-:W-:-:S03]  /*85d90*/  ISETP.GE.AND P6, PT, R12, c[0x0][0x17c], PT ;  /* 0x00005f000c007a0c */ /* 0x000fc60003fc6270 */
[----:B---3--:R0:W-:Y:S01]  /*85da0*/  @P0 STG.E.U16 [R8.64], R24 ;  /* 0x0000001808000986 */ /* 0x0081e2000c101506 */
[----:B------:R-:W-:Y:S02]  /*85db0*/  PRMT R12, R24, 0x7632, R12 ;  /* 0x00007632180c7816 */ /* 0x000fe4000000000c */
[----:B------:R-:W-:Y:S02]  /*85dc0*/  IADD3 R0, R0, c[0x0][0x198], RZ ;  /* 0x0000660000007a10 */ /* 0x000fe40007ffe0ff */
[----:B------:R-:W-:Y:S02]  /*85dd0*/  ISETP.LT.AND P4, PT, R25, c[0x0][0x178], !P4 ;  /* 0x00005e0019007a0c */ /* 0x000fe40006781270 */
[----:B------:R-:W-:Y:S01]  /*85de0*/  ISETP.LT.AND P0, PT, R26, c[0x0][0x178], !P1 ;  /* 0x00005e001a007a0c */ /* 0x000fe20004f01270 */
[----:B0-----:R-:W3:Y:S01]  /*85df0*/  LDL.LU R24, [R1+0xa8] ;  /* 0x0000a80001187983 */ /* 0x001ee20000300800 */
[----:B------:R-:W-:Y:S01]  /*85e00*/  PRMT R13, R23, 0x7632, R13 ;  /* 0x00007632170d7816 */ /* 0x000fe2000000000d */
[----:B------:R-:W-:-:S04]  /*85e10*/  IMAD.WIDE R2, R0, 0x2, R6 ;  /* 0x0000000200027825 */ /* 0x000fc800078e0206 */
[C---:B------:R-:W-:Y:S01]  /*85e20*/  IMAD.WIDE R8, R0.reuse, 0x2, R4 ;  /* 0x0000000200087825 */ /* 0x040fe200078e0204 */
[----:B------:R-:W-:Y:S01]  /*85e30*/  IADD3 R0, R0, c[0x0][0x198], RZ ;  /* 0x0000660000007a10 */ /* 0x000fe20007ffe0ff */
[----:B------:R-:W3:Y:S04]  /*85e40*/  LDL.LU R23, [R1+0x638] ;  /* 0x0006380001177983 */ /* 0x000ee80000300800 */
[----:B------:R0:W-:Y:S01]  /*85e50*/  @P3 STG.E.U16 [R2.64], R13 ;  /* 0x0000000d02003986 */ /* 0x0001e2000c101506 */
[----:B------:R1:W-:Y:S02]  /*85e60*/  @P4 STG.E.U16 [R8.64], R12 ;  /* 0x0000000c08004986 */ /* 0x0003e4000c101506 */
[C---:B0-----:R-:W-:Y:S01]  /*85e70*/  IMAD.WIDE R2, R0.reuse, 0x2, R6 ;  /* 0x0000000200027825 */ /* 0x041fe200078e0206 */
[----:B-1----:R-:W-:-:S04]  /*85e80*/  IADD3 R12, R0, c[0x0][0x198], RZ ;  /* 0x00006600000c7a10 */ /* 0x002fc80007ffe0ff */
[----:B--2---:R0:W-:Y:S02]  /*85e90*/  @P0 STG.E.U16 [R2.64], R29 ;  /* 0x0000001d02000986 */ /* 0x0041e4000c101506 */
[----:B0-----:R-:W-:Y:S01]  /*85ea0*/  IMAD.WIDE R2, R0, 0x2, R4 ;  /* 0x0000000200027825 */ /* 0x001fe200078e0204 */
[----:B------:R-:W-:Y:S02]  /*85eb0*/  PRMT R0, R29, 0x7632, R0 ;  /* 0x000076321d007816 */ /* 0x000fe40000000000 */
[----:B------:R-:W2:Y:S01]  /*85ec0*/  LDL.LU R29, [R1+0x98] ;  /* 0x00009800011d7983 */ /* 0x000ea20000300800 */
[----:B------:R-:W-:Y:S02]  /*85ed0*/  ISETP.LT.AND P1, PT, R25, c[0x0][0x178], !P1 ;  /* 0x00005e0019007a0c */ /* 0x000fe40004f21270 */
[----:B------:R-:W-:Y:S02]  /*85ee0*/  ISETP.LT.AND P4, PT, R26, c[0x0][0x178], !P2 ;  /* 0x00005e001a007a0c */ /* 0x000fe40005781270 */
[----:B------:R-:W-:-:S02]  /*85ef0*/  IADD3 R16, R28, 0x1c8, RZ ;  /* 0x000001c81c107810 */ /* 0x000fc40007ffe0ff */
[----:B------:R-:W-:Y:S02]  /*85f00*/  IADD3 R8, R28, 0x1cb, RZ ;  /* 0x000001cb1c087810 */ /* 0x000fe40007ffe0ff */
[----:B------:R-:W-:Y:S02]  /*85f10*/  ISETP.GE.AND P5, PT, R16, c[0x0][0x17c], PT ;  /* 0x00005f0010007a0c */ /* 0x000fe40003fa6270 */
[----:B------:R-:W-:Y:S01]  /*85f20*/  ISETP.GE.AND P0, PT, R8, c[0x0][0x17c], PT ;  /* 0x00005f0008007a0c */ /* 0x000fe20003f06270 */
[----:B------:R-:W-:Y:S01]  /*85f30*/  IMAD.WIDE R8, R12, 0x2, R6 ;  /* 0x000000020c087825 */ /* 0x000fe200078e0206 */
[----:B------:R-:W-:Y:S01]  /*85f40*/  ISETP.LT.AND P2, PT, R25, c[0x0][0x178], !P2 ;  /* 0x00005e0019007a0c */ /* 0x000fe20005741270 */
[----:B----4-:R-:W-:Y:S01]  /*85f50*/  @P1 STG.E.U16 [R2.64], R17 ;  /* 0x0000001102001986 */ /* 0x010fe2000c101506 */
[----:B------:R-:W-:Y:S02]  /*85f60*/  ISETP.LT.AND P1, PT, R26, c[0x0][0x178], !P5 ;  /* 0x00005e001a007a0c */ /* 0x000fe40006f21270 */
[----:B------:R0:W-:Y:S01]  /*85f70*/  @P4 STG.E.U16 [R8.64], R0 ;  /* 0x0000000008004986 */ /* 0x0001e2000c101506 */
[----:B------:R-:W-:-:S02]  /*85f80*/  PRMT R16, R17, 0x7632, R16 ;  /* 0x0000763211107816 */ /* 0x000fc40000000010 */
[----:B------:R-:W-:Y:S02]  /*85f90*/  ISETP.LT.AND P5, PT, R25, c[0x0][0x178], !P5 ;  /* 0x00005e0019007a0c */ /* 0x000fe40006fa1270 */
[C---:B0-----:R-:W-:Y:S01]  /*85fa0*/  IADD3 R0, R12.reuse, c[0x0][0x198], RZ ;  /* 0x000066000c007a10 */ /* 0x041fe20007ffe0ff */
[----:B------:R-:W-:-:S04]  /*85fb0*/  IMAD.WIDE R2, R12, 0x2, R4 ;  /* 0x000000020c027825 */ /* 0x000fc800078e0204 */
[----:B------:R-:W-:Y:S01]  /*85fc0*/  IMAD.WIDE R8, R0, 0x2, R6 ;  /* 0x0000000200087825 */ /* 0x000fe200078e0206 */
[----:B------:R-:W-:Y:S01]  /*85fd0*/  @P2 STG.E.U16 [R2.64], R16 ;  /* 0x0000001002002986 */ /* 0x000fe2000c101506 */
[----:B------:R-:W-:-:S03]  /*85fe0*/  IADD3 R13, R28, 0x1ca, RZ ;  /* 0x000001ca1c0d7810 */ /* 0x000fc60007ffe0ff */
[----:B------:R0:W-:Y:S01]  /*85ff0*/  @P1 STG.E.U16 [R8.64], R22 ;  /* 0x0000001608001986 */ /* 0x0001e2000c101506 */
[----:B------:R-:W-:Y:S02]  /*86000*/  ISETP.LT.AND P1, PT, R26, c[0x0][0x178], !P6 ;  /* 0x00005e001a007a0c */ /* 0x000fe40007721270 */
[----:B------:R-:W-:Y:S01]  /*86010*/  ISETP.GE.AND P3, PT, R13, c[0x0][0x17c], PT ;  /* 0x00005f000d007a0c */ /* 0x000fe20003f66270 */
[C---:B------:R-:W-:Y:S01]  /*86020*/  IMAD.WIDE R12, R0.reuse, 0x2, R4 ;  /* 0x00000002000c7825 */ /* 0x040fe200078e0204 */
[----:B0-----:R-:W-:-:S03]  /*86030*/  IADD3 R8, R0, c[0x0][0x198], RZ ;  /* 0x0000660000087a10 */ /* 0x001fc60007ffe0ff */
[----:B------:R-:W-:Y:S01]  /*86040*/  PRMT R0, R22, 0x7632, R0 ;  /* 0x0000763216007816 */ /* 0x000fe20000000000 */
[----:B------:R-:W-:Y:S01]  /*86050*/  IADD3 R22, R28, 0x1ce, RZ ;  /* 0x000001ce1c167810 */ /* 0x000fe20007ffe0ff */
[----:B------:R-:W-:Y:S01]  /*86060*/  IMAD.WIDE R2, R8, 0x2, R6 ;  /* 0x0000000208027825 */ /* 0x000fe200078e0206 */
[----:B---3--:R0:W-:Y:S01]  /*86070*/  @P5 STG.E.U16 [R12.64], R24 ;  /* 0x000000180c005986 */ /* 0x0081e2000c101506 */
[----:B------:R-:W-:-:S03]  /*86080*/  PRMT R21, R24, 0x7632, R21 ;  /* 0x0000763218157816 */ /* 0x000fc60000000015 */
[----:B------:R-:W-:Y:S01]  /*86090*/  @P1 STG.E.U16 [R2.64], R0 ;  /* 0x0000000002001986 */ /* 0x000fe2000c101506 */
[----:B------:R-:W-:Y:S02]  /*860a0*/  ISETP.GE.AND P1, PT, R22, c[0x0][0x17c], PT ;  /* 0x00005f0016007a0c */ /* 0x000fe40003f26270 */
[----:B------:R-:W-:Y:S02]  /*860b0*/  IADD3 R20, R28, 0x1cd, RZ ;  /* 0x000001cd1c147810 */ /* 0x000fe40007ffe0ff */
[C---:B------:R-:W-:Y:S01]  /*860c0*/  ISETP.LT.AND P6, PT, R25.reuse, c[0x0][0x178], !P6 ;  /* 0x00005e0019007a0c */ /* 0x040fe200077c1270 */
[----:B0-----:R-:W3:Y:S01]  /*860d0*/  LDL.LU R24, [R1+0x88] ;  /* 0x0000880001187983 */ /* 0x001ee20000300800 */
[----:B------:R-:W4:Y:S01]  /*860e0*/  LDL.LU R22, [R1+0x648] ;  /* 0x0006480001167983 */ /* 0x000f220000300800 */
[----:B------:R-:W-:Y:S01]  /*860f0*/  ISETP.LT.AND P5, PT, R26, c[0x0][0x178], !P3 ;  /* 0x00005e001a007a0c */ /* 0x000fe20005fa1270 */
[----:B------:R-:W-:Y:S01]  /*86100*/  ISETP.LT.AND P3, PT, R25, c[0x0][0x178], !P3 ;  /* 0x00005e0019007a0c */ /* 0x000fe20005f61270 */
[----:B------:R-:W-:Y:S01]  /*86110*/  ISETP.GE.AND P2, PT, R20, c[0x0][0x17c], PT ;  /* 0x00005f0014007a0c */ /* 0x000fe20003f46270 */
[----:B------:R-:W-:Y:S01]  /*86120*/  IADD3 R20, R8, c[0x0][0x198], RZ ;  /* 0x0000660008147a10 */ /* 0x000fe20007ffe0ff */
[----:B------:R-:W-:Y:S01]  /*86130*/  IADD3 R17, R28, 0x1cc, RZ ;  /* 0x000001cc1c117810 */ /* 0x000fe20007ffe0ff */
[----:B------:R-:W-:-:S04]  /*86140*/  IMAD.WIDE R8, R8, 0x2, R4 ;  /* 0x0000000208087825 */ /* 0x000fc800078e0204 */
[----:B------:R-:W-:Y:S01]  /*86150*/  IMAD.WIDE R12, R20, 0x2, R6 ;  /* 0x00000002140c7825 */ /* 0x000fe200078e0206 */
[----:B------:R-:W-:-:S03]  /*86160*/  ISETP.GE.AND P4, PT, R17, c[0x0][0x17c], PT ;  /* 0x00005f0011007a0c */ /* 0x000fc60003f86270 */
[----:B------:R-:W-:Y:S01]  /*86170*/  IMAD.WIDE R16, R20, 0x2, R4 ;  /* 0x0000000214107825 */ /* 0x000fe200078e0204 */
[----:B------:R-:W-:Y:S03]  /*86180*/  @P6 STG.E.U16 [R8.64], R21 ;  /* 0x0000001508006986 */ /* 0x000fe6000c101506 */
[----:B------:R-:W-:Y:S01]  /*86190*/  @P5 STG.E.U16 [R12.64], R23 ;  /* 0x000000170c005986 */ /* 0x000fe2000c101506 */
[----:B--2---:R0:W-:Y:S02]  /*861a0*/  @P3 STG.E.U16 [R16.64], R29 ;  /* 0x0000001d10003986 */ /* 0x0041e4000c101506 */
[----:B0-----:R-:W-:Y:S02]  /*861b0*/  PRMT R16, R23, 0x7632, R16 ;  /* 0x0000763217107816 */ /* 0x001fe40000000010 */
[----:B------:R-:W2:Y:S01]  /*861c0*/  LDL.LU R23, [R1+0x658] ;  /* 0x0006580001177983 */ /* 0x000ea20000300800 */
[----:B------:R-:W-:-:S02]  /*861d0*/  PRMT R0, R29, 0x7632, R0 ;  /* 0x000076321d007816 */ /* 0x000fc40000000000 */
[----:B------:R-:W2:Y:S01]  /*861e0*/  LDL.LU R29, [R1+0x78] ;  /* 0x00007800011d7983 */ /* 0x000ea20000300800 */
[----:B------:R-:W-:Y:S01]  /*861f0*/  ISETP.LT.AND P5, PT, R26, c[0x0][0x178], !P0 ;  /* 0x00005e001a007a0c */ /* 0x000fe200047a1270 */
[C---:B------:R-:W-:Y:S01]  /*86200*/  ISETP.LT.AND P0, PT, R25.reuse, c[0x0][0x178], !P0 ;  /* 0x00005e0019007a0c */ /* 0x040fe20004701270 */
[----:B------:R-:W-:Y:S02]  /*86210*/  IADD3 R8, R20, c[0x0][0x198], RZ ;  /* 0x0000660014087a10 */ /* 0x000fe40007ffe0ff */
[----:B------:R-:W-:Y:S01]  /*86220*/  ISETP.LT.AND P6, PT, R26, c[0x0][0x178], !P4 ;  /* 0x00005e001a007a0c */ /* 0x000fe200067c1270 */
[----:B------:R-:W-:Y:S01]  /*86230*/  ISETP.LT.AND P4, PT, R25, c[0x0][0x178], !P4 ;  /* 0x00005e0019007a0c */ /* 0x000fe20006781270 */
[----:B------:R-:W-:Y:S02]  /*86240*/  IADD3 R12, R28, 0x1cf, RZ ;  /* 0x000001cf1c0c7810 */ /* 0x000fe40007ffe0ff */
[C---:B------:R-:W-:Y:S01]  /*86250*/  IADD3 R20, R8.reuse, c[0x0][0x198], RZ ;  /* 0x0000660008147a10 */ /* 0x040fe20007ffe0ff */
[----:B------:R-:W-:-:S04]  /*86260*/  IMAD.WIDE R2, R8, 0x2, R6 ;  /* 0x0000000208027825 */ /* 0x000fc800078e0206 */
[----:B------:R-:W-:Y:S01]  /*86270*/  IMAD.WIDE R8, R8, 0x2, R4 ;  /* 0x0000000208087825 */ /* 0x000fe200078e0204 */
[----:B------:R-:W-:-:S03]  /*86280*/  ISETP.GE.AND P3, PT, R12, c[0x0][0x17c], PT ;  /* 0x00005f000c007a0c */ /* 0x000fc60003f66270 */
[C---:B------:R-:W-:Y:S01]  /*86290*/  IMAD.WIDE R12, R20.reuse, 0x2, R6 ;  /* 0x00000002140c7825 */ /* 0x040fe200078e0206 */
[----:B------:R0:W-:Y:S03]  /*862a0*/  @P5 STG.E.U16 [R2.64], R16 ;  /* 0x0000001002005986 */ /* 0x0001e6000c101506 */
[----:B------:R1:W-:Y:S02]  /*862b0*/  @P0 STG.E.U16 [R8.64], R0 ;  /* 0x0000000008000986 */ /* 0x0003e4000c101506 */
[----:B0-----:R-:W-:Y:S01]  /*862c0*/  IMAD.WIDE R2, R20, 0x2, R4 ;  /* 0x0000000214027825 */ /* 0x001fe200078e0204 */
[----:B-1----:R-:W-:-:S04]  /*862d0*/  IADD3 R0, R28, 0x1d1, RZ ;  /* 0x000001d11c007810 */ /* 0x002fc80007ffe0ff */
[----:B------:R-:W-:Y:S01]  /*862e0*/  ISETP.GE.AND P0, PT, R0, c[0x0][0x17c], PT ;  /* 0x00005f0000007a0c */ /* 0x000fe20003f06270 */
[----:B------:R-:W-:-:S05]  /*862f0*/  IADD3 R0, R20, c[0x0][0x198], RZ ;  /* 0x0000660014007a10 */ /* 0x000fca0007ffe0ff */
[----:B------:R-:W-:Y:S01]  /*86300*/  IMAD.WIDE R8, R0, 0x2, R6 ;  /* 0x0000000200087825 */ /* 0x000fe200078e0206 */
[----:B----4-:R0:W-:Y:S01]  /*86310*/  @P6 STG.E.U16 [R12.64], R22 ;  /* 0x000000160c006986 */ /* 0x0101e2000c101506 */
[C---:B------:R-:W-:Y:S02]  /*86320*/  ISETP.LT.AND P6, PT, R26.reuse, c[0x0][0x178], !P2 ;  /* 0x00005e001a007a0c */ /* 0x040fe400057c1270 */
[----:B---3--:R1:W-:Y:S01]  /*86330*/  @P4 STG.E.U16 [R2.64], R24 ;  /* 0x0000001802004986 */ /* 0x0083e2000c101506 */
[----:B------:R-:W-:Y:S02]  /*86340*/  ISETP.LT.AND P2, PT, R25, c[0x0][0x178], !P2 ;  /* 0x00005e0019007a0c */ /* 0x000fe40005741270 */
[----:B------:R-:W-:Y:S02]  /*86350*/  ISETP.LT.AND P4, PT, R26, c[0x0][0x178], !P1 ;  /* 0x00005e001a007a0c */ /* 0x000fe40004f81270 */
[----:B0-----:R-:W-:Y:S02]  /*86360*/  PRMT R13, R24, 0x7632, R13 ;  /* 0x00007632180d7816 */ /* 0x001fe4000000000d */
[----:B-1----:R-:W3:Y:S01]  /*86370*/  LDL.LU R24, [R1+0x668] ;  /* 0x0006680001187983 */ /* 0x002ee20000300800 */
[----:B------:R-:W-:-:S02]  /*86380*/  PRMT R12, R22, 0x7632, R12 ;  /* 0x00007632160c7816 */ /* 0x000fc4000000000c */
[----:B------:R-:W4:Y:S02]  /*86390*/  LDL.LU R22, [R1+0x68] ;  /* 0x0000680001167983 */ /* 0x000f240000300800 */
        /* <DEDUP_REMOVED lines=8> */
[----:B--2---:R0:W-:Y:S01]  /*86420*/  @P4 STG.E.U16 [R2.64], R23 ;  /* 0x0000001702004986 */ /* 0x0041e2000c101506 */
[----:B------:R-:W-:-:S03]  /*86430*/  PRMT R13, R23, 0x7632, R13 ;  /* 0x00007632170d7816 */ /* 0x000fc6000000000d */
[----:B0-----:R-:W2:Y:S01]  /*86440*/  LDL.LU R23, [R1+0x688] ;  /* 0x0006880001177983 */ /* 0x001ea20000300800 */
[----:B------:R-:W-:Y:S02]  /*86450*/  ISETP.GE.AND P4, PT, R12, c[0x0][0x17c], PT ;  /* 0x00005f000c007a0c */ /* 0x000fe40003f86270 */
[----:B------:R0:W-:Y:S01]  /*86460*/  @P1 STG.E.U16 [R8.64], R29 ;  /* 0x0000001d08001986 */ /* 0x0001e2000c101506 */
[----:B------:R-:W-:Y:S02]  /*86470*/  PRMT R12, R29, 0x7632, R12 ;  /* 0x000076321d0c7816 */ /* 0x000fe4000000000c */
[----:B0-----:R-:W2:Y:S01]  /*86480*/  LDL.LU R29, [R1+0x48] ;  /* 0x00004800011d7983 */ /* 0x001ea20000300800 */
[----:B------:R-:W-:Y:S02]  /*86490*/  IADD3 R17, R28, 0x1d0, RZ ;  /* 0x000001d01c117810 */ /* 0x000fe40007ffe0ff */
[----:B------:R-:W-:Y:S01]  /*864a0*/  ISETP.LT.AND P2, PT, R26, c[0x0][0x178], !P3 ;  /* 0x00005e001a007a0c */ /* 0x000fe20005f41270 */
[----:B------:R-:W-:Y:S01]  /*864b0*/  ISETP.LT.AND P3, PT, R25, c[0x0][0x178], !P3 ;  /* 0x00005e0019007a0c */ /* 0x000fe20005f61270 */
[----:B------:R-:W-:-:S02]  /*864c0*/  IADD3 R0, R0, c[0x0][0x198], RZ ;  /* 0x0000660000007a10 */ /* 0x000fc40007ffe0ff */
[----:B------:R-:W-:-:S04]  /*864d0*/  ISETP.GE.AND P5, PT, R17, c[0x0][0x17c], PT ;  /* 0x00005f0011007a0c */ /* 0x000fc80003fa6270 */
[----:B------:R-:W-:Y:S01]  /*864e0*/  ISETP.LT.AND P1, PT, R26, c[0x0][0x178], !P5 ;  /* 0x00005e001a007a0c */ /* 0x000fe20006f21270 */
[----:B------:R-:W-:-:S04]  /*864f0*/  IMAD.WIDE R2, R0, 0x2, R6 ;  /* 0x0000000200027825 */ /* 0x000fc800078e0206 */
[C---:B------:R-:W-:Y:S01]  /*86500*/  IMAD.WIDE R8, R0.reuse, 0x2, R4 ;  /* 0x0000000200087825 */ /* 0x040fe200078e0204 */
[----:B------:R-:W-:Y:S02]  /*86510*/  IADD3 R0, R0, c[0x0][0x198], RZ ;  /* 0x0000660000007a10 */ /* 0x000fe40007ffe0ff */
[----:B------:R-:W-:Y:S01]  /*86520*/  ISETP.LT.AND P5, PT, R25, c[0x0][0x178], !P5 ;  /* 0x00005e0019007a0c */ /* 0x000fe20006fa1270 */
[----:B------:R0:W-:Y:S01]  /*86530*/  @P2 STG.E.U16 [R2.64], R13 ;  /* 0x0000000d02002986 */ /* 0x0001e2000c101506 */
[----:B------:R1:W-:Y:S01]  /*86540*/  @P3 STG.E.U16 [R8.64], R12 ;  /* 0x0000000c08003986 */ /* 0x0003e2000c101506 */
[----:B------:R-:W-:Y:S02]  /*86550*/  ISETP.LT.AND P3, PT, R26, c[0x0][0x178], !P0 ;  /* 0x00005e001a007a0c */ /* 0x000fe40004761270 */
[----:B------:R-:W-:Y:S01]  /*86560*/  IADD3 R16, R28, 0x1d2, RZ ;  /* 0x000001d21c107810 */ /* 0x000fe20007ffe0ff */
[----:B0-----:R-:W-:Y:S01]  /*86570*/  IMAD.WIDE R2, R0, 0x2, R6 ;  /* 0x0000000200027825 */ /* 0x001fe200078e0206 */
[----:B-1----:R-:W-:-:S02]  /*86580*/  IADD3 R8, R28, 0x1d5, RZ ;  /* 0x000001d51c087810 */ /* 0x002fc40007ffe0ff */
[----:B------:R-:W-:Y:S02]  /*86590*/  IADD3 R12, R0, c[0x0][0x198], RZ ;  /* 0x00006600000c7a10 */ /* 0x000fe40007ffe0ff */
[----:B------:R-:W-:Y:S02]  /*865a0*/  ISETP.GE.AND P6, PT, R16, c[0x0][0x17c], PT ;  /* 0x00005f0010007a0c */ /* 0x000fe40003fc6270 */
[----:B------:R-:W-:Y:S01]  /*865b0*/  ISETP.LT.AND P0, PT, R25, c[0x0][0x178], !P0 ;  /* 0x00005e0019007a0c */ /* 0x000fe20004701270 */
[----:B---3--:R0:W-:Y:S01]  /*865c0*/  @P1 STG.E.U16 [R2.64], R24 ;  /* 0x0000001802001986 */ /* 0x0081e2000c101506 */
[----:B------:R-:W-:Y:S01]  /*865d0*/  ISETP.GE.AND P1, PT, R8, c[0x0][0x17c], PT ;  /* 0x00005f0008007a0c */ /* 0x000fe20003f26270 */
[----:B------:R-:W-:-:S04]  /*865e0*/  IMAD.WIDE R8, R12, 0x2, R6 ;  /* 0x000000020c087825 */ /* 0x000fc800078e0206 */
[----:B0-----:R-:W-:Y:S01]  /*865f0*/  IMAD.WIDE R2, R0, 0x2, R4 ;  /* 0x0000000200027825 */ /* 0x001fe200078e0204 */
[----:B------:R-:W-:Y:S02]  /*86600*/  PRMT R0, R24, 0x7632, R0 ;  /* 0x0000763218007816 */ /* 0x000fe40000000000 */
[----:B----4-:R-:W-:Y:S02]  /*86610*/  PRMT R16, R22, 0x7632, R16 ;  /* 0x0000763216107816 */ /* 0x010fe40000000010 */
[----:B------:R-:W-:Y:S01]  /*86620*/  IADD3 R13, R28, 0x1d4, RZ ;  /* 0x000001d41c0d7810 */ /* 0x000fe20007ffe0ff */
[----:B------:R-:W3:Y:S04]  /*86630*/  LDL.LU R24, [R1+0x28] ;  /* 0x0000280001187983 */ /* 0x000ee80000300800 */
[----:B------:R-:W-:Y:S01]  /*86640*/  @P5 STG.E.U16 [R2.64], R22 ;  /* 0x0000001602005986 */ /* 0x000fe2000c101506 */
[----:B------:R-:W-:Y:S01]  /*86650*/  ISETP.LT.AND P5, PT, R26, c[0x0][0x178], !P6 ;  /* 0x00005e001a007a0c */ /* 0x000fe200077a1270 */
[----:B------:R0:W-:Y:S01]  /*86660*/  @P3 STG.E.U16 [R8.64], R0 ;  /* 0x0000000008003986 */ /* 0x0001e2000c101506 */
[----:B------:R-:W-:-:S02]  /*86670*/  ISETP.LT.AND P6, PT, R25, c[0x0][0x178], !P6 ;  /* 0x00005e0019007a0c */ /* 0x000fc400077c1270 */
[C---:B0-----:R-:W-:Y:S01]  /*86680*/  IADD3 R0, R12.reuse, c[0x0][0x198], RZ ;  /* 0x000066000c007a10 */ /* 0x041fe20007ffe0ff */
[----:B------:R-:W-:-:S04]  /*86690*/  IMAD.WIDE R2, R12, 0x2, R4 ;  /* 0x000000020c027825 */ /* 0x000fc800078e0204 */
[C---:B------:R-:W-:Y:S01]  /*866a0*/  IMAD.WIDE R8, R0.reuse, 0x2, R6 ;  /* 0x0000000200087825 */ /* 0x040fe200078e0206 */
[----:B------:R-:W-:Y:S01]  /*866b0*/  @P0 STG.E.U16 [R2.64], R16 ;  /* 0x0000001002000986 */ /* 0x000fe2000c101506 */
[----:B------:R-:W-:Y:S02]  /*866c0*/  ISETP.GE.AND P2, PT, R13, c[0x0][0x17c], PT ;  /* 0x00005f000d007a0c */ /* 0x000fe40003f46270 */
[----:B------:R-:W-:Y:S01]  /*866d0*/  IMAD.WIDE R12, R0, 0x2, R4 ;  /* 0x00000002000c7825 */ /* 0x000fe200078e0204 */
[----:B--2---:R0:W-:Y:S01]  /*866e0*/  @P5 STG.E.U16 [R8.64], R23 ;  /* 0x0000001708005986 */ /* 0x0041e2000c101506 */
[----:B------:R-:W-:Y:S02]  /*866f0*/  ISETP.LT.AND P5, PT, R26, c[0x0][0x178], !P4 ;  /* 0x00005e001a007a0c */ /* 0x000fe400067a1270 */
[----:B0-----:R-:W-:Y:S01]  /*86700*/  IADD3 R8, R0, c[0x0][0x198], RZ ;  /* 0x0000660000087a10 */ /* 0x001fe20007ffe0ff */
[----:B------:R-:W-:Y:S01]  /*86710*/  PRMT R0, R23, 0x7632, R0 ;  /* 0x0000763217007816 */ /* 0x000fe20000000000 */
[----:B------:R0:W-:Y:S01]  /*86720*/  @P6 STG.E.U16 [R12.64], R29 ;  /* 0x0000001d0c006986 */ /* 0x0001e2000c101506 */
[----:B------:R-:W-:-:S03]  /*86730*/  PRMT R21, R29, 0x7632, R21 ;  /* 0x000076321d157816 */ /* 0x000fc60000000015 */
[----:B------:R-:W2:Y:S01]  /*86740*/  LDL.LU R23, [R1+0x6a8] ;  /* 0x0006a80001177983 */ /* 0x000ea20000300800 */
[----:B------:R-:W-:-:S05]  /*86750*/  IMAD.WIDE R2, R8, 0x2, R6 ;  /* 0x0000000208027825 */ /* 0x000fca00078e0206 */
[----:B------:R1:W-:Y:S04]  /*86760*/  @P5 STG.E.U16 [R2.64], R0 ;  /* 0x0000000002005986 */ /* 0x0003e8000c101506 */
[----:B0-----:R-:W4:Y:S04]  /*86770*/  LDL.LU R29, [R1+0x18] ;  /* 0x00001800011d7983 */ /* 0x001f280000300800 */
[----:B-1----:R-:W2:Y:S01]  /*86780*/  LDL.LU R3, [R1+0x698] ;  /* 0x0006980001037983 */ /* 0x002ea20000300800 */
[----:B------:R-:W-:Y:S02]  /*86790*/  IADD3 R20, R28, 0x1d7, RZ ;  /* 0x000001d71c147810 */ /* 0x000fe40007ffe0ff */
[----:B------:R-:W-:-:S02]  /*867a0*/  ISETP.LT.AND P4, PT, R25, c[0x0][0x178], !P4 ;  /* 0x00005e0019007a0c */ /* 0x000fc40006781270 */
        /* <DEDUP_REMOVED lines=9> */
[----:B------:R0:W-:Y:S01]  /*86840*/  @P4 STG.E.U16 [R8.64], R21 ;  /* 0x0000001508004986 */ /* 0x0001e2000c101506 */
[----:B------:R-:W-:Y:S02]  /*86850*/  ISETP.LT.AND P4, PT, R26, c[0x0][0x178], !P1 ;  /* 0x00005e001a007a0c */ /* 0x000fe40004f81270 */
[C---:B------:R-:W-:Y:S01]  /*86860*/  ISETP.LT.AND P1, PT, R25.reuse, c[0x0][0x178], !P1 ;  /* 0x00005e0019007a0c */ /* 0x040fe20004f21270 */
[----:B0-----:R-:W-:Y:S01]  /*86870*/  IADD3 R8, R20, c[0x0][0x198], RZ ;  /* 0x0000660014087a10 */ /* 0x001fe20007ffe0ff */
[----:B--2---:R-:W-:Y:S01]  /*86880*/  @P6 STG.E.U16 [R12.64], R3 ;  /* 0x000000030c006986 */ /* 0x004fe2000c101506 */
[----:B---3--:R0:W-:Y:S01]  /*86890*/  @P2 STG.E.U16 [R16.64], R24 ;  /* 0x0000001810002986 */ /* 0x0081e2000c101506 */
[----:B------:R-:W-:Y:S01]  /*868a0*/  ISETP.LT.AND P6, PT, R26, c[0x0][0x178], !P3 ;  /* 0x00005e001a007a0c */ /* 0x000fe20005fc1270 */
[----:B------:R-:W-:Y:S01]  /*868b0*/  ISETP.LT.AND P3, PT, R25, c[0x0][0x178], !P3 ;  /* 0x00005e0019007a0c */ /* 0x000fe20005f61270 */
[----:B------:R-:W-:-:S02]  /*868c0*/  PRMT R0, R3, 0x7632, R0 ;  /* 0x0000763203007816 */ /* 0x000fc40000000000 */
[----:B0-----:R-:W-:Y:S02]  /*868d0*/  PRMT R16, R24, 0x7632, R16 ;  /* 0x0000763218107816 */ /* 0x001fe40000000010 */
[----:B------:R-:W2:Y:S01]  /*868e0*/  LDL.LU R24, [R1+0x6d8] ;  /* 0x0006d80001187983 */ /* 0x000ea20000300800 */
[----:B------:R-:W-:Y:S02]  /*868f0*/  IADD3 R12, R28, 0x1d9, RZ ;  /* 0x000001d91c0c7810 */ /* 0x000fe40007ffe0ff */
[C---:B------:R-:W-:Y:S01]  /*86900*/  IADD3 R17, R8.reuse, c[0x0][0x198], RZ ;  /* 0x0000660008117a10 */ /* 0x040fe20007ffe0ff */
[----:B------:R-:W-:-:S04]  /*86910*/  IMAD.WIDE R2, R8, 0x2, R6 ;  /* 0x0000000208027825 */ /* 0x000fc800078e0206 */
[----:B------:R-:W-:Y:S01]  /*86920*/  IMAD.WIDE R8, R8, 0x2, R4 ;  /* 0x0000000208087825 */ /* 0x000fe200078e0204 */
[----:B------:R-:W-:-:S03]  /*86930*/  ISETP.GE.AND P2, PT, R12, c[0x0][0x17c], PT ;  /* 0x00005f000c007a0c */ /* 0x000fc60003f46270 */
[C---:B------:R-:W-:Y:S01]  /*86940*/  IMAD.WIDE R12, R17.reuse, 0x2, R6 ;  /* 0x00000002110c7825 */ /* 0x040fe200078e0206 */
[----:B------:R0:W-:Y:S03]  /*86950*/  @P4 STG.E.U16 [R2.64], R0 ;  /* 0x0000000002004986 */ /* 0x0001e6000c101506 */
[----:B------:R-:W-:Y:S02]  /*86960*/  @P1 STG.E.U16 [R8.64], R16 ;  /* 0x0000001008001986 */ /* 0x000fe4000c101506 */
[----:B------:R4:W-:Y:S02]  /*86970*/  @P6 STG.E.U16 [R12.64], R23 ;  /* 0x000000170c006986 */ /* 0x0009e4000c101506 */
[----:B0-----:R-:W-:Y:S01]  /*86980*/  IMAD.WIDE R2, R17, 0x2, R4 ;  /* 0x0000000211027825 */ /* 0x001fe200078e0204 */
[----:B----4-:R-:W-:-:S04]  /*86990*/  PRMT R13, R29, 0x7632, R13 ;  /* 0x000076321d0d7816 */ /* 0x010fc8000000000d */
[----:B------:R0:W-:Y:S04]  /*869a0*/  @P3 STG.E.U16 [R2.64], R29 ;  /* 0x0000001d02003986 */ /* 0x0001e8000c101506 */
[----:B0-----:R-:W3:Y:S01]  /*869b0*/  LDL.LU R29, [R1+0x6c8] ;  /* 0x0006c800011d7983 */ /* 0x001ee20000300800 */
[C---:B------:R-:W-:Y:S02]  /*869c0*/  IADD3 R22, R28.reuse, 0x1d8, RZ ;  /* 0x000001d81c167810 */ /* 0x040fe40007ffe0ff */
[----:B------:R-:W-:Y:S02]  /*869d0*/  IADD3 R0, R28, 0x1db, RZ ;  /* 0x000001db1c007810 */ /* 0x000fe40007ffe0ff */
[----:B------:R-:W-:Y:S01]  /*869e0*/  ISETP.LT.AND P6, PT, R26, c[0x0][0x178], !P0 ;  /* 0x00005e001a007a0c */ /* 0x000fe200047c1270 */
[----:B------:R-:W-:Y:S01]  /*869f0*/  ISETP.LT.AND P0, PT, R25, c[0x0][0x178], !P0 ;  /* 0x00005e0019007a0c */ /* 0x000fe20004701270 */
[----:B------:R-:W-:-:S02]  /*86a00*/  ISETP.GE.AND P5, PT, R22, c[0x0][0x17c], PT ;  /* 0x00005f0016007a0c */ /* 0x000fc40003fa6270 */
[----:B------:R-:W-:Y:S01]  /*86a10*/  ISETP.GE.AND P1, PT, R0, c[0x0][0x17c], PT ;  /* 0x00005f0000007a0c */ /* 0x000fe20003f26270 */
[----:B------:R-:W-:Y:S01]  /*86a20*/  IADD3 R0, R17, c[0x0][0x198], RZ ;  /* 0x0000660011007a10 */ /* 0x000fe20007ffe0ff */
[----:B------:R-:W-:Y:S01]  /*86a30*/  ISETP.LT.AND P3, PT, R26, c[0x0][0x178], !P5 ;  /* 0x00005e001a007a0c */ /* 0x000fe20006f61270 */
[----:B------:R-:W-:Y:S01]  /*86a40*/  ISETP.LT.AND P5, PT, R25, c[0x0][0x178], !P5 ;  /* 0x00005e0019007a0c */ /* 0x000fe20006fa1270 */
[----:B------:R-:W-:Y:S02]  /*86a50*/  PRMT R12, R23, 0x7632, R12 ;  /* 0x00007632170c7816 */ /* 0x000fe4000000000c */
[----:B------:R-:W-:-:S04]  /*86a60*/  IMAD.WIDE R2, R0, 0x2, R6 ;  /* 0x0000000200027825 */ /* 0x000fc800078e0206 */
[C---:B------:R-:W-:Y:S01]  /*86a70*/  IMAD.WIDE R8, R0.reuse, 0x2, R4 ;  /* 0x0000000200087825 */ /* 0x040fe200078e0204 */
[----:B------:R-:W-:Y:S01]  /*86a80*/  IADD3 R0, R0, c[0x0][0x198], RZ ;  /* 0x0000660000007a10 */ /* 0x000fe20007ffe0ff */
[----:B------:R0:W-:Y:S03]  /*86a90*/  @P6 STG.E.U16 [R2.64], R12 ;  /* 0x0000000c02006986 */ /* 0x0001e6000c101506 */
[----:B------:R1:W-:Y:S01]  /*86aa0*/  @P0 STG.E.U16 [R8.64], R13 ;  /* 0x0000000d08000986 */ /* 0x0003e2000c101506 */
[----:B------:R-:W-:Y:S02]  /*86ab0*/  IADD3 R20, R28, 0x1da, RZ ;  /* 0x000001da1c147810 */ /* 0x000fe40007ffe0ff */
[----:B------:R-:W-:Y:S01]  /*86ac0*/  ISETP.LT.AND P0, PT, R26, c[0x0][0x178], !P2 ;  /* 0x00005e001a007a0c */ /* 0x000fe20005701270 */
[----:B0-----:R-:W-:-:S04]  /*86ad0*/  IMAD.WIDE R2, R0, 0x2, R6 ;  /* 0x0000000200027825 */ /* 0x001fc800078e0206 */
[----:B-1----:R-:W-:Y:S01]  /*86ae0*/  IMAD.WIDE R8, R0, 0x2, R4 ;  /* 0x0000000200087825 */ /* 0x002fe200078e0204 */
[----:B------:R-:W-:Y:S02]  /*86af0*/  IADD3 R12, R28, 0x1dd, RZ ;  /* 0x000001dd1c0c7810 */ /* 0x000fe40007ffe0ff */
[----:B------:R-:W-:Y:S02]  /*86b00*/  PRMT R13, R27, 0x7632, R13 ;  /* 0x000076321b0d7816 */ /* 0x000fe4000000000d */
[----:B------:R-:W-:Y:S02]  /*86b10*/  ISETP.GE.AND P4, PT, R20, c[0x0][0x17c], PT ;  /* 0x00005f0014007a0c */ /* 0x000fe40003f86270 */
[----:B------:R-:W-:Y:S02]  /*86b20*/  IADD3 R0, R0, c[0x0][0x198], RZ ;  /* 0x0000660000007a10 */ /* 0x000fe40007ffe0ff */
[----:B------:R-:W-:Y:S01]  /*86b30*/  ISETP.LT.AND P2, PT, R25, c[0x0][0x178], !P2 ;  /* 0x00005e0019007a0c */ /* 0x000fe20005741270 */
[----:B--2---:R-:W-:Y:S01]  /*86b40*/  @P3 STG.E.U16 [R2.64], R24 ;  /* 0x0000001802003986 */ /* 0x004fe2000c101506 */
[----:B------:R-:W-:Y:S01]  /*86b50*/  ISETP.GE.AND P3, PT, R12, c[0x0][0x17c], PT ;  /* 0x00005f000c007a0c */ /* 0x000fe20003f66270 */
[----:B------:R0:W-:Y:S01]  /*86b60*/  @P5 STG.E.U16 [R8.64], R27 ;  /* 0x0000001b08005986 */ /* 0x0001e2000c101506 */
[----:B------:R-:W-:-:S02]  /*86b70*/  PRMT R12, R24, 0x7632, R12 ;  /* 0x00007632180c7816 */ /* 0x000fc4000000000c */
[----:B------:R-:W-:Y:S01]  /*86b80*/  ISETP.LT.AND P5, PT, R26, c[0x0][0x178], !P4 ;  /* 0x00005e001a007a0c */ /* 0x000fe200067a1270 */
[----:B0-----:R-:W2:Y:S01]  /*86b90*/  LDL.LU R27, [R1+0x1eec] ;  /* 0x001eec00011b7983 */ /* 0x001ea20000300800 */
[----:B------:R-:W4:Y:S02]  /*86ba0*/  LDL.LU R24, [R1+0x6b8] ;  /* 0x0006b80001187983 */ /* 0x000f240000300800 */
[----:B------:R-:W-:-:S04]  /*86bb0*/  IMAD.WIDE R2, R0, 0x2, R6 ;  /* 0x0000000200027825 */ /* 0x000fc800078e0206 */
[C---:B------:R-:W-:Y:S01]  /*86bc0*/  IMAD.WIDE R8, R0.reuse, 0x2, R4 ;  /* 0x0000000200087825 */ /* 0x040fe200078e0204 */
[----:B------:R-:W-:Y:S01]  /*86bd0*/  IADD3 R0, R0, c[0x0][0x198], RZ ;  /* 0x0000660000007a10 */ /* 0x000fe20007ffe0ff */
[----:B------:R0:W-:Y:S03]  /*86be0*/  @P0 STG.E.U16 [R2.64], R12 ;  /* 0x0000000c02000986 */ /* 0x0001e6000c101506 */
[----:B------:R-:W-:Y:S02]  /*86bf0*/  @P2 STG.E.U16 [R8.64], R13 ;  /* 0x0000000d08002986 */ /* 0x000fe4000c101506 */
[----:B0-----:R-:W-:Y:S01]  /*86c00*/  IMAD.WIDE R2, R0, 0x2, R6 ;  /* 0x0000000200027825 */ /* 0x001fe200078e0206 */
[----:B------:R-:W-:-:S04]  /*86c10*/  IADD3 R12, R28, 0x1de, RZ ;  /* 0x000001de1c0c7810 */ /* 0x000fc80007ffe0ff */
[----:B------:R-:W-:Y:S01]  /*86c20*/  ISETP.GE.AND P0, PT, R12, c[0x0][0x17c], PT ;  /* 0x00005f000c007a0c */ /* 0x000fe20003f06270 */
[----:B---3--:R0:W-:Y:S01]  /*86c30*/  @P5 STG.E.U16 [R2.64], R29 ;  /* 0x0000001d02005986 */ /* 0x0081e2000c101506 */
[C---:B------:R-:W-:Y:S01]  /*86c40*/  IADD3 R12, R0.reuse, c[0x0][0x198], RZ ;  /* 0x00006600000c7a10 */ /* 0x040fe20007ffe0ff */
        /* <DEDUP_REMOVED lines=11> */
[----:B------:R-:W-:Y:S01]  /*86d00*/  @P4 STG.E.U16 [R2.64], R10 ;  /* 0x0000000a02004986 */ /* 0x000fe2000c101506 */
[----:B------:R-:W-:Y:S02]  /*86d10*/  ISETP.LT.AND P4, PT, R26, c[0x0][0x178], !P6 ;  /* 0x00005e001a007a0c */ /* 0x000fe40007781270 */
[----:B------:R0:W-:Y:S01]  /*86d20*/  @P2 STG.E.U16 [R8.64], R0 ;  /* 0x0000000008002986 */ /* 0x0001e2000c101506 */
[----:B------:R-:W-:-:S02]  /*86d30*/  ISETP.LT.AND P6, PT, R25, c[0x0][0x178], !P6 ;  /* 0x00005e0019007a0c */ /* 0x000fc400077c1270 */
[----:B------:R-:W-:Y:S02]  /*86d40*/  PRMT R16, R10, 0x7632, R16 ;  /* 0x000076320a107816 */ /* 0x000fe40000000010 */
[C---:B0-----:R-:W-:Y:S01]  /*86d50*/  IADD3 R0, R12.reuse, c[0x0][0x198], RZ ;  /* 0x000066000c007a10 */ /* 0x041fe20007ffe0ff */
[----:B------:R-:W-:Y:S01]  /*86d60*/  IMAD.WIDE R2, R12, 0x2, R4 ;  /* 0x000000020c027825 */ /* 0x000fe200078e0204 */
[----:B------:R-:W-:-:S03]  /*86d70*/  IADD3 R10, R28, 0x1e0, RZ ;  /* 0x000001e01c0a7810 */ /* 0x000fc60007ffe0ff */
[----:B------:R-:W-:Y:S01]  /*86d80*/  IMAD.WIDE R8, R0, 0x2, R6 ;  /* 0x0000000200087825 */ /* 0x000fe200078e0206 */
[----:B------:R-:W-:Y:S01]  /*86d90*/  ISETP.GE.AND P2, PT, R10, c[0x0][0x17c], PT ;  /* 0x00005f000a007a0c */ /* 0x000fe20003f46270 */
[----:B------:R-:W-:Y:S02]  /*86da0*/  @P1 STG.E.U16 [R2.64], R16 ;  /* 0x0000001002001986 */ /* 0x000fe4000c101506 */
[----:B------:R-:W-:Y:S02]  /*86db0*/  IMAD.WIDE R12, R0, 0x2, R4 ;  /* 0x00000002000c7825 */ /* 0x000fe400078e0204 */
[----:B----4-:R0:W-:Y:S01]  /*86dc0*/  @P4 STG.E.U16 [R8.64], R24 ;  /* 0x0000001808004986 */ /* 0x0101e2000c101506 */
[----:B------:R-:W-:Y:S02]  /*86dd0*/  PRMT R10, R24, 0x7632, R10 ;  /* 0x00007632180a7816 */ /* 0x000fe4000000000a */
[----:B------:R-:W-:Y:S01]  /*86de0*/  ISETP.LT.AND P4, PT, R26, c[0x0][0x178], !P3 ;  /* 0x00005e001a007a0c */ /* 0x000fe20005f81270 */
[----:B------:R1:W-:Y:S01]  /*86df0*/  @P6 STG.E.U16 [R12.64], R14 ;  /* 0x0000000e0c006986 */ /* 0x0003e2000c101506 */
[----:B------:R-:W-:-:S02]  /*86e00*/  ISETP.LT.AND P3, PT, R25, c[0x0][0x178], !P3 ;  /* 0x00005e0019007a0c */ /* 0x000fc40005f61270 */
[----:B------:R-:W-:Y:S01]  /*86e10*/  ISETP.LT.AND P6, PT, R26, c[0x0][0x178], !P0 ;  /* 0x00005e001a007a0c */ /* 0x000fe200047c1270 */
[----:B0-----:R-:W4:Y:S01]  /*86e20*/  LDL.LU R24, [R1+0x5ec] ;  /* 0x0005ec0001187983 */ /* 0x001f220000300800 */
[----:B------:R-:W-:Y:S01]  /*86e30*/  IADD3 R8, R0, c[0x0][0x198], RZ ;  /* 0x0000660000087a10 */ /* 0x000fe20007ffe0ff */
[----:B------:R-:W4:Y:S03]  /*86e40*/  LDL.LU R22, [R1+0x5fc] ;  /* 0x0005fc0001167983 */ /* 0x000f260000300800 */
[C---:B------:R-:W-:Y:S01]  /*86e50*/  IADD3 R0, R8.reuse, c[0x0][0x198], RZ ;  /* 0x0000660008007a10 */ /* 0x040fe20007ffe0ff */
[----:B------:R-:W-:Y:S01]  /*86e60*/  IMAD.WIDE R2, R8, 0x2, R6 ;  /* 0x0000000208027825 */ /* 0x000fe200078e0206 */
[----:B-1----:R-:W-:-:S03]  /*86e70*/  PRMT R14, R14, 0x7632, R14 ;  /* 0x000076320e0e7816 */ /* 0x002fc6000000000e */
[----:B------:R-:W-:-:S04]  /*86e80*/  IMAD.WIDE R8, R8, 0x2, R4 ;  /* 0x0000000208087825 */ /* 0x000fc800078e0204 */
[----:B------:R-:W-:Y:S01]  /*86e90*/  IMAD.WIDE R12, R0, 0x2, R6 ;  /* 0x00000002000c7825 */ /* 0x000fe200078e0206 */
[----:B------:R-:W-:Y:S03]  /*86ea0*/  @P4 STG.E.U16 [R2.64], R10 ;  /* 0x0000000a02004986 */ /* 0x000fe6000c101506 */
[----:B------:R-:W-:Y:S01]  /*86eb0*/  @P3 STG.E.U16 [R8.64], R14 ;  /* 0x0000000e08003986 */ /* 0x000fe2000c101506 */
[----:B---3--:R0:W-:Y:S02]  /*86ec0*/  @P6 STG.E.U16 [R12.64], R29 ;  /* 0x0000001d0c006986 */ /* 0x0081e4000c101506 */
[----:B0-----:R-:W-:Y:S02]  /*86ed0*/  PRMT R12, R29, 0x7632, R12 ;  /* 0x000076321d0c7816 */ /* 0x001fe4000000000c */
[----:B------:R-:W3:Y:S01]  /*86ee0*/  LDL.LU R29, [R1+0x3c] ;  /* 0x00003c00011d7983 */ /* 0x000ee20000300800 */
[----:B------:R-:W-:-:S02]  /*86ef0*/  ISETP.LT.AND P0, PT, R25, c[0x0][0x178], !P0 ;  /* 0x00005e0019007a0c */ /* 0x000fc40004701270 */
[----:B------:R-:W-:Y:S02]  /*86f00*/  IADD3 R17, R28, 0x1e1, RZ ;  /* 0x000001e11c117810 */ /* 0x000fe40007ffe0ff */
[----:B------:R-:W-:Y:S02]  /*86f10*/  IADD3 R2, R0, c[0x0][0x198], RZ ;  /* 0x0000660000027a10 */ /* 0x000fe40007ffe0ff */
[----:B------:R-:W-:Y:S02]  /*86f20*/  ISETP.LT.AND P3, PT, R26, c[0x0][0x178], !P2 ;  /* 0x00005e001a007a0c */ /* 0x000fe40005761270 */
[----:B------:R-:W-:Y:S02]  /*86f30*/  IADD3 R20, R28, 0x1e2, RZ ;  /* 0x000001e21c147810 */ /* 0x000fe40007ffe0ff */
[----:B------:R-:W-:Y:S01]  /*86f40*/  ISETP.GE.AND P1, PT, R17, c[0x0][0x17c], PT ;  /* 0x00005f0011007a0c */ /* 0x000fe20003f26270 */
[----:B------:R-:W-:Y:S01]  /*86f50*/  IMAD.WIDE R16, R0, 0x2, R4 ;  /* 0x0000000200107825 */ /* 0x000fe200078e0204 */
[----:B------:R-:W3:Y:S04]  /*86f60*/  LDL.LU R23, [R1+0x60c] ;  /* 0x00060c0001177983 */ /* 0x000ee80000300800 */
[----:B------:R0:W-:Y:S01]  /*86f70*/  @P0 STG.E.U16 [R16.64], R18 ;  /* 0x0000001210000986 */ /* 0x0001e2000c101506 */
[----:B------:R-:W-:Y:S01]  /*86f80*/  ISETP.LT.AND P0, PT, R26, c[0x0][0x178], !P5 ;  /* 0x00005e001a007a0c */ /* 0x000fe20006f01270 */
[----:B------:R-:W-:-:S02]  /*86f90*/  ISETP.LT.AND P5, PT, R25, c[0x0][0x178], !P5 ;  /* 0x00005e0019007a0c */ /* 0x000fc40006fa1270 */
[C---:B------:R-:W-:Y:S01]  /*86fa0*/  IMAD.WIDE R8, R2.reuse, 0x2, R6 ;  /* 0x0000000202087825 */ /* 0x040fe200078e0206 */
[C---:B------:R-:W-:Y:S02]  /*86fb0*/  IADD3 R10, R2.reuse, c[0x0][0x198], RZ ;  /* 0x00006600020a7a10 */ /* 0x040fe40007ffe0ff */
[----:B------:R-:W-:Y:S01]  /*86fc0*/  ISETP.LT.AND P2, PT, R25, c[0x0][0x178], !P2 ;  /* 0x00005e0019007a0c */ /* 0x000fe20005741270 */
[----:B------:R-:W-:Y:S01]  /*86fd0*/  IMAD.WIDE R2, R2, 0x2, R4 ;  /* 0x0000000202027825 */ /* 0x000fe200078e0204 */
[----:B------:R-:W-:Y:S02]  /*86fe0*/  IADD3 R0, R28, 0x1e4, RZ ;  /* 0x000001e41c007810 */ /* 0x000fe40007ffe0ff */
[----:B0-----:R-:W-:-:S03]  /*86ff0*/  PRMT R18, R18, 0x7632, R18 ;  /* 0x0000763212127816 */ /* 0x001fc60000000012 */
[----:B------:R0:W-:Y:S02]  /*87000*/  @P0 STG.E.U16 [R8.64], R12 ;  /* 0x0000000c08000986 */ /* 0x0001e4000c101506 */
[----:B------:R1:W-:Y:S01]  /*87010*/  @P5 STG.E.U16 [R2.64], R18 ;  /* 0x0000001202005986 */ /* 0x0003e2000c101506 */
[----:B------:R-:W-:Y:S02]  /*87020*/  ISETP.GE.AND P4, PT, R20, c[0x0][0x17c], PT ;  /* 0x00005f0014007a0c */ /* 0x000fe40003f86270 */
[----:B------:R-:W-:Y:S01]  /*87030*/  ISETP.GE.AND P0, PT, R0, c[0x0][0x17c], PT ;  /* 0x00005f0000007a0c */ /* 0x000fe20003f06270 */
[----:B0-----:R-:W-:-:S04]  /*87040*/  IMAD.WIDE R8, R10, 0x2, R6 ;  /* 0x000000020a087825 */ /* 0x001fc800078e0206 */
[----:B-1----:R-:W-:Y:S01]  /*87050*/  IMAD.WIDE R2, R10, 0x2, R4 ;  /* 0x000000020a027825 */ /* 0x002fe200078e0204 */
[C---:B------:R-:W-:Y:S02]  /*87060*/  IADD3 R13, R28.reuse, 0x1e3, RZ ;  /* 0x000001e31c0d7810 */ /* 0x040fe40007ffe0ff */
[----:B------:R-:W-:Y:S02]  /*87070*/  IADD3 R12, R28, 0x1e5, RZ ;  /* 0x000001e51c0c7810 */ /* 0x000fe40007ffe0ff */
[----:B--2---:R-:W-:Y:S02]  /*87080*/  PRMT R14, R27, 0x7632, R14 ;  /* 0x000076321b0e7816 */ /* 0x004fe4000000000e */
[----:B------:R-:W-:Y:S02]  /*87090*/  ISETP.GE.AND P6, PT, R13, c[0x0][0x17c], PT ;  /* 0x00005f000d007a0c */ /* 0x000fe40003fc6270 */
[----:B------:R-:W-:Y:S01]  /*870a0*/  ISETP.GE.AND P5, PT, R12, c[0x0][0x17c], PT ;  /* 0x00005f000c007a0c */ /* 0x000fe20003fa6270 */
[----:B----4-:R0:W-:Y:S01]  /*870b0*/  @P3 STG.E.U16 [R8.64], R24 ;  /* 0x0000001808003986 */ /* 0x0101e2000c101506 */
[----:B------:R-:W-:-:S02]  /*870c0*/  ISETP.LT.AND P3, PT, R26, c[0x0][0x178], !P1 ;  /* 0x00005e001a007a0c */ /* 0x000fc40004f61270 */
[----:B------:R-:W-:Y:S01]  /*870d0*/  PRMT R0, R24, 0x7632, R0 ;  /* 0x0000763218007816 */ /* 0x000fe20000000000 */
[----:B------:R1:W-:Y:S01]  /*870e0*/  @P2 STG.E.U16 [R2.64], R27 ;  /* 0x0000001b02002986 */ /* 0x0003e2000c101506 */
[C---:B------:R-:W-:Y:S02]  /*870f0*/  ISETP.LT.AND P1, PT, R25.reuse, c[0x0][0x178], !P1 ;  /* 0x00005e0019007a0c */ /* 0x040fe40004f21270 */
[----:B------:R-:W-:Y:S01]  /*87100*/  ISETP.LT.AND P2, PT, R26, c[0x0][0x178], !P4 ;  /* 0x00005e001a007a0c */ /* 0x000fe20006741270 */
[----:B------:R-:W-:Y:S01]  /*87110*/  ISETP.LT.AND P4, PT, R25, c[0x0][0x178], !P4 ;  /* 0x00005e0019007a0c */ /* 0x000fe20006781270 */
[----:B0-----:R-:W-:Y:S01]  /*87120*/  IADD3 R8, R10, c[0x0][0x198], RZ ;  /* 0x000066000a087a10 */ /* 0x001fe20007ffe0ff */
[----:B------:R-:W2:Y:S03]  /*87130*/  LDL.LU R24, [R1+0x5c] ;  /* 0x00005c0001187983 */ /* 0x000ea60000300800 */
[C---:B------:R-:W-:Y:S01]  /*87140*/  IADD3 R10, R8.reuse, c[0x0][0x198], RZ ;  /* 0x00006600080a7a10 */ /* 0x040fe20007ffe0ff */
[----:B-1----:R-:W-:-:S04]  /*87150*/  IMAD.WIDE R2, R8, 0x2, R6 ;  /* 0x0000000208027825 */ /* 0x002fc800078e0206 */
[----:B------:R-:W-:-:S04]  /*87160*/  IMAD.WIDE R8, R8, 0x2, R4 ;  /* 0x0000000208087825 */ /* 0x000fc800078e0204 */
[C---:B------:R-:W-:Y:S01]  /*87170*/  IMAD.WIDE R12, R10.reuse, 0x2, R6 ;  /* 0x000000020a0c7825 */ /* 0x040fe200078e0206 */
[----:B------:R0:W-:Y:S03]  /*87180*/  @P3 STG.E.U16 [R2.64], R0 ;  /* 0x0000000002003986 */ /* 0x0001e6000c101506 */
[----:B------:R1:W-:Y:S02]  /*87190*/  @P1 STG.E.U16 [R8.64], R14 ;  /* 0x0000000e08001986 */ /* 0x0003e4000c101506 */
[----:B------:R4:W-:Y:S02]  /*871a0*/  @P2 STG.E.U16 [R12.64], R22 ;  /* 0x000000160c002986 */ /* 0x0009e4000c101506 */
[----:B0-----:R-:W-:Y:S01]  /*871b0*/  IMAD.WIDE R2, R10, 0x2, R4 ;  /* 0x000000020a027825 */ /* 0x001fe200078e0204 */
[----:B-1----:R-:W-:Y:S02]  /*871c0*/  PRMT R14, R22, 0x7632, R14 ;  /* 0x00007632160e7816 */ /* 0x002fe4000000000e */
[----:B----4-:R-:W4:Y:S01]  /*871d0*/  LDL.LU R22, [R1+0x61c] ;  /* 0x00061c0001167983 */ /* 0x010f220000300800 */
[----:B---3--:R-:W-:-:S03]  /*871e0*/  PRMT R0, R29, 0x7632, R0 ;  /* 0x000076321d007816 */ /* 0x008fc60000000000 */
[----:B------:R0:W-:Y:S04]  /*871f0*/  @P4 STG.E.U16 [R2.64], R29 ;  /* 0x0000001d02004986 */ /* 0x0001e8000c101506 */
[----:B0-----:R-:W3:Y:S01]  /*87200*/  LDL.LU R29, [R1+0xbc] ;  /* 0x0000bc00011d7983 */ /* 0x001ee20000300800 */
[----:B------:R-:W-:Y:S02]  /*87210*/  ISETP.LT.AND P1, PT, R26, c[0x0][0x178], !P6 ;  /* 0x00005e001a007a0c */ /* 0x000fe40007721270 */
[----:B------:R-:W-:Y:S01]  /*87220*/  IADD3 R13, R10, c[0x0][0x198], RZ ;  /* 0x000066000a0d7a10 */ /* 0x000fe20007ffe0ff */
[C---:B------:R-:W-:Y:S01]  /*87230*/  ISETP.LT.AND P6, PT, R25.reuse, c[0x0][0x178], !P6 ;  /* 0x00005e0019007a0c */ /* 0x040fe200077c1270 */
[----:B------:R-:W-:Y:S01]  /*87240*/  ISETP.LT.AND P2, PT, R26, c[0x0][0x178], !P0 ;  /* 0x00005e001a007a0c */ /* 0x000fe20004741270 */
[----:B------:R-:W-:Y:S01]  /*87250*/  ISETP.LT.AND P0, PT, R25, c[0x0][0x178], !P0 ;  /* 0x00005e0019007a0c */ /* 0x000fe20004701270 */
[C---:B------:R-:W-:Y:S01]  /*87260*/  IADD3 R10, R13.reuse, c[0x0][0x198], RZ ;  /* 0x000066000d0a7a10 */ /* 0x040fe20007ffe0ff */
[----:B------:R-:W-:-:S04]  /*87270*/  IMAD.WIDE R8, R13, 0x2, R6 ;  /* 0x000000020d087825 */ /* 0x000fc800078e0206 */
[----:B------:R-:W-:Y:S01]  /*87280*/  IMAD.WIDE R2, R13, 0x2, R4 ;  /* 0x000000020d027825 */ /* 0x000fe200078e0204 */
[----:B------:R-:W-:Y:S01]  /*87290*/  IADD3 R16, R28, 0x1e6, RZ ;  /* 0x000001e61c107810 */ /* 0x000fe20007ffe0ff */
[----:B------:R0:W-:Y:S03]  /*872a0*/  @P1 STG.E.U16 [R8.64], R14 ;  /* 0x0000000e08001986 */ /* 0x0001e6000c101506 */
[----:B------:R1:W-:Y:S01]  /*872b0*/  @P6 STG.E.U16 [R2.64], R0 ;  /* 0x0000000002006986 */ /* 0x0003e2000c101506 */
[----:B------:R-:W-:Y:S02]  /*872c0*/  ISETP.GE.AND P3, PT, R16, c[0x0][0x17c], PT ;  /* 0x00005f0010007a0c */ /* 0x000fe40003f66270 */
[----:B------:R-:W-:Y:S01]  /*872d0*/  IADD3 R12, R28, 0x1e8, RZ ;  /* 0x000001e81c0c7810 */ /* 0x000fe20007ffe0ff */
[----:B0-----:R-:W-:-:S04]  /*872e0*/  IMAD.WIDE R8, R10, 0x2, R6 ;  /* 0x000000020a087825 */ /* 0x001fc800078e0206 */
[----:B-1----:R-:W-:Y:S01]  /*872f0*/  IMAD.WIDE R2, R10, 0x2, R4 ;  /* 0x000000020a027825 */ /* 0x002fe200078e0204 */
[----:B------:R-:W-:Y:S01]  /*87300*/  PRMT R0, R23, 0x7632, R0 ;  /* 0x0000763217007816 */ /* 0x000fe20000000000 */
[----:B------:R0:W-:Y:S01]  /*87310*/  @P2 STG.E.U16 [R8.64], R23 ;  /* 0x0000001708002986 */ /* 0x0001e2000c101506 */
[----:B------:R-:W-:Y:S01]  /*87320*/  ISETP.LT.AND P2, PT, R26, c[0x0][0x178], !P5 ;  /* 0x00005e001a007a0c */ /* 0x000fe20006f41270 */
[----:B------:R-:W-:Y:S01]  /*87330*/  ISETP.LT.AND P5, PT, R25, c[0x0][0x178], !P5 ;  /* 0x00005e0019007a0c */ /* 0x000fe20006fa1270 */
[----:B------:R-:W-:Y:S01]  /*87340*/  ISETP.GE.AND P1, PT, R12, c[0x0][0x17c], PT ;  /* 0x00005f000c007a0c */ /* 0x000fe20003f26270 */
[----:B------:R-:W-:Y:S01]  /*87350*/  IADD3 R12, R28, 0x1e9, RZ ;  /* 0x000001e91c0c7810 */ /* 0x000fe20007ffe0ff */
[----:B0-----:R-:W3:Y:S01]  /*87360*/  LDL.LU R23, [R1+0x62c] ;  /* 0x00062c0001177983 */ /* 0x001ee20000300800 */
[----:B------:R-:W-:-:S04]  /*87370*/  IADD3 R8, R10, c[0x0][0x198], RZ ;  /* 0x000066000a087a10 */ /* 0x000fc80007ffe0ff */
[----:B------:R-:W-:Y:S02]  /*87380*/  IADD3 R10, R8, c[0x0][0x198], RZ ;  /* 0x00006600080a7a10 */ /* 0x000fe40007ffe0ff */
[----:B------:R-:W-:-:S03]  /*87390*/  ISETP.GE.AND P6, PT, R12, c[0x0][0x17c], PT ;  /* 0x00005f000c007a0c */ /* 0x000fc60003fc6270 */
[----:B------:R-:W-:Y:S01]  /*873a0*/  IMAD.WIDE R12, R10, 0x2, R6 ;  /* 0x000000020a0c7825 */ /* 0x000fe200078e0206 */
[----:B--2---:R-:W-:Y:S01]  /*873b0*/  PRMT R14, R24, 0x7632, R14 ;  /* 0x00007632180e7816 */ /* 0x004fe2000000000e */
[----:B------:R0:W-:Y:S01]  /*873c0*/  @P0 STG.E.U16 [R2.64], R24 ;  /* 0x0000001802000986 */ /* 0x0001e2000c101506 */
[----:B------:R-:W-:Y:S01]  /*873d0*/  ISETP.LT.AND P0, PT, R26, c[0x0][0x178], !P3 ;  /* 0x00005e001a007a0c */ /* 0x000fe20005f01270 */
[----:B------:R-:W-:Y:S02]  /*873e0*/  ISETP.LT.AND P3, PT, R25, c[0x0][0x178], !P3 ;  /* 0x00005e0019007a0c */ /* 0x000fe40005f61270 */
[----:B0-----:R-:W2:Y:S01]  /*873f0*/  LDL.LU R24, [R1+0xac] ;  /* 0x0000ac0001187983 */ /* 0x001ea20000300800 */
[----:B------:R-:W-:-:S04]  /*87400*/  IMAD.WIDE R2, R8, 0x2, R6 ;  /* 0x0000000208027825 */ /* 0x000fc800078e0206 */
[--C-:B------:R-:W-:Y:S01]  /*87410*/  IMAD.WIDE R8, R8, 0x2, R4.reuse ;  /* 0x0000000208087825 */ /* 0x100fe200078e0204 */
[----:B------:R0:W-:Y:S04]  /*87420*/  @P2 STG.E.U16 [R2.64], R0 ;  /* 0x0000000002002986 */ /* 0x0001e8000c101506 */
[----:B------:R-:W-:Y:S01]  /*87430*/  @P5 STG.E.U16 [R8.64], R14 ;  /* 0x0000000e08005986 */ /* 0x000fe2000c101506 */
[----:B----4-:R1:W-:Y:S01]  /*87440*/  @P0 STG.E.U16 [R12.64], R22 ;  /* 0x000000160c000986 */ /* 0x0103e2000c101506 */
[----:B0-----:R-:W-:Y:S01]  /*87450*/  IMAD.WIDE R2, R10, 0x2, R4 ;  /* 0x000000020a027825 */ /* 0x001fe200078e0204 */
[----:B------:R-:W-:Y:S02]  /*87460*/  PRMT R0, R22, 0x7632, R0 ;  /* 0x0000763216007816 */ /* 0x000fe40000000000 */
[----:B-1----:R-:W4:Y:S01]  /*87470*/  LDL.LU R22, [R1+0x63c] ;  /* 0x00063c0001167983 */ /* 0x002f220000300800 */
[----:B---3--:R-:W-:-:S03]  /*87480*/  PRMT R12, R29, 0x7632, R12 ;  /* 0x000076321d0c7816 */ /* 0x008fc6000000000c */
[----:B------:R0:W-:Y:S04]  /*87490*/  @P3 STG.E.U16 [R2.64], R29 ;  /* 0x0000001d02003986 */ /* 0x0001e8000c101506 */
[----:B0-----:R-:W3:Y:S01]  /*874a0*/  LDL.LU R29, [R1+0x9c] ;  /* 0x00009c00011d7983 */ /* 0x001ee20000300800 */
[----:B------:R-:W-:-:S04]  /*874b0*/  IADD3 R16, R28, 0x1e7, RZ ;  /* 0x000001e71c107810 */ /* 0x000fc80007ffe0ff */
[----:B------:R-:W-:Y:S02]  /*874c0*/  ISETP.GE.AND P4, PT, R16, c[0x0][0x17c], PT ;  /* 0x00005f0010007a0c */ /* 0x000fe40003f86270 */
[----:B------:R-:W-:Y:S02]  /*874d0*/  IADD3 R14, R10, c[0x0][0x198], RZ ;  /* 0x000066000a0e7a10 */ /* 0x000fe40007ffe0ff */
[C---:B------:R-:W-:Y:S01]  /*874e0*/  ISETP.LT.AND P0, PT, R26.reuse, c[0x0][0x178], !P4 ;  /* 0x00005e001a007a0c */ /* 0x040fe20006701270 */
[C---:B------:R-:W-:Y:S01]  /*874f0*/  ISETP.LT.AND P4, PT, R25.reuse, c[0x0][0x178], !P4 ;  /* 0x00005e0019007a0c */ /* 0x040fe20006781270 */
[----:B------:R-:W-:Y:S01]  /*87500*/  ISETP.LT.AND P3, PT, R26, c[0x0][0x178], !P1 ;  /* 0x00005e001a007a0c */ /* 0x000fe20004f61270 */
[C---:B------:R-:W-:Y:S01]  /*87510*/  IMAD.WIDE R8, R14.reuse, 0x2, R6 ;  /* 0x000000020e087825 */ /* 0x040fe200078e0206 */
[C---:B------:R-:W-:Y:S02]  /*87520*/  IADD3 R10, R14.reuse, c[0x0][0x198], RZ ;  /* 0x000066000e0a7a10 */ /* 0x040fe40007ffe0ff */
[----:B------:R-:W-:Y:S01]  /*87530*/  ISETP.LT.AND P1, PT, R25, c[0x0][0x178], !P1 ;  /* 0x00005e0019007a0c */ /* 0x000fe20004f21270 */
[----:B------:R-:W-:Y:S01]  /*87540*/  IMAD.WIDE R2, R14, 0x2, R4 ;  /* 0x000000020e027825 */ /* 0x000fe200078e0204 */
[----:B------:R-:W-:-:S05]  /*87550*/  IADD3 R16, R28, 0x1ea, RZ ;  /* 0x000001ea1c107810 */ /* 0x000fca0007ffe0ff */
[----:B------:R0:W-:Y:S01]  /*87560*/  @P0 STG.E.U16 [R8.64], R0 ;  /* 0x0000000008000986 */ /* 0x0001e2000c101506 */
[----:B------:R1:W-:Y:S01]  /*87570*/  @P4 STG.E.U16 [R2.64], R12 ;  /* 0x0000000c02004986 */ /* 0x0003e2000c101506 */
[----:B------:R-:W-:Y:S01]  /*87580*/  ISETP.GE.AND P2, PT, R16, c[0x0][0x17c], PT ;  /* 0x00005f0010007a0c */ /* 0x000fe20003f46270 */
[----:B0-----:R-:W-:-:S04]  /*87590*/  IMAD.WIDE R8, R10, 0x2, R6 ;  /* 0x000000020a087825 */ /* 0x001fc800078e0206 */
[----:B-1----:R-:W-:Y:S01]  /*875a0*/  IMAD.WIDE R2, R10, 0x2, R4 ;  /* 0x000000020a027825 */ /* 0x002fe200078e0204 */
[----:B------:R-:W-:Y:S01]  /*875b0*/  PRMT R0, R23, 0x7632, R0 ;  /* 0x0000763217007816 */ /* 0x000fe20000000000 */
[----:B------:R0:W-:Y:S01]  /*875c0*/  @P3 STG.E.U16 [R8.64], R23 ;  /* 0x0000001708003986 */ /* 0x0001e2000c101506 */
[----:B------:R-:W-:Y:S01]  /*875d0*/  ISETP.LT.AND P3, PT, R26, c[0x0][0x178], !P6 ;  /* 0x00005e001a007a0c */ /* 0x000fe20007761270 */
[----:B------:R-:W-:Y:S01]  /*875e0*/  ISETP.LT.AND P6, PT, R25, c[0x0][0x178], !P6 ;  /* 0x00005e0019007a0c */ /* 0x000fe200077c1270 */
[C---:B------:R-:W-:Y:S02]  /*875f0*/  IADD3 R13, R28.reuse, 0x1ec, RZ ;  /* 0x000001ec1c0d7810 */ /* 0x040fe40007ffe0ff */
[----:B------:R-:W-:Y:S01]  /*87600*/  IADD3 R12, R28, 0x1ed, RZ ;  /* 0x000001ed1c0c7810 */ /* 0x000fe20007ffe0ff */
[----:B0-----:R-:W3:Y:S01]  /*87610*/  LDL.LU R23, [R1+0x64c] ;  /* 0x00064c0001177983 */ /* 0x001ee20000300800 */
[----:B------:R-:W-:-:S04]  /*87620*/  IADD3 R8, R10, c[0x0][0x198], RZ ;  /* 0x000066000a087a10 */ /* 0x000fc80007ffe0ff */
[----:B------:R-:W-:Y:S02]  /*87630*/  IADD3 R10, R8, c[0x0][0x198], RZ ;  /* 0x00006600080a7a10 */ /* 0x000fe40007ffe0ff */
[----:B------:R-:W-:Y:S02]  /*87640*/  ISETP.GE.AND P0, PT, R13, c[0x0][0x17c], PT ;  /* 0x00005f000d007a0c */ /* 0x000fe40003f06270 */
[----:B------:R-:W-:Y:S01]  /*87650*/  ISETP.GE.AND P4, PT, R12, c[0x0][0x17c], PT ;  /* 0x00005f000c007a0c */ /* 0x000fe20003f86270 */
        /* <DEDUP_REMOVED lines=53> */
[----:B------:R-:W-:Y:S02]  /*879b0*/  @P4 STG.E.U16 [R8.64], R14 ;  /* 0x0000000e08004986 */ /* 0x000fe4000c101506 */
[----:B----4-:R1:W-:Y:S02]  /*879c0*/  @P0 STG.E.U16 [R12.64], R22 ;  /* 0x000000160c000986 */ /* 0x0103e4000c101506 */
[----:B0-----:R-:W-:Y:S01]  /*879d0*/  IMAD.WIDE R2, R10, 0x2, R4 ;  /* 0x000000020a027825 */ /* 0x001fe200078e0204 */
[----:B------:R-:W-:-:S02]  /*879e0*/  PRMT R0, R22, 0x7632, R0 ;  /* 0x0000763216007816 */ /* 0x000fc40000000000 */
        /* <DEDUP_REMOVED lines=14> */
[----:B------:R-:W-:-:S02]  /*87ad0*/  IADD3 R16, R28, 0x1f2, RZ ;  /* 0x000001f21c107810 */ /* 0x000fc40007ffe0ff */
[----:B------:R-:W-:-:S03]  /*87ae0*/  IADD3 R13, R28, 0x1f4, RZ ;  /* 0x000001f41c0d7810 */ /* 0x000fc60007ffe0ff */
[----:B------:R0:W-:Y:S01]  /*87af0*/  @P0 STG.E.U16 [R8.64], R0 ;  /* 0x0000000008000986 */ /* 0x0001e2000c101506 */
[----:B------:R1:W-:Y:S01]  /*87b00*/  @P6 STG.E.U16 [R2.64], R12 ;  /* 0x0000000c02006986 */ /* 0x0003e2000c101506 */
[----:B------:R-:W-:Y:S02]  /*87b10*/  ISETP.GE.AND P2, PT, R16, c[0x0][0x17c], PT ;  /* 0x00005f0010007a0c */ /* 0x000fe40003f46270 */
[----:B------:R-:W-:Y:S01]  /*87b20*/  ISETP.GE.AND P0, PT, R13, c[0x0][0x17c], PT ;  /* 0x00005f000d007a0c */ /* 0x000fe20003f06270 */
[----:B0-----:R-:W-:-:S04]  /*87b30*/  IMAD.WIDE R8, R10, 0x2, R6 ;  /* 0x000000020a087825 */ /* 0x001fc800078e0206 */
[----:B-1----:R-:W-:Y:S01]  /*87b40*/  IMAD.WIDE R2, R10, 0x2, R4 ;  /* 0x000000020a027825 */ /* 0x002fe200078e0204 */
[----:B------:R0:W-:Y:S01]  /*87b50*/  @P3 STG.E.U16 [R8.64], R23 ;  /* 0x0000001708003986 */ /* 0x0001e2000c101506 */
[----:B------:R-:W-:Y:S02]  /*87b60*/  ISETP.LT.AND P3, PT, R26, c[0x0][0x178], !P5 ;  /* 0x00005e001a007a0c */ /* 0x000fe40006f61270 */
[----:B------:R-:W-:Y:S02]  /*87b70*/  PRMT R0, R23, 0x7632, R0 ;  /* 0x0000763217007816 */ /* 0x000fe40000000000 */
[----:B------:R-:W-:Y:S01]  /*87b80*/  IADD3 R13, R10, c[0x0][0x198], RZ ;  /* 0x000066000a0d7a10 */ /* 0x000fe20007ffe0ff */
[----:B------:R-:W-:Y:S01]  /*87b90*/  ISETP.LT.AND P5, PT, R25, c[0x0][0x178], !P5 ;  /* 0x00005e0019007a0c */ /* 0x000fe20006fa1270 */
[----:B------:R-:W-:Y:S02]  /*87ba0*/  IADD3 R12, R28, 0x1f5, RZ ;  /* 0x000001f51c0c7810 */ /* 0x000fe40007ffe0ff */
[C---:B------:R-:W-:Y:S01]  /*87bb0*/  IADD3 R10, R13.reuse, c[0x0][0x198], RZ ;  /* 0x000066000d0a7a10 */ /* 0x040fe20007ffe0ff */
[----:B0-----:R-:W3:Y:S01]  /*87bc0*/  LDL.LU R23, [R1+0x69c] ;  /* 0x00069c0001177983 */ /* 0x001ee20000300800 */
[----:B------:R-:W-:Y:S01]  /*87bd0*/  IMAD.WIDE R8, R13, 0x2, R4 ;  /* 0x000000020d087825 */ /* 0x000fe200078e0204 */
[----:B------:R-:W-:-:S02]  /*87be0*/  ISETP.GE.AND P6, PT, R12, c[0x0][0x17c], PT ;  /* 0x00005f000c007a0c */ /* 0x000fc40003fc6270 */
[----:B--2---:R-:W-:Y:S01]  /*87bf0*/  PRMT R14, R24, 0x7632, R14 ;  /* 0x00007632180e7816 */ /* 0x004fe2000000000e */
[----:B------:R0:W-:Y:S01]  /*87c00*/  @P1 STG.E.U16 [R2.64], R24 ;  /* 0x0000001802001986 */ /* 0x0001e2000c101506 */
[----:B------:R-:W-:Y:S01]  /*87c10*/  ISETP.LT.AND P1, PT, R26, c[0x0][0x178], !P2 ;  /* 0x00005e001a007a0c */ /* 0x000fe20005721270 */
[----:B------:R-:W-:Y:S02]  /*87c20*/  ISETP.LT.AND P2, PT, R25, c[0x0][0x178], !P2 ;  /* 0x00005e0019007a0c */ /* 0x000fe40005741270 */
[----:B0-----:R-:W2:Y:S01]  /*87c30*/  LDL.LU R24, [R1+0x2c] ;  /* 0x00002c0001187983 */ /* 0x001ea20000300800 */
[----:B------:R-:W-:-:S04]  /*87c40*/  IMAD.WIDE R2, R13, 0x2, R6 ;  /* 0x000000020d027825 */ /* 0x000fc800078e0206 */
[C---:B------:R-:W-:Y:S01]  /*87c50*/  IMAD.WIDE R12, R10.reuse, 0x2, R6 ;  /* 0x000000020a0c7825 */ /* 0x040fe200078e0206 */
[----:B------:R0:W-:Y:S03]  /*87c60*/  @P3 STG.E.U16 [R2.64], R0 ;  /* 0x0000000002003986 */ /* 0x0001e6000c101506 */
[----:B------:R-:W-:Y:S02]  /*87c70*/  @P5 STG.E.U16 [R8.64], R14 ;  /* 0x0000000e08005986 */ /* 0x000fe4000c101506 */
[----:B----4-:R3:W-:Y:S02]  /*87c80*/  @P1 STG.E.U16 [R12.64], R22 ;  /* 0x000000160c001986 */ /* 0x0107e4000c101506 */
[----:B0-----:R-:W-:Y:S01]  /*87c90*/  IMAD.WIDE R2, R10, 0x2, R4 ;  /* 0x000000020a027825 */ /* 0x001fe200078e0204 */
[----:B---3--:R-:W-:-:S04]  /*87ca0*/  PRMT R12, R29, 0x7632, R12 ;  /* 0x000076321d0c7816 */ /* 0x008fc8000000000c */
[----:B------:R0:W-:Y:S04]  /*87cb0*/  @P2 STG.E.U16 [R2.64], R29 ;  /* 0x0000001d02002986 */ /* 0x0001e8000c101506 */
[----:B0-----:R-:W3:Y:S01]  /*87cc0*/  LDL.LU R29, [R1+0x6ac] ;  /* 0x0006ac00011d7983 */ /* 0x001ee20000300800 */
[----:B------:R-:W-:-:S04]  /*87cd0*/  IADD3 R16, R28, 0x1f3, RZ ;  /* 0x000001f31c107810 */ /* 0x000fc80007ffe0ff */
[----:B------:R-:W-:Y:S02]  /*87ce0*/  ISETP.GE.AND P4, PT, R16, c[0x0][0x17c], PT ;  /* 0x00005f0010007a0c */ /* 0x000fe40003f86270 */
[----:B------:R-:W-:Y:S02]  /*87cf0*/  IADD3 R17, R10, c[0x0][0x198], RZ ;  /* 0x000066000a117a10 */ /* 0x000fe40007ffe0ff */
[----:B------:R-:W-:Y:S01]  /*87d00*/  ISETP.LT.AND P1, PT, R26, c[0x0][0x178], !P4 ;  /* 0x00005e001a007a0c */ /* 0x000fe20006721270 */
[C---:B------:R-:W-:Y:S01]  /*87d10*/  ISETP.LT.AND P4, PT, R25.reuse, c[0x0][0x178], !P4 ;  /* 0x00005e0019007a0c */ /* 0x040fe20006781270 */
[----:B------:R-:W-:Y:S02]  /*87d20*/  PRMT R0, R22, 0x7632, R0 ;  /* 0x0000763216007816 */ /* 0x000fe40000000000 */
[----:B------:R-:W-:Y:S01]  /*87d30*/  ISETP.LT.AND P2, PT, R26, c[0x0][0x178], !P0 ;  /* 0x00005e001a007a0c */ /* 0x000fe20004741270 */
[----:B------:R-:W4:Y:S01]  /*87d40*/  LDL.LU R22, [R1+0x1c] ;  /* 0x00001c0001167983 */ /* 0x000f220000300800 */
[----:B------:R-:W-:Y:S01]  /*87d50*/  ISETP.LT.AND P0, PT, R25, c[0x0][0x178], !P0 ;  /* 0x00005e0019007a0c */ /* 0x000fe20004701270 */
[C---:B------:R-:W-:Y:S01]  /*87d60*/  IMAD.WIDE R8, R17.reuse, 0x2, R6 ;  /* 0x0000000211087825 */ /* 0x040fe200078e0206 */
[----:B------:R-:W-:-:S03]  /*87d70*/  IADD3 R10, R17, c[0x0][0x198], RZ ;  /* 0x00006600110a7a10 */ /* 0x000fc60007ffe0ff */
[----:B------:R-:W-:Y:S01]  /*87d80*/  IMAD.WIDE R2, R17, 0x2, R4 ;  /* 0x0000000211027825 */ /* 0x000fe200078e0204 */
[----:B------:R-:W-:Y:S01]  /*87d90*/  IADD3 R16, R28, 0x1f6, RZ ;  /* 0x000001f61c107810 */ /* 0x000fe20007ffe0ff */
[----:B------:R0:W-:Y:S03]  /*87da0*/  @P1 STG.E.U16 [R8.64], R0 ;  /* 0x0000000008001986 */ /* 0x0001e6000c101506 */
[----:B------:R1:W-:Y:S01]  /*87db0*/  @P4 STG.E.U16 [R2.64], R12 ;  /* 0x0000000c02004986 */ /* 0x0003e2000c101506 */
[----:B------:R-:W-:Y:S02]  /*87dc0*/  ISETP.LT.AND P4, PT, R26, c[0x0][0x178], !P6 ;  /* 0x00005e001a007a0c */ /* 0x000fe40007781270 */
[----:B------:R-:W-:Y:S02]  /*87dd0*/  IADD3 R13, R10, c[0x0][0x198], RZ ;  /* 0x000066000a0d7a10 */ /* 0x000fe40007ffe0ff */
[----:B------:R-:W-:Y:S01]  /*87de0*/  ISETP.GE.AND P3, PT, R16, c[0x0][0x17c], PT ;  /* 0x00005f0010007a0c */ /* 0x000fe20003f66270 */
[----:B------:R-:W-:-:S02]  /*87df0*/  ISETP.LT.AND P6, PT, R25, c[0x0][0x178], !P6 ;  /* 0x00005e0019007a0c */ /* 0x000fc400077c1270 */
[----:B0-----:R-:W-:-:S04]  /*87e00*/  IMAD.WIDE R8, R10, 0x2, R6 ;  /* 0x000000020a087825 */ /* 0x001fc800078e0206 */
[----:B-1----:R-:W-:Y:S01]  /*87e10*/  IMAD.WIDE R2, R10, 0x2, R4 ;  /* 0x000000020a027825 */ /* 0x002fe200078e0204 */
[----:B------:R0:W-:Y:S01]  /*87e20*/  @P2 STG.E.U16 [R8.64], R23 ;  /* 0x0000001708002986 */ /* 0x0001e2000c101506 */
[----:B------:R-:W-:Y:S02]  /*87e30*/  IADD3 R17, R13, c[0x0][0x198], RZ ;  /* 0x000066000d117a10 */ /* 0x000fe40007ffe0ff */
[----:B------:R-:W-:Y:S02]  /*87e40*/  IADD3 R10, R28, 0x1fb, RZ ;  /* 0x000001fb1c0a7810 */ /* 0x000fe40007ffe0ff */
[----:B0-----:R-:W-:Y:S01]  /*87e50*/  PRMT R9, R23, 0x7632, R9 ;  /* 0x0000763217097816 */ /* 0x001fe20000000009 */
[----:B--2---:R0:W-:Y:S01]  /*87e60*/  @P0 STG.E.U16 [R2.64], R24 ;  /* 0x0000001802000986 */ /* 0x0041e2000c101506 */
[----:B------:R-:W-:Y:S02]  /*87e70*/  PRMT R0, R24, 0x7632, R0 ;  /* 0x0000763218007816 */ /* 0x000fe40000000000 */
[----:B------:R-:W-:Y:S01]  /*87e80*/  ISETP.LT.AND P0, PT, R26, c[0x0][0x178], !P3 ;  /* 0x00005e001a007a0c */ /* 0x000fe20005f01270 */
[----:B0-----:R-:W2:Y:S01]  /*87e90*/  LDL.LU R24, [R1+0x6dc] ;  /* 0x0006dc0001187983 */ /* 0x001ea20000300800 */
[----:B------:R-:W-:-:S04]  /*87ea0*/  IMAD.WIDE R2, R13, 0x2, R6 ;  /* 0x000000020d027825 */ /* 0x000fc800078e0206 */
[----:B------:R-:W2:Y:S01]  /*87eb0*/  LDL.LU R23, [R1+0xc] ;  /* 0x00000c0001177983 */ /* 0x000ea20000300800 */
[----:B------:R0:W-:Y:S02]  /*87ec0*/  @P4 STG.E.U16 [R2.64], R9 ;  /* 0x0000000902004986 */ /* 0x0001e4000c101506 */
[----:B0-----:R-:W-:-:S04]  /*87ed0*/  IMAD.WIDE R2, R13, 0x2, R4 ;  /* 0x000000020d027825 */ /* 0x001fc800078e0204 */
[----:B------:R-:W-:Y:S01]  /*87ee0*/  IMAD.WIDE R8, R17, 0x2, R6 ;  /* 0x0000000211087825 */ /* 0x000fe200078e0206 */
[----:B------:R-:W-:Y:S01]  /*87ef0*/  @P6 STG.E.U16 [R2.64], R0 ;  /* 0x0000000002006986 */ /* 0x000fe2000c101506 */
[----:B------:R-:W-:-:S03]  /*87f00*/  ISETP.GE.AND P6, PT, R10, c[0x0][0x17c], PT ;  /* 0x00005f000a007a0c */ /* 0x000fc60003fc6270 */
[----:B---3--:R0:W-:Y:S01]  /*87f10*/  @P0 STG.E.U16 [R8.64], R29 ;  /* 0x0000001d08000986 */ /* 0x0081e2000c101506 */
[----:B------:R-:W-:-:S03]  /*87f20*/  PRMT R10, R29, 0x7632, R10 ;  /* 0x000076321d0a7816 */ /* 0x000fc6000000000a */
[----:B0-----:R-:W3:Y:S01]  /*87f30*/  LDL.LU R29, [R1+0x6cc] ;  /* 0x0006cc00011d7983 */ /* 0x001ee20000300800 */
[----:B------:R-:W-:Y:S02]  /*87f40*/  ISETP.LT.AND P3, PT, R25, c[0x0][0x178], !P3 ;  /* 0x00005e0019007a0c */ /* 0x000fe40005f61270 */
[C---:B------:R-:W-:Y:S02]  /*87f50*/  IADD3 R12, R28.reuse, 0x1fa, RZ ;  /* 0x000001fa1c0c7810 */ /* 0x040fe40007ffe0ff */
[C---:B------:R-:W-:Y:S02]  /*87f60*/  IADD3 R18, R28.reuse, 0x1f7, RZ ;  /* 0x000001f71c127810 */ /* 0x040fe40007ffe0ff */
[----:B------:R-:W-:Y:S02]  /*87f70*/  IADD3 R16, R28, 0x1f8, RZ ;  /* 0x000001f81c107810 */ /* 0x000fe40007ffe0ff */
[----:B------:R-:W-:Y:S02]  /*87f80*/  ISETP.GE.AND P4, PT, R12, c[0x0][0x17c], PT ;  /* 0x00005f000c007a0c */ /* 0x000fe40003f86270 */
[----:B------:R-:W-:Y:S01]  /*87f90*/  ISETP.GE.AND P5, PT, R18, c[0x0][0x17c], PT ;  /* 0x00005f0012007a0c */ /* 0x000fe20003fa6270 */
[----:B------:R-:W-:Y:S01]  /*87fa0*/  IMAD.WIDE R12, R17, 0x2, R4 ;  /* 0x00000002110c7825 */ /* 0x000fe200078e0204 */
[----:B------:R-:W-:-:S02]  /*87fb0*/  ISETP.GE.AND P1, PT, R16, c[0x0][0x17c], PT ;  /* 0x00005f0010007a0c */ /* 0x000fc40003f26270 */
[----:B------:R-:W-:Y:S02]  /*87fc0*/  IADD3 R17, R17, c[0x0][0x198], RZ ;  /* 0x0000660011117a10 */ /* 0x000fe40007ffe0ff */
[C---:B------:R-:W-:Y:S01]  /*87fd0*/  ISETP.LT.AND P0, PT, R26.reuse, c[0x0][0x178], !P5 ;  /* 0x00005e001a007a0c */ /* 0x040fe20006f01270 */
[----:B------:R-:W-:Y:S01]  /*87fe0*/  ISETP.LT.AND P5, PT, R25, c[0x0][0x178], !P5 ;  /* 0x00005e0019007a0c */ /* 0x000fe20006fa1270 */
[----:B----4-:R0:W-:Y:S01]  /*87ff0*/  @P3 STG.E.U16 [R12.64], R22 ;  /* 0x000000160c003986 */ /* 0x0101e2000c101506 */
[----:B------:R-:W-:Y:S02]  /*88000*/  ISETP.LT.AND P3, PT, R26, c[0x0][0x178], !P1 ;  /* 0x00005e001a007a0c */ /* 0x000fe40004f61270 */
[----:B------:R-:W-:Y:S02]  /*88010*/  IADD3 R14, R28, 0x1f9, RZ ;  /* 0x000001f91c0e7810 */ /* 0x000fe40007ffe0ff */
[----:B------:R-:W-:Y:S01]  /*88020*/  IADD3 R21, R17, c[0x0][0x198], RZ ;  /* 0x0000660011157a10 */ /* 0x000fe20007ffe0ff */
[----:B------:R-:W-:-:S02]  /*88030*/  ISETP.LT.AND P1, PT, R25, c[0x0][0x178], !P1 ;  /* 0x00005e0019007a0c */ /* 0x000fc40004f21270 */
[----:B------:R-:W-:Y:S01]  /*88040*/  IMAD.WIDE R2, R17, 0x2, R6 ;  /* 0x0000000211027825 */ /* 0x000fe200078e0206 */
[----:B------:R-:W-:-:S03]  /*88050*/  ISETP.GE.AND P2, PT, R14, c[0x0][0x17c], PT ;  /* 0x00005f000e007a0c */ /* 0x000fc60003f46270 */
[----:B------:R-:W-:Y:S02]  /*88060*/  PRMT R14, R22, 0x7632, R14 ;  /* 0x00007632160e7816 */ /* 0x000fe4000000000e */
[----:B------:R-:W-:Y:S01]  /*88070*/  IMAD.WIDE R8, R17, 0x2, R4 ;  /* 0x0000000211087825 */ /* 0x000fe200078e0204 */
[----:B------:R-:W-:-:S03]  /*88080*/  IADD3 R0, R28, 0x1fc, RZ ;  /* 0x000001fc1c007810 */ /* 0x000fc60007ffe0ff */
[C---:B0-----:R-:W-:Y:S01]  /*88090*/  IMAD.WIDE R12, R21.reuse, 0x2, R6 ;  /* 0x00000002150c7825 */ /* 0x041fe200078e0206 */
[----:B------:R0:W-:Y:S03]  /*880a0*/  @P0 STG.E.U16 [R2.64], R10 ;  /* 0x0000000a02000986 */ /* 0x0001e6000c101506 */
[----:B------:R1:W-:Y:S02]  /*880b0*/  @P5 STG.E.U16 [R8.64], R14 ;  /* 0x0000000e08005986 */ /* 0x0003e4000c101506 */
[C---:B------:R-:W-:Y:S01]  /*880c0*/  IMAD.WIDE R16, R21.reuse, 0x2, R4 ;  /* 0x0000000215107825 */ /* 0x040fe200078e0204 */
[----:B------:R-:W-:Y:S02]  /*880d0*/  ISETP.GE.AND P0, PT, R0, c[0x0][0x17c], PT ;  /* 0x00005f0000007a0c */ /* 0x000fe40003f06270 */
[----:B------:R-:W-:Y:S02]  /*880e0*/  IADD3 R21, R21, c[0x0][0x198], RZ ;  /* 0x0000660015157a10 */ /* 0x000fe40007ffe0ff */
[----:B------:R-:W-:-:S03]  /*880f0*/  ISETP.LT.AND P5, PT, R26, c[0x0][0x178], !P4 ;  /* 0x00005e001a007a0c */ /* 0x000fc600067a1270 */
[----:B0-----:R-:W-:-:S04]  /*88100*/  IMAD.WIDE R2, R21, 0x2, R6 ;  /* 0x0000000215027825 */ /* 0x001fc800078e0206 */
[----:B-1----:R-:W-:Y:S01]  /*88110*/  IMAD.WIDE R8, R21, 0x2, R4 ;  /* 0x0000000215087825 */ /* 0x002fe200078e0204 */
[----:B------:R-:W-:Y:S01]  /*88120*/  IADD3 R10, R28, 0x1fe, RZ ;  /* 0x000001fe1c0a7810 */ /* 0x000fe20007ffe0ff */
[----:B--2---:R0:W-:Y:S01]  /*88130*/  @P3 STG.E.U16 [R12.64], R24 ;  /* 0x000000180c003986 */ /* 0x0041e2000c101506 */
[----:B------:R-:W-:Y:S01]  /*88140*/  ISETP.LT.AND P3, PT, R26, c[0x0][0x178], !P2 ;  /* 0x00005e001a007a0c */ /* 0x000fe20005761270 */
[----:B------:R-:W-:Y:S01]  /*88150*/  ISETP.LT.AND P2, PT, R25, c[0x0][0x178], !P2 ;  /* 0x00005e0019007a0c */ /* 0x000fe20005741270 */
[----:B------:R-:W-:Y:S02]  /*88160*/  PRMT R0, R24, 0x7632, R0 ;  /* 0x0000763218007816 */ /* 0x000fe40000000000 */
[----:B------:R-:W-:Y:S01]  /*88170*/  PRMT R18, R23, 0x7632, R18 ;  /* 0x0000763217127816 */ /* 0x000fe20000000012 */
[----:B------:R1:W-:Y:S04]  /*88180*/  @P1 STG.E.U16 [R16.64], R23 ;  /* 0x0000001710001986 */ /* 0x0003e8000c101506 */
[----:B0-----:R-:W2:Y:S01]  /*88190*/  LDL.LU R24, [R1+0x6bc] ;  /* 0x0006bc0001187983 */ /* 0x001ea20000300800 */
[----:B-1----:R-:W-:-:S03]  /*881a0*/  IADD3 R23, R21, c[0x0][0x198], RZ ;  /* 0x0000660015177a10 */ /* 0x002fc60007ffe0ff */
[----:B------:R-:W-:Y:S02]  /*881b0*/  @P3 STG.E.U16 [R2.64], R0 ;  /* 0x0000000002003986 */ /* 0x000fe4000c101506 */
[----:B------:R-:W-:Y:S01]  /*881c0*/  IMAD.WIDE R12, R23, 0x2, R6 ;  /* 0x00000002170c7825 */ /* 0x000fe200078e0206 */
[----:B------:R-:W-:Y:S01]  /*881d0*/  ISETP.GE.AND P3, PT, R10, c[0x0][0x17c], PT ;  /* 0x00005f000a007a0c */ /* 0x000fe20003f66270 */
[----:B------:R-:W-:Y:S04]  /*881e0*/  @P2 STG.E.U16 [R8.64], R18 ;  /* 0x0000001208002986 */ /* 0x000fe8000c101506 */
[----:B---3--:R0:W-:Y:S01]  /*881f0*/  @P5 STG.E.U16 [R12.64], R29 ;  /* 0x0000001d0c005986 */ /* 0x0081e2000c101506 */
[----:B------:R-:W-:-:S03]  /*88200*/  PRMT R10, R29, 0x7632, R10 ;  /* 0x000076321d0a7816 */ /* 0x000fc6000000000a */
[----:B0-----:R-:W3:Y:S01]  /*88210*/  LDL.LU R29, [R1+0x67c] ;  /* 0x00067c00011d7983 */ /* 0x001ee20000300800 */
[C---:B------:R-:W-:Y:S02]  /*88220*/  ISETP.LT.AND P4, PT, R25.reuse, c[0x0][0x178], !P4 ;  /* 0x00005e0019007a0c */ /* 0x040fe40006781270 */
[C---:B------:R-:W-:Y:S01]  /*88230*/  ISETP.LT.AND P2, PT, R26.reuse, c[0x0][0x178], !P6 ;  /* 0x00005e001a007a0c */ /* 0x040fe20007741270 */
[----:B------:R-:W-:Y:S01]  /*88240*/  ISETP.LT.AND P6, PT, R25, c[0x0][0x178], !P6 ;  /* 0x00005e0019007a0c */ /* 0x000fe200077c1270 */
[C---:B------:R-:W-:Y:S02]  /*88250*/  IADD3 R17, R23.reuse, c[0x0][0x198], RZ ;  /* 0x0000660017117a10 */ /* 0x040fe40007ffe0ff */
[----:B------:R-:W-:Y:S01]  /*88260*/  ISETP.LT.AND P5, PT, R26, c[0x0][0x178], !P0 ;  /* 0x00005e001a007a0c */ /* 0x000fe200047a1270 */
[----:B------:R-:W-:Y:S01]  /*88270*/  IMAD.WIDE R2, R23, 0x2, R4 ;  /* 0x0000000217027825 */ /* 0x000fe200078e0204 */
[C---:B------:R-:W-:Y:S02]  /*88280*/  IADD3 R21, R17.reuse, c[0x0][0x198], RZ ;  /* 0x0000660011157a10 */ /* 0x040fe40007ffe0ff */
[C---:B------:R-:W-:Y:S01]  /*88290*/  IADD3 R14, R28.reuse, 0x1fd, RZ ;  /* 0x000001fd1c0e7810 */ /* 0x040fe20007ffe0ff */
[----:B------:R-:W-:Y:S01]  /*882a0*/  IMAD.WIDE R8, R17, 0x2, R6 ;  /* 0x0000000211087825 */ /* 0x000fe200078e0206 */
[----:B------:R-:W-:-:S02]  /*882b0*/  IADD3 R28, R28, 0x1ff, RZ ;  /* 0x000001ff1c1c7810 */ /* 0x000fc40007ffe0ff */
[----:B------:R-:W-:Y:S01]  /*882c0*/  PRMT R0, R11, 0x7632, R0 ;  /* 0x000076320b007816 */ /* 0x000fe20000000000 */
[----:B------:R-:W-:-:S04]  /*882d0*/  IMAD.WIDE R12, R17, 0x2, R4 ;  /* 0x00000002110c7825 */ /* 0x000fc800078e0204 */
[----:B------:R-:W-:Y:S01]  /*882e0*/  IMAD.WIDE R16, R21, 0x2, R6 ;  /* 0x0000000215107825 */ /* 0x000fe200078e0206 */
[----:B------:R-:W-:Y:S01]  /*882f0*/  ISETP.GE.AND P1, PT, R14, c[0x0][0x17c], PT ;  /* 0x00005f000e007a0c */ /* 0x000fe20003f26270 */
[----:B------:R0:W-:Y:S01]  /*88300*/  @P4 STG.E.U16 [R2.64], R11 ;  /* 0x0000000b02004986 */ /* 0x0001e2000c101506 */
[----:B------:R-:W-:Y:S01]  /*88310*/  ISETP.GE.AND P4, PT, R28, c[0x0][0x17c], PT ;  /* 0x00005f001c007a0c */ /* 0x000fe20003f86270 */
[----:B------:R1:W-:Y:S02]  /*88320*/  @P2 STG.E.U16 [R8.64], R10 ;  /* 0x0000000a08002986 */ /* 0x0003e4000c101506 */
[----:B------:R4:W-:Y:S01]  /*88330*/  @P6 STG.E.U16 [R12.64], R0 ;  /* 0x000000000c006986 */ /* 0x0009e2000c101506 */
[----:B------:R-:W-:Y:S02]  /*88340*/  ISETP.LT.AND P0, PT, R25, c[0x0][0x178], !P0 ;  /* 0x00005e0019007a0c */ /* 0x000fe40004701270 */
[----:B------:R-:W-:Y:S02]  /*88350*/  IADD3 R23, R21, c[0x0][0x198], RZ ;  /* 0x0000660015177a10 */ /* 0x000fe40007ffe0ff */
[----:B------:R-:W-:-:S02]  /*88360*/  ISETP.LT.AND P2, PT, R26, c[0x0][0x178], !P4 ;  /* 0x00005e001a007a0c */ /* 0x000fc40006741270 */
[----:B------:R-:W-:Y:S01]  /*88370*/  ISETP.LT.AND P6, PT, R26, c[0x0][0x178], !P3 ;  /* 0x00005e001a007a0c */ /* 0x000fe20005fc1270 */
[C---:B------:R-:W-:Y:S01]  /*88380*/  ISETP.LT.AND P4, PT, R25.reuse, c[0x0][0x178], !P4 ;  /* 0x00005e0019007a0c */ /* 0x040fe20006781270 */
[----:B------:R-:W-:Y:S01]  /*88390*/  ISETP.LT.AND P3, PT, R25, c[0x0][0x178], !P3 ;  /* 0x00005e0019007a0c */ /* 0x000fe20005f61270 */
[----:B0-----:R-:W-:-:S04]  /*883a0*/  IMAD.WIDE R2, R21, 0x2, R4 ;  /* 0x0000000215027825 */ /* 0x001fc800078e0204 */
[----:B-1----:R-:W-:Y:S01]  /*883b0*/  IMAD.WIDE R8, R23, 0x2, R6 ;  /* 0x0000000217087825 */ /* 0x002fe200078e0206 */
[----:B------:R-:W-:-:S03]  /*883c0*/  PRMT R14, R15, 0x7632, R14 ;  /* 0x000076320f0e7816 */ /* 0x000fc6000000000e */
[----:B------:R-:W-:Y:S01]  /*883d0*/  IMAD.WIDE R10, R23, 0x2, R4 ;  /* 0x00000002170a7825 */ /* 0x000fe200078e0204 */
[----:B--2---:R0:W-:Y:S01]  /*883e0*/  @P5 STG.E.U16 [R16.64], R24 ;  /* 0x0000001810005986 */ /* 0x0041e2000c101506 */
[----:B------:R-:W-:Y:S02]  /*883f0*/  ISETP.LT.AND P5, PT, R26, c[0x0][0x178], !P1 ;  /* 0x00005e001a007a0c */ /* 0x000fe40004fa1270 */
[----:B------:R-:W-:Y:S01]  /*88400*/  ISETP.LT.AND P1, PT, R25, c[0x0][0x178], !P1 ;  /* 0x00005e0019007a0c */ /* 0x000fe20004f21270 */
[----:B------:R-:W-:Y:S02]  /*88410*/  IADD3 R25, R23, c[0x0][0x198], RZ ;  /* 0x0000660017197a10 */ /* 0x000fe40007ffe0ff */
[----:B----4-:R-:W-:Y:S02]  /*88420*/  PRMT R0, R24, 0x7632, R0 ;  /* 0x0000763218007816 */ /* 0x010fe40000000000 */
[C---:B------:R-:W-:Y:S01]  /*88430*/  IADD3 R21, R25.reuse, c[0x0][0x198], RZ ;  /* 0x0000660019157a10 */ /* 0x040fe20007ffe0ff */
[C---:B------:R-:W-:Y:S01]  /*88440*/  IMAD.WIDE R12, R25.reuse, 0x2, R6 ;  /* 0x00000002190c7825 */ /* 0x040fe200078e0206 */
[----:B------:R3:W-:Y:S03]  /*88450*/  @P0 STG.E.U16 [R2.64], R15 ;  /* 0x0000000f02000986 */ /* 0x0007e6000c101506 */
[----:B0-----:R-:W-:-:S04]  /*88460*/  IMAD.WIDE R16, R25, 0x2, R4 ;  /* 0x0000000219107825 */ /* 0x001fc800078e0204 */
[C---:B------:R-:W-:Y:S01]  /*88470*/  IMAD.WIDE R6, R21.reuse, 0x2, R6 ;  /* 0x0000000215067825 */ /* 0x040fe200078e0206 */
[----:B------:R0:W-:Y:S03]  /*88480*/  @P5 STG.E.U16 [R8.64], R0 ;  /* 0x0000000008005986 */ /* 0x0001e6000c101506 */
[----:B------:R0:W-:Y:S02]  /*88490*/  @P1 STG.E.U16 [R10.64], R14 ;  /* 0x0000000e0a001986 */ /* 0x0001e4000c101506 */
[----:B------:R-:W-:Y:S01]  /*884a0*/  IMAD.WIDE R4, R21, 0x2, R4 ;  /* 0x0000000215047825 */ /* 0x000fe200078e0204 */
[----:B---3--:R-:W-:Y:S01]  /*884b0*/  PRMT R3, R29, 0x7632, R3 ;  /* 0x000076321d037816 */ /* 0x008fe20000000003 */
[----:B------:R0:W-:Y:S02]  /*884c0*/  @P6 STG.E.U16 [R12.64], R29 ;  /* 0x0000001d0c006986 */ /* 0x0001e4000c101506 */
[----:B------:R0:W-:Y:S02]  /*884d0*/  @P3 STG.E.U16 [R16.64], R19 ;  /* 0x0000001310003986 */ /* 0x0001e4000c101506 */
[----:B------:R0:W-:Y:S01]  /*884e0*/  @P2 STG.E.U16 [R6.64], R3 ;  /* 0x0000000306002986 */ /* 0x0001e2000c101506 */
[----:B------:R-:W-:Y:S05]  /*884f0*/  @!P4 EXIT ;  /* 0x000000000000c94d */ /* 0x000fea0003800000 */
[----:B------:R-:W-:-:S05]  /*88500*/  PRMT R2, R19, 0x7632, R2 ;  /* 0x0000763213027816 */ /* 0x000fca0000000002 */
[----:B------:R-:W-:Y:S01]  /*88510*/  STG.E.U16 [R4.64], R2 ;  /* 0x0000000204007986 */ /* 0x000fe2000c101506 */
[----:B------:R-:W-:Y:S05]  /*88520*/  EXIT ;  /* 0x000000000000794d */ /* 0x000fea0003800000 */
.L_x_4:
[----:B------:R-:W-:-:S00]  /*88530*/  BRA `(.L_x_4) ;  /* 0xfffffff000007947 */ /* 0x000fc0000383ffff */
[----:B------:R-:W-:-:S00]  /*88540*/  NOP ;  /* 0x0000000000007918 */ /* 0x000fc00000000000 */
        /* <DEDUP_REMOVED lines=11> */
.L_x_5:


//--------------------- .nv.shared.matmul_kernel  --------------------------
	.section	.nv.shared.matmul_kernel,"aw",@nobits
	.sectionflags	@""
	.align	16
